//
// Generated by NVIDIA NVVM Compiler
//
// Compiler Build ID: CL-36424714
// Cuda compilation tools, release 13.0, V13.0.88
// Based on NVVM 20.0.0
//

.version 9.0
.target sm_100
.address_size 64

	// .globl	_Z6MatMulILi96ELi32ELi64ELi6ELi4EEvPlS0_S0_iii
// _ZZ6MatMulILi96ELi32ELi64ELi6ELi4EEvPlS0_S0_iiiE2As has been demoted
// _ZZ6MatMulILi96ELi32ELi64ELi6ELi4EEvPlS0_S0_iiiE2Bs has been demoted

.visible .entry _Z6MatMulILi96ELi32ELi64ELi6ELi4EEvPlS0_S0_iii(
	.param .u64 .ptr .align 1 _Z6MatMulILi96ELi32ELi64ELi6ELi4EEvPlS0_S0_iii_param_0,
	.param .u64 .ptr .align 1 _Z6MatMulILi96ELi32ELi64ELi6ELi4EEvPlS0_S0_iii_param_1,
	.param .u64 .ptr .align 1 _Z6MatMulILi96ELi32ELi64ELi6ELi4EEvPlS0_S0_iii_param_2,
	.param .u32 _Z6MatMulILi96ELi32ELi64ELi6ELi4EEvPlS0_S0_iii_param_3,
	.param .u32 _Z6MatMulILi96ELi32ELi64ELi6ELi4EEvPlS0_S0_iii_param_4,
	.param .u32 _Z6MatMulILi96ELi32ELi64ELi6ELi4EEvPlS0_S0_iii_param_5
)
{
	.reg .pred 	%p<145>;
	.reg .b32 	%r<830>;
	.reg .b64 	%rd<2330>;
	// demoted variable
	.shared .align 8 .b8 _ZZ6MatMulILi96ELi32ELi64ELi6ELi4EEvPlS0_S0_iiiE2As[24576];
	// demoted variable
	.shared .align 8 .b8 _ZZ6MatMulILi96ELi32ELi64ELi6ELi4EEvPlS0_S0_iiiE2Bs[16384];
	ld.param.u32 	%r86, [_Z6MatMulILi96ELi32ELi64ELi6ELi4EEvPlS0_S0_iii_param_5];
	mov.u32 	%r87, %tid.y;
	shl.b32 	%r88, %r87, 4;
	mov.u32 	%r89, %tid.x;
	add.s32 	%r1, %r88, %r89;
	shr.u32 	%r814, %r1, 6;
	and.b32  	%r817, %r1, 31;
	setp.lt.s32 	%p4, %r86, 1;
	mov.b64 	%rd2285, -2147483648;
	mov.b64 	%rd2262, 0;
	mov.u64 	%rd2263, %rd2262;
	mov.u64 	%rd2264, %rd2262;
	mov.u64 	%rd2265, %rd2262;
	mov.u64 	%rd2266, %rd2262;
	mov.u64 	%rd2267, %rd2262;
	mov.u64 	%rd2268, %rd2262;
	mov.u64 	%rd2269, %rd2262;
	mov.u64 	%rd2270, %rd2262;
	mov.u64 	%rd2271, %rd2262;
	mov.u64 	%rd2272, %rd2262;
	mov.u64 	%rd2273, %rd2262;
	mov.u64 	%rd2274, %rd2262;
	mov.u64 	%rd2275, %rd2262;
	mov.u64 	%rd2276, %rd2262;
	mov.u64 	%rd2277, %rd2262;
	mov.u64 	%rd2278, %rd2262;
	mov.u64 	%rd2279, %rd2262;
	mov.u64 	%rd2280, %rd2262;
	mov.u64 	%rd2281, %rd2262;
	mov.u64 	%rd2282, %rd2262;
	mov.u64 	%rd2283, %rd2262;
	mov.u64 	%rd2284, %rd2262;
	@%p4 bra 	$L__BB0_101;
	ld.param.u32 	%r783, [_Z6MatMulILi96ELi32ELi64ELi6ELi4EEvPlS0_S0_iii_param_5];
	ld.param.u32 	%r745, [_Z6MatMulILi96ELi32ELi64ELi6ELi4EEvPlS0_S0_iii_param_4];
	shr.u32 	%r91, %r1, 5;
	and.b32  	%r92, %r1, 63;
	mov.u32 	%r93, %ctaid.y;
	mad.lo.s32 	%r94, %r93, 96, %r91;
	mov.u32 	%r95, %ctaid.x;
	shl.b32 	%r96, %r95, 6;
	shl.b32 	%r97, %r783, 3;
	shl.b32 	%r98, %r783, 4;
	shl.b32 	%r99, %r783, 5;
	shl.b32 	%r100, %r783, 6;
	add.s32 	%r101, %r94, 88;
	mad.lo.s32 	%r829, %r783, %r101, %r817;
	mad.lo.s32 	%r818, %r94, %r783, %r817;
	add.s32 	%r826, %r818, %r100;
	add.s32 	%r828, %r826, %r98;
	add.s32 	%r827, %r826, %r97;
	add.s32 	%r822, %r818, %r99;
	add.s32 	%r824, %r822, %r98;
	add.s32 	%r825, %r824, %r97;
	add.s32 	%r823, %r822, %r97;
	add.s32 	%r820, %r818, %r98;
	add.s32 	%r821, %r820, %r97;
	add.s32 	%r819, %r818, %r97;
	add.s32 	%r102, %r814, 28;
	mad.lo.s32 	%r103, %r745, %r102, %r96;
	add.s32 	%r815, %r103, %r92;
	add.s32 	%r104, %r814, 24;
	mad.lo.s32 	%r105, %r745, %r104, %r96;
	add.s32 	%r813, %r105, %r92;
	add.s32 	%r106, %r814, 20;
	mad.lo.s32 	%r107, %r745, %r106, %r96;
	add.s32 	%r812, %r107, %r92;
	add.s32 	%r108, %r814, 16;
	mad.lo.s32 	%r109, %r745, %r108, %r96;
	add.s32 	%r811, %r109, %r92;
	add.s32 	%r110, %r814, 12;
	mad.lo.s32 	%r111, %r745, %r110, %r96;
	add.s32 	%r810, %r111, %r92;
	add.s32 	%r112, %r814, 8;
	mad.lo.s32 	%r113, %r745, %r112, %r96;
	add.s32 	%r809, %r113, %r92;
	mad.lo.s32 	%r114, %r745, %r814, %r96;
	add.s32 	%r808, %r114, %r92;
	add.s32 	%r115, %r814, 4;
	mad.lo.s32 	%r116, %r745, %r115, %r96;
	add.s32 	%r807, %r116, %r92;
	mov.b64 	%rd2285, -2147483648;
	mov.b64 	%rd2262, 0;
	mov.b32 	%r816, 16;
$L__BB0_2:
	ld.param.u32 	%r784, [_Z6MatMulILi96ELi32ELi64ELi6ELi4EEvPlS0_S0_iii_param_5];
	mov.u32 	%r117, %nctaid.y;
	add.s32 	%r119, %r117, -1;
	mov.u32 	%r120, %ctaid.y;
	setp.eq.s32 	%p5, %r120, %r119;
	add.s32 	%r122, %r816, -16;
	add.s32 	%r123, %r784, -32;
	setp.gt.s32 	%p6, %r122, %r123;
	or.pred  	%p1, %p6, %p5;
	@%p1 bra 	$L__BB0_3;
	bra.uni 	$L__BB0_5;
$L__BB0_3:
	ld.param.u32 	%r785, [_Z6MatMulILi96ELi32ELi64ELi6ELi4EEvPlS0_S0_iii_param_5];
	ld.param.u32 	%r709, [_Z6MatMulILi96ELi32ELi64ELi6ELi4EEvPlS0_S0_iii_param_3];
	setp.ge.s32 	%p7, %r817, %r785;
	mov.u32 	%r124, %tid.y;
	shl.b32 	%r125, %r124, 4;
	mov.u32 	%r126, %tid.x;
	add.s32 	%r127, %r125, %r126;
	shr.u32 	%r128, %r127, 5;
	mad.lo.s32 	%r130, %r120, 96, %r128;
	setp.ge.s32 	%p8, %r130, %r709;
	mov.b64 	%rd2310, -2147483648;
	or.pred  	%p9, %p8, %p7;
	@%p9 bra 	$L__BB0_6;
	ld.param.u64 	%rd2222, [_Z6MatMulILi96ELi32ELi64ELi6ELi4EEvPlS0_S0_iii_param_0];
	cvta.to.global.u64 	%rd133, %rd2222;
	mul.wide.u32 	%rd134, %r818, 8;
	add.s64 	%rd135, %rd133, %rd134;
	ld.global.nc.u64 	%rd2310, [%rd135];
	bra.uni 	$L__BB0_6;
$L__BB0_5:
	ld.param.u64 	%rd2221, [_Z6MatMulILi96ELi32ELi64ELi6ELi4EEvPlS0_S0_iii_param_0];
	cvta.to.global.u64 	%rd129, %rd2221;
	mul.wide.u32 	%rd130, %r818, 8;
	add.s64 	%rd131, %rd129, %rd130;
	ld.global.nc.u64 	%rd2310, [%rd131];
$L__BB0_6:
	mov.u32 	%r131, %tid.y;
	shl.b32 	%r132, %r131, 4;
	mov.u32 	%r133, %tid.x;
	add.s32 	%r134, %r132, %r133;
	shl.b32 	%r135, %r134, 3;
	and.b32  	%r136, %r135, 248;
	mov.u32 	%r137, _ZZ6MatMulILi96ELi32ELi64ELi6ELi4EEvPlS0_S0_iiiE2As;
	add.s32 	%r138, %r137, %r136;
	and.b32  	%r139, %r135, 261888;
	add.s32 	%r140, %r138, %r139;
	st.shared.u64 	[%r140], %rd2310;
	@%p1 bra 	$L__BB0_8;
	ld.param.u64 	%rd2223, [_Z6MatMulILi96ELi32ELi64ELi6ELi4EEvPlS0_S0_iii_param_0];
	cvta.to.global.u64 	%rd136, %rd2223;
	mul.wide.u32 	%rd137, %r819, 8;
	add.s64 	%rd138, %rd136, %rd137;
	ld.global.nc.u64 	%rd139, [%rd138];
	st.shared.u64 	[%r140+2048], %rd139;
	bra.uni 	$L__BB0_11;
$L__BB0_8:
	ld.param.u32 	%r786, [_Z6MatMulILi96ELi32ELi64ELi6ELi4EEvPlS0_S0_iii_param_5];
	ld.param.u32 	%r710, [_Z6MatMulILi96ELi32ELi64ELi6ELi4EEvPlS0_S0_iii_param_3];
	setp.ge.s32 	%p10, %r817, %r786;
	shr.u32 	%r155, %r134, 5;
	mad.lo.s32 	%r157, %r120, 96, %r155;
	add.s32 	%r158, %r157, 8;
	setp.ge.s32 	%p11, %r158, %r710;
	mov.b64 	%rd2311, -2147483648;
	or.pred  	%p12, %p11, %p10;
	@%p12 bra 	$L__BB0_10;
	ld.param.u64 	%rd2224, [_Z6MatMulILi96ELi32ELi64ELi6ELi4EEvPlS0_S0_iii_param_0];
	cvta.to.global.u64 	%rd141, %rd2224;
	mul.wide.u32 	%rd142, %r819, 8;
	add.s64 	%rd143, %rd141, %rd142;
	ld.global.nc.u64 	%rd2311, [%rd143];
$L__BB0_10:
	mov.u32 	%r161, %tid.x;
	add.s32 	%r162, %r132, %r161;
	shl.b32 	%r163, %r162, 3;
	and.b32  	%r164, %r163, 248;
	mov.u32 	%r165, _ZZ6MatMulILi96ELi32ELi64ELi6ELi4EEvPlS0_S0_iiiE2As;
	add.s32 	%r166, %r165, %r164;
	and.b32  	%r167, %r163, 261888;
	add.s32 	%r168, %r166, %r167;
	st.shared.u64 	[%r168+2048], %rd2311;
$L__BB0_11:
	@%p1 bra 	$L__BB0_13;
	ld.param.u64 	%rd2225, [_Z6MatMulILi96ELi32ELi64ELi6ELi4EEvPlS0_S0_iii_param_0];
	cvta.to.global.u64 	%rd144, %rd2225;
	mul.wide.u32 	%rd145, %r820, 8;
	add.s64 	%rd146, %rd144, %rd145;
	ld.global.nc.u64 	%rd147, [%rd146];
	mov.u32 	%r175, _ZZ6MatMulILi96ELi32ELi64ELi6ELi4EEvPlS0_S0_iiiE2As;
	add.s32 	%r176, %r175, %r136;
	and.b32  	%r177, %r135, 261888;
	add.s32 	%r178, %r176, %r177;
	st.shared.u64 	[%r178+4096], %rd147;
	bra.uni 	$L__BB0_16;
$L__BB0_13:
	ld.param.u32 	%r787, [_Z6MatMulILi96ELi32ELi64ELi6ELi4EEvPlS0_S0_iii_param_5];
	ld.param.u32 	%r711, [_Z6MatMulILi96ELi32ELi64ELi6ELi4EEvPlS0_S0_iii_param_3];
	setp.ge.s32 	%p13, %r817, %r787;
	mov.u32 	%r179, %tid.y;
	shl.b32 	%r180, %r179, 4;
	mov.u32 	%r181, %tid.x;
	add.s32 	%r182, %r180, %r181;
	shr.u32 	%r183, %r182, 5;
	mov.u32 	%r184, %ctaid.y;
	mad.lo.s32 	%r185, %r184, 96, %r183;
	add.s32 	%r186, %r185, 16;
	setp.ge.s32 	%p14, %r186, %r711;
	mov.b64 	%rd2312, -2147483648;
	or.pred  	%p15, %p14, %p13;
	@%p15 bra 	$L__BB0_15;
	ld.param.u64 	%rd2226, [_Z6MatMulILi96ELi32ELi64ELi6ELi4EEvPlS0_S0_iii_param_0];
	cvta.to.global.u64 	%rd149, %rd2226;
	mul.wide.u32 	%rd150, %r820, 8;
	add.s64 	%rd151, %rd149, %rd150;
	ld.global.nc.u64 	%rd2312, [%rd151];
$L__BB0_15:
	shl.b32 	%r191, %r182, 3;
	and.b32  	%r192, %r191, 248;
	mov.u32 	%r193, _ZZ6MatMulILi96ELi32ELi64ELi6ELi4EEvPlS0_S0_iiiE2As;
	add.s32 	%r194, %r193, %r192;
	and.b32  	%r195, %r191, 261888;
	add.s32 	%r196, %r194, %r195;
	st.shared.u64 	[%r196+4096], %rd2312;
$L__BB0_16:
	@%p1 bra 	$L__BB0_18;
	ld.param.u64 	%rd2227, [_Z6MatMulILi96ELi32ELi64ELi6ELi4EEvPlS0_S0_iii_param_0];
	cvta.to.global.u64 	%rd152, %rd2227;
	mul.wide.u32 	%rd153, %r821, 8;
	add.s64 	%rd154, %rd152, %rd153;
	ld.global.nc.u64 	%rd155, [%rd154];
	mov.u32 	%r197, %tid.y;
	shl.b32 	%r198, %r197, 4;
	mov.u32 	%r199, %tid.x;
	add.s32 	%r200, %r198, %r199;
	shl.b32 	%r201, %r200, 3;
	and.b32  	%r202, %r201, 248;
	mov.u32 	%r203, _ZZ6MatMulILi96ELi32ELi64ELi6ELi4EEvPlS0_S0_iiiE2As;
	add.s32 	%r204, %r203, %r202;
	and.b32  	%r205, %r201, 261888;
	add.s32 	%r206, %r204, %r205;
	st.shared.u64 	[%r206+6144], %rd155;
	bra.uni 	$L__BB0_21;
$L__BB0_18:
	ld.param.u32 	%r788, [_Z6MatMulILi96ELi32ELi64ELi6ELi4EEvPlS0_S0_iii_param_5];
	ld.param.u32 	%r712, [_Z6MatMulILi96ELi32ELi64ELi6ELi4EEvPlS0_S0_iii_param_3];
	setp.ge.s32 	%p16, %r817, %r788;
	mov.u32 	%r207, %tid.y;
	shl.b32 	%r208, %r207, 4;
	mov.u32 	%r209, %tid.x;
	add.s32 	%r210, %r208, %r209;
	shr.u32 	%r211, %r210, 5;
	mov.u32 	%r212, %ctaid.y;
	mad.lo.s32 	%r213, %r212, 96, %r211;
	add.s32 	%r214, %r213, 24;
	setp.ge.s32 	%p17, %r214, %r712;
	mov.b64 	%rd2313, -2147483648;
	or.pred  	%p18, %p17, %p16;
	@%p18 bra 	$L__BB0_20;
	ld.param.u64 	%rd2228, [_Z6MatMulILi96ELi32ELi64ELi6ELi4EEvPlS0_S0_iii_param_0];
	cvta.to.global.u64 	%rd157, %rd2228;
	mul.wide.u32 	%rd158, %r821, 8;
	add.s64 	%rd159, %rd157, %rd158;
	ld.global.nc.u64 	%rd2313, [%rd159];
$L__BB0_20:
	shl.b32 	%r219, %r210, 3;
	and.b32  	%r220, %r219, 248;
	mov.u32 	%r221, _ZZ6MatMulILi96ELi32ELi64ELi6ELi4EEvPlS0_S0_iiiE2As;
	add.s32 	%r222, %r221, %r220;
	and.b32  	%r223, %r219, 261888;
	add.s32 	%r224, %r222, %r223;
	st.shared.u64 	[%r224+6144], %rd2313;
$L__BB0_21:
	@%p1 bra 	$L__BB0_23;
	ld.param.u64 	%rd2229, [_Z6MatMulILi96ELi32ELi64ELi6ELi4EEvPlS0_S0_iii_param_0];
	cvta.to.global.u64 	%rd160, %rd2229;
	mul.wide.u32 	%rd161, %r822, 8;
	add.s64 	%rd162, %rd160, %rd161;
	ld.global.nc.u64 	%rd163, [%rd162];
	mov.u32 	%r225, %tid.y;
	shl.b32 	%r226, %r225, 4;
	mov.u32 	%r227, %tid.x;
	add.s32 	%r228, %r226, %r227;
	shl.b32 	%r229, %r228, 3;
	and.b32  	%r230, %r229, 248;
	mov.u32 	%r231, _ZZ6MatMulILi96ELi32ELi64ELi6ELi4EEvPlS0_S0_iiiE2As;
	add.s32 	%r232, %r231, %r230;
	and.b32  	%r233, %r229, 261888;
	add.s32 	%r234, %r232, %r233;
	st.shared.u64 	[%r234+8192], %rd163;
	bra.uni 	$L__BB0_26;
$L__BB0_23:
	ld.param.u32 	%r789, [_Z6MatMulILi96ELi32ELi64ELi6ELi4EEvPlS0_S0_iii_param_5];
	ld.param.u32 	%r713, [_Z6MatMulILi96ELi32ELi64ELi6ELi4EEvPlS0_S0_iii_param_3];
	setp.ge.s32 	%p19, %r817, %r789;
	mov.u32 	%r235, %tid.y;
	shl.b32 	%r236, %r235, 4;
	mov.u32 	%r237, %tid.x;
	add.s32 	%r238, %r236, %r237;
	shr.u32 	%r239, %r238, 5;
	mov.u32 	%r240, %ctaid.y;
	mad.lo.s32 	%r241, %r240, 96, %r239;
	add.s32 	%r242, %r241, 32;
	setp.ge.s32 	%p20, %r242, %r713;
	mov.b64 	%rd2314, -2147483648;
	or.pred  	%p21, %p20, %p19;
	@%p21 bra 	$L__BB0_25;
	ld.param.u64 	%rd2230, [_Z6MatMulILi96ELi32ELi64ELi6ELi4EEvPlS0_S0_iii_param_0];
	cvta.to.global.u64 	%rd165, %rd2230;
	mul.wide.u32 	%rd166, %r822, 8;
	add.s64 	%rd167, %rd165, %rd166;
	ld.global.nc.u64 	%rd2314, [%rd167];
$L__BB0_25:
	shl.b32 	%r247, %r238, 3;
	and.b32  	%r248, %r247, 248;
	mov.u32 	%r249, _ZZ6MatMulILi96ELi32ELi64ELi6ELi4EEvPlS0_S0_iiiE2As;
	add.s32 	%r250, %r249, %r248;
	and.b32  	%r251, %r247, 261888;
	add.s32 	%r252, %r250, %r251;
	st.shared.u64 	[%r252+8192], %rd2314;
$L__BB0_26:
	@%p1 bra 	$L__BB0_28;
	ld.param.u64 	%rd2231, [_Z6MatMulILi96ELi32ELi64ELi6ELi4EEvPlS0_S0_iii_param_0];
	cvta.to.global.u64 	%rd168, %rd2231;
	mul.wide.u32 	%rd169, %r823, 8;
	add.s64 	%rd170, %rd168, %rd169;
	ld.global.nc.u64 	%rd171, [%rd170];
	mov.u32 	%r253, %tid.y;
	shl.b32 	%r254, %r253, 4;
	mov.u32 	%r255, %tid.x;
	add.s32 	%r256, %r254, %r255;
	shl.b32 	%r257, %r256, 3;
	and.b32  	%r258, %r257, 248;
	mov.u32 	%r259, _ZZ6MatMulILi96ELi32ELi64ELi6ELi4EEvPlS0_S0_iiiE2As;
	add.s32 	%r260, %r259, %r258;
	and.b32  	%r261, %r257, 261888;
	add.s32 	%r262, %r260, %r261;
	st.shared.u64 	[%r262+10240], %rd171;
	bra.uni 	$L__BB0_31;
$L__BB0_28:
	ld.param.u32 	%r790, [_Z6MatMulILi96ELi32ELi64ELi6ELi4EEvPlS0_S0_iii_param_5];
	ld.param.u32 	%r714, [_Z6MatMulILi96ELi32ELi64ELi6ELi4EEvPlS0_S0_iii_param_3];
	setp.ge.s32 	%p22, %r817, %r790;
	mov.u32 	%r263, %tid.y;
	shl.b32 	%r264, %r263, 4;
	mov.u32 	%r265, %tid.x;
	add.s32 	%r266, %r264, %r265;
	shr.u32 	%r267, %r266, 5;
	mov.u32 	%r268, %ctaid.y;
	mad.lo.s32 	%r269, %r268, 96, %r267;
	add.s32 	%r270, %r269, 40;
	setp.ge.s32 	%p23, %r270, %r714;
	mov.b64 	%rd2315, -2147483648;
	or.pred  	%p24, %p23, %p22;
	@%p24 bra 	$L__BB0_30;
	ld.param.u64 	%rd2232, [_Z6MatMulILi96ELi32ELi64ELi6ELi4EEvPlS0_S0_iii_param_0];
	cvta.to.global.u64 	%rd173, %rd2232;
	mul.wide.u32 	%rd174, %r823, 8;
	add.s64 	%rd175, %rd173, %rd174;
	ld.global.nc.u64 	%rd2315, [%rd175];
$L__BB0_30:
	shl.b32 	%r275, %r266, 3;
	and.b32  	%r276, %r275, 248;
	mov.u32 	%r277, _ZZ6MatMulILi96ELi32ELi64ELi6ELi4EEvPlS0_S0_iiiE2As;
	add.s32 	%r278, %r277, %r276;
	and.b32  	%r279, %r275, 261888;
	add.s32 	%r280, %r278, %r279;
	st.shared.u64 	[%r280+10240], %rd2315;
$L__BB0_31:
	@%p1 bra 	$L__BB0_33;
	ld.param.u64 	%rd2233, [_Z6MatMulILi96ELi32ELi64ELi6ELi4EEvPlS0_S0_iii_param_0];
	cvta.to.global.u64 	%rd176, %rd2233;
	mul.wide.u32 	%rd177, %r824, 8;
	add.s64 	%rd178, %rd176, %rd177;
	ld.global.nc.u64 	%rd179, [%rd178];
	mov.u32 	%r281, %tid.y;
	shl.b32 	%r282, %r281, 4;
	mov.u32 	%r283, %tid.x;
	add.s32 	%r284, %r282, %r283;
	shl.b32 	%r285, %r284, 3;
	and.b32  	%r286, %r285, 248;
	mov.u32 	%r287, _ZZ6MatMulILi96ELi32ELi64ELi6ELi4EEvPlS0_S0_iiiE2As;
	add.s32 	%r288, %r287, %r286;
	and.b32  	%r289, %r285, 261888;
	add.s32 	%r290, %r288, %r289;
	st.shared.u64 	[%r290+12288], %rd179;
	bra.uni 	$L__BB0_36;
$L__BB0_33:
	ld.param.u32 	%r791, [_Z6MatMulILi96ELi32ELi64ELi6ELi4EEvPlS0_S0_iii_param_5];
	ld.param.u32 	%r715, [_Z6MatMulILi96ELi32ELi64ELi6ELi4EEvPlS0_S0_iii_param_3];
	setp.ge.s32 	%p25, %r817, %r791;
	mov.u32 	%r291, %tid.y;
	shl.b32 	%r292, %r291, 4;
	mov.u32 	%r293, %tid.x;
	add.s32 	%r294, %r292, %r293;
	shr.u32 	%r295, %r294, 5;
	mov.u32 	%r296, %ctaid.y;
	mad.lo.s32 	%r297, %r296, 96, %r295;
	add.s32 	%r298, %r297, 48;
	setp.ge.s32 	%p26, %r298, %r715;
	mov.b64 	%rd2316, -2147483648;
	or.pred  	%p27, %p26, %p25;
	@%p27 bra 	$L__BB0_35;
	ld.param.u64 	%rd2234, [_Z6MatMulILi96ELi32ELi64ELi6ELi4EEvPlS0_S0_iii_param_0];
	cvta.to.global.u64 	%rd181, %rd2234;
	mul.wide.u32 	%rd182, %r824, 8;
	add.s64 	%rd183, %rd181, %rd182;
	ld.global.nc.u64 	%rd2316, [%rd183];
$L__BB0_35:
	shl.b32 	%r303, %r294, 3;
	and.b32  	%r304, %r303, 248;
	mov.u32 	%r305, _ZZ6MatMulILi96ELi32ELi64ELi6ELi4EEvPlS0_S0_iiiE2As;
	add.s32 	%r306, %r305, %r304;
	and.b32  	%r307, %r303, 261888;
	add.s32 	%r308, %r306, %r307;
	st.shared.u64 	[%r308+12288], %rd2316;
$L__BB0_36:
	@%p1 bra 	$L__BB0_38;
	ld.param.u64 	%rd2235, [_Z6MatMulILi96ELi32ELi64ELi6ELi4EEvPlS0_S0_iii_param_0];
	cvta.to.global.u64 	%rd184, %rd2235;
	mul.wide.u32 	%rd185, %r825, 8;
	add.s64 	%rd186, %rd184, %rd185;
	ld.global.nc.u64 	%rd187, [%rd186];
	mov.u32 	%r309, %tid.y;
	shl.b32 	%r310, %r309, 4;
	mov.u32 	%r311, %tid.x;
	add.s32 	%r312, %r310, %r311;
	shl.b32 	%r313, %r312, 3;
	and.b32  	%r314, %r313, 248;
	mov.u32 	%r315, _ZZ6MatMulILi96ELi32ELi64ELi6ELi4EEvPlS0_S0_iiiE2As;
	add.s32 	%r316, %r315, %r314;
	and.b32  	%r317, %r313, 261888;
	add.s32 	%r318, %r316, %r317;
	st.shared.u64 	[%r318+14336], %rd187;
	bra.uni 	$L__BB0_41;
$L__BB0_38:
	ld.param.u32 	%r792, [_Z6MatMulILi96ELi32ELi64ELi6ELi4EEvPlS0_S0_iii_param_5];
	ld.param.u32 	%r716, [_Z6MatMulILi96ELi32ELi64ELi6ELi4EEvPlS0_S0_iii_param_3];
	setp.ge.s32 	%p28, %r817, %r792;
	mov.u32 	%r319, %tid.y;
	shl.b32 	%r320, %r319, 4;
	mov.u32 	%r321, %tid.x;
	add.s32 	%r322, %r320, %r321;
	shr.u32 	%r323, %r322, 5;
	mov.u32 	%r324, %ctaid.y;
	mad.lo.s32 	%r325, %r324, 96, %r323;
	add.s32 	%r326, %r325, 56;
	setp.ge.s32 	%p29, %r326, %r716;
	mov.b64 	%rd2317, -2147483648;
	or.pred  	%p30, %p29, %p28;
	@%p30 bra 	$L__BB0_40;
	ld.param.u64 	%rd2236, [_Z6MatMulILi96ELi32ELi64ELi6ELi4EEvPlS0_S0_iii_param_0];
	cvta.to.global.u64 	%rd189, %rd2236;
	mul.wide.u32 	%rd190, %r825, 8;
	add.s64 	%rd191, %rd189, %rd190;
	ld.global.nc.u64 	%rd2317, [%rd191];
$L__BB0_40:
	shl.b32 	%r331, %r322, 3;
	and.b32  	%r332, %r331, 248;
	mov.u32 	%r333, _ZZ6MatMulILi96ELi32ELi64ELi6ELi4EEvPlS0_S0_iiiE2As;
	add.s32 	%r334, %r333, %r332;
	and.b32  	%r335, %r331, 261888;
	add.s32 	%r336, %r334, %r335;
	st.shared.u64 	[%r336+14336], %rd2317;
$L__BB0_41:
	@%p1 bra 	$L__BB0_43;
	ld.param.u64 	%rd2237, [_Z6MatMulILi96ELi32ELi64ELi6ELi4EEvPlS0_S0_iii_param_0];
	cvta.to.global.u64 	%rd192, %rd2237;
	mul.wide.u32 	%rd193, %r826, 8;
	add.s64 	%rd194, %rd192, %rd193;
	ld.global.nc.u64 	%rd195, [%rd194];
	mov.u32 	%r337, %tid.y;
	shl.b32 	%r338, %r337, 4;
	mov.u32 	%r339, %tid.x;
	add.s32 	%r340, %r338, %r339;
	shl.b32 	%r341, %r340, 3;
	and.b32  	%r342, %r341, 248;
	mov.u32 	%r343, _ZZ6MatMulILi96ELi32ELi64ELi6ELi4EEvPlS0_S0_iiiE2As;
	add.s32 	%r344, %r343, %r342;
	and.b32  	%r345, %r341, 261888;
	add.s32 	%r346, %r344, %r345;
	st.shared.u64 	[%r346+16384], %rd195;
	bra.uni 	$L__BB0_46;
$L__BB0_43:
	ld.param.u32 	%r793, [_Z6MatMulILi96ELi32ELi64ELi6ELi4EEvPlS0_S0_iii_param_5];
	ld.param.u32 	%r717, [_Z6MatMulILi96ELi32ELi64ELi6ELi4EEvPlS0_S0_iii_param_3];
	setp.ge.s32 	%p31, %r817, %r793;
	mov.u32 	%r347, %tid.y;
	shl.b32 	%r348, %r347, 4;
	mov.u32 	%r349, %tid.x;
	add.s32 	%r350, %r348, %r349;
	shr.u32 	%r351, %r350, 5;
	mov.u32 	%r352, %ctaid.y;
	mad.lo.s32 	%r353, %r352, 96, %r351;
	add.s32 	%r354, %r353, 64;
	setp.ge.s32 	%p32, %r354, %r717;
	mov.b64 	%rd2318, -2147483648;
	or.pred  	%p33, %p32, %p31;
	@%p33 bra 	$L__BB0_45;
	ld.param.u64 	%rd2238, [_Z6MatMulILi96ELi32ELi64ELi6ELi4EEvPlS0_S0_iii_param_0];
	cvta.to.global.u64 	%rd197, %rd2238;
	mul.wide.u32 	%rd198, %r826, 8;
	add.s64 	%rd199, %rd197, %rd198;
	ld.global.nc.u64 	%rd2318, [%rd199];
$L__BB0_45:
	shl.b32 	%r359, %r350, 3;
	and.b32  	%r360, %r359, 248;
	mov.u32 	%r361, _ZZ6MatMulILi96ELi32ELi64ELi6ELi4EEvPlS0_S0_iiiE2As;
	add.s32 	%r362, %r361, %r360;
	and.b32  	%r363, %r359, 261888;
	add.s32 	%r364, %r362, %r363;
	st.shared.u64 	[%r364+16384], %rd2318;
$L__BB0_46:
	@%p1 bra 	$L__BB0_48;
	ld.param.u64 	%rd2239, [_Z6MatMulILi96ELi32ELi64ELi6ELi4EEvPlS0_S0_iii_param_0];
	cvta.to.global.u64 	%rd200, %rd2239;
	mul.wide.u32 	%rd201, %r827, 8;
	add.s64 	%rd202, %rd200, %rd201;
	ld.global.nc.u64 	%rd203, [%rd202];
	mov.u32 	%r365, %tid.y;
	shl.b32 	%r366, %r365, 4;
	mov.u32 	%r367, %tid.x;
	add.s32 	%r368, %r366, %r367;
	shl.b32 	%r369, %r368, 3;
	and.b32  	%r370, %r369, 248;
	mov.u32 	%r371, _ZZ6MatMulILi96ELi32ELi64ELi6ELi4EEvPlS0_S0_iiiE2As;
	add.s32 	%r372, %r371, %r370;
	and.b32  	%r373, %r369, 261888;
	add.s32 	%r374, %r372, %r373;
	st.shared.u64 	[%r374+18432], %rd203;
	bra.uni 	$L__BB0_51;
$L__BB0_48:
	ld.param.u32 	%r794, [_Z6MatMulILi96ELi32ELi64ELi6ELi4EEvPlS0_S0_iii_param_5];
	ld.param.u32 	%r718, [_Z6MatMulILi96ELi32ELi64ELi6ELi4EEvPlS0_S0_iii_param_3];
	setp.ge.s32 	%p34, %r817, %r794;
	mov.u32 	%r375, %tid.y;
	shl.b32 	%r376, %r375, 4;
	mov.u32 	%r377, %tid.x;
	add.s32 	%r378, %r376, %r377;
	shr.u32 	%r379, %r378, 5;
	mov.u32 	%r380, %ctaid.y;
	mad.lo.s32 	%r381, %r380, 96, %r379;
	add.s32 	%r382, %r381, 72;
	setp.ge.s32 	%p35, %r382, %r718;
	mov.b64 	%rd2319, -2147483648;
	or.pred  	%p36, %p35, %p34;
	@%p36 bra 	$L__BB0_50;
	ld.param.u64 	%rd2240, [_Z6MatMulILi96ELi32ELi64ELi6ELi4EEvPlS0_S0_iii_param_0];
	cvta.to.global.u64 	%rd205, %rd2240;
	mul.wide.u32 	%rd206, %r827, 8;
	add.s64 	%rd207, %rd205, %rd206;
	ld.global.nc.u64 	%rd2319, [%rd207];
$L__BB0_50:
	shl.b32 	%r387, %r378, 3;
	and.b32  	%r388, %r387, 248;
	mov.u32 	%r389, _ZZ6MatMulILi96ELi32ELi64ELi6ELi4EEvPlS0_S0_iiiE2As;
	add.s32 	%r390, %r389, %r388;
	and.b32  	%r391, %r387, 261888;
	add.s32 	%r392, %r390, %r391;
	st.shared.u64 	[%r392+18432], %rd2319;
$L__BB0_51:
	@%p1 bra 	$L__BB0_53;
	ld.param.u64 	%rd2241, [_Z6MatMulILi96ELi32ELi64ELi6ELi4EEvPlS0_S0_iii_param_0];
	cvta.to.global.u64 	%rd208, %rd2241;
	mul.wide.u32 	%rd209, %r828, 8;
	add.s64 	%rd210, %rd208, %rd209;
	ld.global.nc.u64 	%rd211, [%rd210];
	mov.u32 	%r393, %tid.y;
	shl.b32 	%r394, %r393, 4;
	mov.u32 	%r395, %tid.x;
	add.s32 	%r396, %r394, %r395;
	shl.b32 	%r397, %r396, 3;
	and.b32  	%r398, %r397, 248;
	mov.u32 	%r399, _ZZ6MatMulILi96ELi32ELi64ELi6ELi4EEvPlS0_S0_iiiE2As;
	add.s32 	%r400, %r399, %r398;
	and.b32  	%r401, %r397, 261888;
	add.s32 	%r402, %r400, %r401;
	st.shared.u64 	[%r402+20480], %rd211;
	bra.uni 	$L__BB0_56;
$L__BB0_53:
	ld.param.u32 	%r795, [_Z6MatMulILi96ELi32ELi64ELi6ELi4EEvPlS0_S0_iii_param_5];
	ld.param.u32 	%r719, [_Z6MatMulILi96ELi32ELi64ELi6ELi4EEvPlS0_S0_iii_param_3];
	setp.ge.s32 	%p37, %r817, %r795;
	mov.u32 	%r403, %tid.y;
	shl.b32 	%r404, %r403, 4;
	mov.u32 	%r405, %tid.x;
	add.s32 	%r406, %r404, %r405;
	shr.u32 	%r407, %r406, 5;
	mov.u32 	%r408, %ctaid.y;
	mad.lo.s32 	%r409, %r408, 96, %r407;
	add.s32 	%r410, %r409, 80;
	setp.ge.s32 	%p38, %r410, %r719;
	mov.b64 	%rd2320, -2147483648;
	or.pred  	%p39, %p38, %p37;
	@%p39 bra 	$L__BB0_55;
	ld.param.u64 	%rd2242, [_Z6MatMulILi96ELi32ELi64ELi6ELi4EEvPlS0_S0_iii_param_0];
	cvta.to.global.u64 	%rd213, %rd2242;
	mul.wide.u32 	%rd214, %r828, 8;
	add.s64 	%rd215, %rd213, %rd214;
	ld.global.nc.u64 	%rd2320, [%rd215];
$L__BB0_55:
	shl.b32 	%r415, %r406, 3;
	and.b32  	%r416, %r415, 248;
	mov.u32 	%r417, _ZZ6MatMulILi96ELi32ELi64ELi6ELi4EEvPlS0_S0_iiiE2As;
	add.s32 	%r418, %r417, %r416;
	and.b32  	%r419, %r415, 261888;
	add.s32 	%r420, %r418, %r419;
	st.shared.u64 	[%r420+20480], %rd2320;
$L__BB0_56:
	@%p1 bra 	$L__BB0_58;
	ld.param.u64 	%rd2243, [_Z6MatMulILi96ELi32ELi64ELi6ELi4EEvPlS0_S0_iii_param_0];
	cvta.to.global.u64 	%rd216, %rd2243;
	mul.wide.u32 	%rd217, %r829, 8;
	add.s64 	%rd218, %rd216, %rd217;
	ld.global.nc.u64 	%rd219, [%rd218];
	mov.u32 	%r421, %tid.y;
	shl.b32 	%r422, %r421, 4;
	mov.u32 	%r423, %tid.x;
	add.s32 	%r424, %r422, %r423;
	shl.b32 	%r425, %r424, 3;
	and.b32  	%r426, %r425, 248;
	mov.u32 	%r427, _ZZ6MatMulILi96ELi32ELi64ELi6ELi4EEvPlS0_S0_iiiE2As;
	add.s32 	%r428, %r427, %r426;
	and.b32  	%r429, %r425, 261888;
	add.s32 	%r430, %r428, %r429;
	st.shared.u64 	[%r430+22528], %rd219;
	bra.uni 	$L__BB0_61;
$L__BB0_58:
	ld.param.u32 	%r796, [_Z6MatMulILi96ELi32ELi64ELi6ELi4EEvPlS0_S0_iii_param_5];
	ld.param.u32 	%r720, [_Z6MatMulILi96ELi32ELi64ELi6ELi4EEvPlS0_S0_iii_param_3];
	setp.ge.s32 	%p40, %r817, %r796;
	mov.u32 	%r431, %tid.y;
	shl.b32 	%r432, %r431, 4;
	mov.u32 	%r433, %tid.x;
	add.s32 	%r434, %r432, %r433;
	shr.u32 	%r435, %r434, 5;
	mov.u32 	%r436, %ctaid.y;
	mad.lo.s32 	%r437, %r436, 96, %r435;
	add.s32 	%r438, %r437, 88;
	setp.ge.s32 	%p41, %r438, %r720;
	mov.b64 	%rd2321, -2147483648;
	or.pred  	%p42, %p41, %p40;
	@%p42 bra 	$L__BB0_60;
	ld.param.u64 	%rd2244, [_Z6MatMulILi96ELi32ELi64ELi6ELi4EEvPlS0_S0_iii_param_0];
	cvta.to.global.u64 	%rd221, %rd2244;
	mul.wide.u32 	%rd222, %r829, 8;
	add.s64 	%rd223, %rd221, %rd222;
	ld.global.nc.u64 	%rd2321, [%rd223];
$L__BB0_60:
	shl.b32 	%r443, %r434, 3;
	and.b32  	%r444, %r443, 248;
	mov.u32 	%r445, _ZZ6MatMulILi96ELi32ELi64ELi6ELi4EEvPlS0_S0_iiiE2As;
	add.s32 	%r446, %r445, %r444;
	and.b32  	%r447, %r443, 261888;
	add.s32 	%r448, %r446, %r447;
	st.shared.u64 	[%r448+22528], %rd2321;
$L__BB0_61:
	ld.param.u32 	%r797, [_Z6MatMulILi96ELi32ELi64ELi6ELi4EEvPlS0_S0_iii_param_5];
	add.s32 	%r449, %r816, -16;
	add.s32 	%r450, %r797, -32;
	setp.gt.s32 	%p43, %r449, %r450;
	mov.u32 	%r451, %nctaid.x;
	add.s32 	%r452, %r451, -1;
	mov.u32 	%r453, %ctaid.x;
	setp.eq.s32 	%p44, %r453, %r452;
	or.pred  	%p3, %p44, %p43;
	not.pred 	%p45, %p3;
	@%p45 bra 	$L__BB0_64;
	ld.param.u32 	%r798, [_Z6MatMulILi96ELi32ELi64ELi6ELi4EEvPlS0_S0_iii_param_5];
	ld.param.u32 	%r746, [_Z6MatMulILi96ELi32ELi64ELi6ELi4EEvPlS0_S0_iii_param_4];
	mov.u32 	%r454, %tid.y;
	shl.b32 	%r455, %r454, 4;
	mov.u32 	%r456, %tid.x;
	add.s32 	%r457, %r455, %r456;
	and.b32  	%r458, %r457, 63;
	shl.b32 	%r460, %r453, 6;
	or.b32  	%r461, %r458, %r460;
	setp.ge.s32 	%p46, %r461, %r746;
	setp.ge.s32 	%p47, %r814, %r798;
	mov.b64 	%rd2322, -2147483648;
	or.pred  	%p48, %p47, %p46;
	@%p48 bra 	$L__BB0_65;
	ld.param.u64 	%rd2246, [_Z6MatMulILi96ELi32ELi64ELi6ELi4EEvPlS0_S0_iii_param_1];
	cvta.to.global.u64 	%rd228, %rd2246;
	mul.wide.s32 	%rd229, %r808, 8;
	add.s64 	%rd230, %rd228, %rd229;
	ld.global.nc.u64 	%rd2322, [%rd230];
	bra.uni 	$L__BB0_65;
$L__BB0_64:
	ld.param.u64 	%rd2245, [_Z6MatMulILi96ELi32ELi64ELi6ELi4EEvPlS0_S0_iii_param_1];
	cvta.to.global.u64 	%rd224, %rd2245;
	mul.wide.s32 	%rd225, %r808, 8;
	add.s64 	%rd226, %rd224, %rd225;
	ld.global.nc.u64 	%rd2322, [%rd226];
$L__BB0_65:
	mov.u32 	%r463, %tid.y;
	shl.b32 	%r464, %r463, 4;
	mov.u32 	%r465, %tid.x;
	add.s32 	%r466, %r464, %r465;
	shl.b32 	%r467, %r466, 3;
	and.b32  	%r468, %r467, 504;
	mov.u32 	%r469, _ZZ6MatMulILi96ELi32ELi64ELi6ELi4EEvPlS0_S0_iiiE2Bs;
	add.s32 	%r470, %r469, %r468;
	and.b32  	%r471, %r467, 261632;
	add.s32 	%r472, %r470, %r471;
	st.shared.u64 	[%r472], %rd2322;
	@%p3 bra 	$L__BB0_67;
	ld.param.u64 	%rd2247, [_Z6MatMulILi96ELi32ELi64ELi6ELi4EEvPlS0_S0_iii_param_1];
	cvta.to.global.u64 	%rd231, %rd2247;
	mul.wide.s32 	%rd232, %r807, 8;
	add.s64 	%rd233, %rd231, %rd232;
	ld.global.nc.u64 	%rd234, [%rd233];
	st.shared.u64 	[%r472+2048], %rd234;
	bra.uni 	$L__BB0_70;
$L__BB0_67:
	ld.param.u32 	%r799, [_Z6MatMulILi96ELi32ELi64ELi6ELi4EEvPlS0_S0_iii_param_5];
	ld.param.u32 	%r747, [_Z6MatMulILi96ELi32ELi64ELi6ELi4EEvPlS0_S0_iii_param_4];
	and.b32  	%r487, %r466, 63;
	shl.b32 	%r489, %r453, 6;
	or.b32  	%r490, %r487, %r489;
	setp.ge.s32 	%p49, %r490, %r747;
	add.s32 	%r492, %r814, 4;
	setp.ge.s32 	%p50, %r492, %r799;
	mov.b64 	%rd2323, -2147483648;
	or.pred  	%p51, %p50, %p49;
	@%p51 bra 	$L__BB0_69;
	ld.param.u64 	%rd2248, [_Z6MatMulILi96ELi32ELi64ELi6ELi4EEvPlS0_S0_iii_param_1];
	cvta.to.global.u64 	%rd236, %rd2248;
	mul.wide.s32 	%rd237, %r807, 8;
	add.s64 	%rd238, %rd236, %rd237;
	ld.global.nc.u64 	%rd2323, [%rd238];
$L__BB0_69:
	mov.u32 	%r493, %tid.y;
	shl.b32 	%r494, %r493, 4;
	mov.u32 	%r495, %tid.x;
	add.s32 	%r496, %r494, %r495;
	shl.b32 	%r497, %r496, 3;
	and.b32  	%r498, %r497, 504;
	mov.u32 	%r499, _ZZ6MatMulILi96ELi32ELi64ELi6ELi4EEvPlS0_S0_iiiE2Bs;
	add.s32 	%r500, %r499, %r498;
	and.b32  	%r501, %r497, 261632;
	add.s32 	%r502, %r500, %r501;
	st.shared.u64 	[%r502+2048], %rd2323;
$L__BB0_70:
	@%p3 bra 	$L__BB0_72;
	ld.param.u64 	%rd2249, [_Z6MatMulILi96ELi32ELi64ELi6ELi4EEvPlS0_S0_iii_param_1];
	cvta.to.global.u64 	%rd239, %rd2249;
	mul.wide.s32 	%rd240, %r809, 8;
	add.s64 	%rd241, %rd239, %rd240;
	ld.global.nc.u64 	%rd242, [%rd241];
	mov.u32 	%r509, _ZZ6MatMulILi96ELi32ELi64ELi6ELi4EEvPlS0_S0_iiiE2Bs;
	add.s32 	%r510, %r509, %r468;
	and.b32  	%r511, %r467, 261632;
	add.s32 	%r512, %r510, %r511;
	st.shared.u64 	[%r512+4096], %rd242;
	bra.uni 	$L__BB0_75;
$L__BB0_72:
	ld.param.u32 	%r800, [_Z6MatMulILi96ELi32ELi64ELi6ELi4EEvPlS0_S0_iii_param_5];
	ld.param.u32 	%r748, [_Z6MatMulILi96ELi32ELi64ELi6ELi4EEvPlS0_S0_iii_param_4];
	mov.u32 	%r513, %tid.y;
	shl.b32 	%r514, %r513, 4;
	mov.u32 	%r515, %tid.x;
	add.s32 	%r516, %r514, %r515;
	and.b32  	%r517, %r516, 63;
	mov.u32 	%r518, %ctaid.x;
	shl.b32 	%r519, %r518, 6;
	or.b32  	%r520, %r517, %r519;
	setp.ge.s32 	%p52, %r520, %r748;
	add.s32 	%r522, %r814, 8;
	setp.ge.s32 	%p53, %r522, %r800;
	mov.b64 	%rd2324, -2147483648;
	or.pred  	%p54, %p53, %p52;
	@%p54 bra 	$L__BB0_74;
	ld.param.u64 	%rd2250, [_Z6MatMulILi96ELi32ELi64ELi6ELi4EEvPlS0_S0_iii_param_1];
	cvta.to.global.u64 	%rd244, %rd2250;
	mul.wide.s32 	%rd245, %r809, 8;
	add.s64 	%rd246, %rd244, %rd245;
	ld.global.nc.u64 	%rd2324, [%rd246];
$L__BB0_74:
	shl.b32 	%r527, %r516, 3;
	and.b32  	%r528, %r527, 504;
	mov.u32 	%r529, _ZZ6MatMulILi96ELi32ELi64ELi6ELi4EEvPlS0_S0_iiiE2Bs;
	add.s32 	%r530, %r529, %r528;
	and.b32  	%r531, %r527, 261632;
	add.s32 	%r532, %r530, %r531;
	st.shared.u64 	[%r532+4096], %rd2324;
$L__BB0_75:
	@%p3 bra 	$L__BB0_77;
	ld.param.u64 	%rd2251, [_Z6MatMulILi96ELi32ELi64ELi6ELi4EEvPlS0_S0_iii_param_1];
	cvta.to.global.u64 	%rd247, %rd2251;
	mul.wide.s32 	%rd248, %r810, 8;
	add.s64 	%rd249, %rd247, %rd248;
	ld.global.nc.u64 	%rd250, [%rd249];
	mov.u32 	%r533, %tid.y;
	shl.b32 	%r534, %r533, 4;
	mov.u32 	%r535, %tid.x;
	add.s32 	%r536, %r534, %r535;
	shl.b32 	%r537, %r536, 3;
	and.b32  	%r538, %r537, 504;
	mov.u32 	%r539, _ZZ6MatMulILi96ELi32ELi64ELi6ELi4EEvPlS0_S0_iiiE2Bs;
	add.s32 	%r540, %r539, %r538;
	and.b32  	%r541, %r537, 261632;
	add.s32 	%r542, %r540, %r541;
	st.shared.u64 	[%r542+6144], %rd250;
	bra.uni 	$L__BB0_80;
$L__BB0_77:
	ld.param.u32 	%r801, [_Z6MatMulILi96ELi32ELi64ELi6ELi4EEvPlS0_S0_iii_param_5];
	ld.param.u32 	%r749, [_Z6MatMulILi96ELi32ELi64ELi6ELi4EEvPlS0_S0_iii_param_4];
	mov.u32 	%r543, %tid.y;
	shl.b32 	%r544, %r543, 4;
	mov.u32 	%r545, %tid.x;
	add.s32 	%r546, %r544, %r545;
	and.b32  	%r547, %r546, 63;
	mov.u32 	%r548, %ctaid.x;
	shl.b32 	%r549, %r548, 6;
	or.b32  	%r550, %r547, %r549;
	setp.ge.s32 	%p55, %r550, %r749;
	add.s32 	%r552, %r814, 12;
	setp.ge.s32 	%p56, %r552, %r801;
	mov.b64 	%rd2325, -2147483648;
	or.pred  	%p57, %p56, %p55;
	@%p57 bra 	$L__BB0_79;
	ld.param.u64 	%rd2252, [_Z6MatMulILi96ELi32ELi64ELi6ELi4EEvPlS0_S0_iii_param_1];
	cvta.to.global.u64 	%rd252, %rd2252;
	mul.wide.s32 	%rd253, %r810, 8;
	add.s64 	%rd254, %rd252, %rd253;
	ld.global.nc.u64 	%rd2325, [%rd254];
$L__BB0_79:
	shl.b32 	%r557, %r546, 3;
	and.b32  	%r558, %r557, 504;
	mov.u32 	%r559, _ZZ6MatMulILi96ELi32ELi64ELi6ELi4EEvPlS0_S0_iiiE2Bs;
	add.s32 	%r560, %r559, %r558;
	and.b32  	%r561, %r557, 261632;
	add.s32 	%r562, %r560, %r561;
	st.shared.u64 	[%r562+6144], %rd2325;
$L__BB0_80:
	@%p3 bra 	$L__BB0_82;
	ld.param.u64 	%rd2253, [_Z6MatMulILi96ELi32ELi64ELi6ELi4EEvPlS0_S0_iii_param_1];
	cvta.to.global.u64 	%rd255, %rd2253;
	mul.wide.s32 	%rd256, %r811, 8;
	add.s64 	%rd257, %rd255, %rd256;
	ld.global.nc.u64 	%rd258, [%rd257];
	mov.u32 	%r563, %tid.y;
	shl.b32 	%r564, %r563, 4;
	mov.u32 	%r565, %tid.x;
	add.s32 	%r566, %r564, %r565;
	shl.b32 	%r567, %r566, 3;
	and.b32  	%r568, %r567, 504;
	mov.u32 	%r569, _ZZ6MatMulILi96ELi32ELi64ELi6ELi4EEvPlS0_S0_iiiE2Bs;
	add.s32 	%r570, %r569, %r568;
	and.b32  	%r571, %r567, 261632;
	add.s32 	%r572, %r570, %r571;
	st.shared.u64 	[%r572+8192], %rd258;
	bra.uni 	$L__BB0_85;
$L__BB0_82:
	ld.param.u32 	%r802, [_Z6MatMulILi96ELi32ELi64ELi6ELi4EEvPlS0_S0_iii_param_5];
	ld.param.u32 	%r750, [_Z6MatMulILi96ELi32ELi64ELi6ELi4EEvPlS0_S0_iii_param_4];
	mov.u32 	%r573, %tid.y;
	shl.b32 	%r574, %r573, 4;
	mov.u32 	%r575, %tid.x;
	add.s32 	%r576, %r574, %r575;
	and.b32  	%r577, %r576, 63;
	mov.u32 	%r578, %ctaid.x;
	shl.b32 	%r579, %r578, 6;
	or.b32  	%r580, %r577, %r579;
	setp.ge.s32 	%p58, %r580, %r750;
	add.s32 	%r582, %r814, 16;
	setp.ge.s32 	%p59, %r582, %r802;
	mov.b64 	%rd2326, -2147483648;
	or.pred  	%p60, %p59, %p58;
	@%p60 bra 	$L__BB0_84;
	ld.param.u64 	%rd2254, [_Z6MatMulILi96ELi32ELi64ELi6ELi4EEvPlS0_S0_iii_param_1];
	cvta.to.global.u64 	%rd260, %rd2254;
	mul.wide.s32 	%rd261, %r811, 8;
	add.s64 	%rd262, %rd260, %rd261;
	ld.global.nc.u64 	%rd2326, [%rd262];
$L__BB0_84:
	shl.b32 	%r587, %r576, 3;
	and.b32  	%r588, %r587, 504;
	mov.u32 	%r589, _ZZ6MatMulILi96ELi32ELi64ELi6ELi4EEvPlS0_S0_iiiE2Bs;
	add.s32 	%r590, %r589, %r588;
	and.b32  	%r591, %r587, 261632;
	add.s32 	%r592, %r590, %r591;
	st.shared.u64 	[%r592+8192], %rd2326;
$L__BB0_85:
	@%p3 bra 	$L__BB0_87;
	ld.param.u64 	%rd2255, [_Z6MatMulILi96ELi32ELi64ELi6ELi4EEvPlS0_S0_iii_param_1];
	cvta.to.global.u64 	%rd263, %rd2255;
	mul.wide.s32 	%rd264, %r812, 8;
	add.s64 	%rd265, %rd263, %rd264;
	ld.global.nc.u64 	%rd266, [%rd265];
	mov.u32 	%r593, %tid.y;
	shl.b32 	%r594, %r593, 4;
	mov.u32 	%r595, %tid.x;
	add.s32 	%r596, %r594, %r595;
	shl.b32 	%r597, %r596, 3;
	and.b32  	%r598, %r597, 504;
	mov.u32 	%r599, _ZZ6MatMulILi96ELi32ELi64ELi6ELi4EEvPlS0_S0_iiiE2Bs;
	add.s32 	%r600, %r599, %r598;
	and.b32  	%r601, %r597, 261632;
	add.s32 	%r602, %r600, %r601;
	st.shared.u64 	[%r602+10240], %rd266;
	bra.uni 	$L__BB0_90;
$L__BB0_87:
	ld.param.u32 	%r803, [_Z6MatMulILi96ELi32ELi64ELi6ELi4EEvPlS0_S0_iii_param_5];
	ld.param.u32 	%r751, [_Z6MatMulILi96ELi32ELi64ELi6ELi4EEvPlS0_S0_iii_param_4];
	mov.u32 	%r603, %tid.y;
	shl.b32 	%r604, %r603, 4;
	mov.u32 	%r605, %tid.x;
	add.s32 	%r606, %r604, %r605;
	and.b32  	%r607, %r606, 63;
	mov.u32 	%r608, %ctaid.x;
	shl.b32 	%r609, %r608, 6;
	or.b32  	%r610, %r607, %r609;
	setp.ge.s32 	%p61, %r610, %r751;
	add.s32 	%r612, %r814, 20;
	setp.ge.s32 	%p62, %r612, %r803;
	mov.b64 	%rd2327, -2147483648;
	or.pred  	%p63, %p62, %p61;
	@%p63 bra 	$L__BB0_89;
	ld.param.u64 	%rd2256, [_Z6MatMulILi96ELi32ELi64ELi6ELi4EEvPlS0_S0_iii_param_1];
	cvta.to.global.u64 	%rd268, %rd2256;
	mul.wide.s32 	%rd269, %r812, 8;
	add.s64 	%rd270, %rd268, %rd269;
	ld.global.nc.u64 	%rd2327, [%rd270];
$L__BB0_89:
	shl.b32 	%r617, %r606, 3;
	and.b32  	%r618, %r617, 504;
	mov.u32 	%r619, _ZZ6MatMulILi96ELi32ELi64ELi6ELi4EEvPlS0_S0_iiiE2Bs;
	add.s32 	%r620, %r619, %r618;
	and.b32  	%r621, %r617, 261632;
	add.s32 	%r622, %r620, %r621;
	st.shared.u64 	[%r622+10240], %rd2327;
$L__BB0_90:
	@%p3 bra 	$L__BB0_92;
	ld.param.u64 	%rd2257, [_Z6MatMulILi96ELi32ELi64ELi6ELi4EEvPlS0_S0_iii_param_1];
	cvta.to.global.u64 	%rd271, %rd2257;
	mul.wide.s32 	%rd272, %r813, 8;
	add.s64 	%rd273, %rd271, %rd272;
	ld.global.nc.u64 	%rd274, [%rd273];
	mov.u32 	%r623, %tid.y;
	shl.b32 	%r624, %r623, 4;
	mov.u32 	%r625, %tid.x;
	add.s32 	%r626, %r624, %r625;
	shl.b32 	%r627, %r626, 3;
	and.b32  	%r628, %r627, 504;
	mov.u32 	%r629, _ZZ6MatMulILi96ELi32ELi64ELi6ELi4EEvPlS0_S0_iiiE2Bs;
	add.s32 	%r630, %r629, %r628;
	and.b32  	%r631, %r627, 261632;
	add.s32 	%r632, %r630, %r631;
	st.shared.u64 	[%r632+12288], %rd274;
	bra.uni 	$L__BB0_95;
$L__BB0_92:
	ld.param.u32 	%r804, [_Z6MatMulILi96ELi32ELi64ELi6ELi4EEvPlS0_S0_iii_param_5];
	ld.param.u32 	%r752, [_Z6MatMulILi96ELi32ELi64ELi6ELi4EEvPlS0_S0_iii_param_4];
	mov.u32 	%r633, %tid.y;
	shl.b32 	%r634, %r633, 4;
	mov.u32 	%r635, %tid.x;
	add.s32 	%r636, %r634, %r635;
	and.b32  	%r637, %r636, 63;
	mov.u32 	%r638, %ctaid.x;
	shl.b32 	%r639, %r638, 6;
	or.b32  	%r640, %r637, %r639;
	setp.ge.s32 	%p64, %r640, %r752;
	add.s32 	%r642, %r814, 24;
	setp.ge.s32 	%p65, %r642, %r804;
	mov.b64 	%rd2328, -2147483648;
	or.pred  	%p66, %p65, %p64;
	@%p66 bra 	$L__BB0_94;
	ld.param.u64 	%rd2258, [_Z6MatMulILi96ELi32ELi64ELi6ELi4EEvPlS0_S0_iii_param_1];
	cvta.to.global.u64 	%rd276, %rd2258;
	mul.wide.s32 	%rd277, %r813, 8;
	add.s64 	%rd278, %rd276, %rd277;
	ld.global.nc.u64 	%rd2328, [%rd278];
$L__BB0_94:
	shl.b32 	%r647, %r636, 3;
	and.b32  	%r648, %r647, 504;
	mov.u32 	%r649, _ZZ6MatMulILi96ELi32ELi64ELi6ELi4EEvPlS0_S0_iiiE2Bs;
	add.s32 	%r650, %r649, %r648;
	and.b32  	%r651, %r647, 261632;
	add.s32 	%r652, %r650, %r651;
	st.shared.u64 	[%r652+12288], %rd2328;
$L__BB0_95:
	@%p3 bra 	$L__BB0_97;
	ld.param.u64 	%rd2259, [_Z6MatMulILi96ELi32ELi64ELi6ELi4EEvPlS0_S0_iii_param_1];
	cvta.to.global.u64 	%rd279, %rd2259;
	mul.wide.s32 	%rd280, %r815, 8;
	add.s64 	%rd281, %rd279, %rd280;
	ld.global.nc.u64 	%rd282, [%rd281];
	mov.u32 	%r653, %tid.y;
	shl.b32 	%r654, %r653, 4;
	mov.u32 	%r655, %tid.x;
	add.s32 	%r656, %r654, %r655;
	shl.b32 	%r657, %r656, 3;
	and.b32  	%r658, %r657, 504;
	mov.u32 	%r659, _ZZ6MatMulILi96ELi32ELi64ELi6ELi4EEvPlS0_S0_iiiE2Bs;
	add.s32 	%r660, %r659, %r658;
	and.b32  	%r661, %r657, 261632;
	add.s32 	%r662, %r660, %r661;
	st.shared.u64 	[%r662+14336], %rd282;
	bra.uni 	$L__BB0_100;
$L__BB0_97:
	ld.param.u32 	%r805, [_Z6MatMulILi96ELi32ELi64ELi6ELi4EEvPlS0_S0_iii_param_5];
	ld.param.u32 	%r753, [_Z6MatMulILi96ELi32ELi64ELi6ELi4EEvPlS0_S0_iii_param_4];
	mov.u32 	%r663, %tid.y;
	shl.b32 	%r664, %r663, 4;
	mov.u32 	%r665, %tid.x;
	add.s32 	%r666, %r664, %r665;
	and.b32  	%r667, %r666, 63;
	mov.u32 	%r668, %ctaid.x;
	shl.b32 	%r669, %r668, 6;
	or.b32  	%r670, %r667, %r669;
	setp.ge.s32 	%p67, %r670, %r753;
	add.s32 	%r672, %r814, 28;
	setp.ge.s32 	%p68, %r672, %r805;
	mov.b64 	%rd2329, -2147483648;
	or.pred  	%p69, %p68, %p67;
	@%p69 bra 	$L__BB0_99;
	ld.param.u64 	%rd2260, [_Z6MatMulILi96ELi32ELi64ELi6ELi4EEvPlS0_S0_iii_param_1];
	cvta.to.global.u64 	%rd284, %rd2260;
	mul.wide.s32 	%rd285, %r815, 8;
	add.s64 	%rd286, %rd284, %rd285;
	ld.global.nc.u64 	%rd2329, [%rd286];
$L__BB0_99:
	shl.b32 	%r677, %r666, 3;
	and.b32  	%r678, %r677, 504;
	mov.u32 	%r679, _ZZ6MatMulILi96ELi32ELi64ELi6ELi4EEvPlS0_S0_iiiE2Bs;
	add.s32 	%r680, %r679, %r678;
	and.b32  	%r681, %r677, 261632;
	add.s32 	%r682, %r680, %r681;
	st.shared.u64 	[%r682+14336], %rd2329;
$L__BB0_100:
	ld.param.u32 	%r806, [_Z6MatMulILi96ELi32ELi64ELi6ELi4EEvPlS0_S0_iii_param_5];
	ld.param.u32 	%r754, [_Z6MatMulILi96ELi32ELi64ELi6ELi4EEvPlS0_S0_iii_param_4];
	bar.sync 	0;
	mov.u32 	%r683, %tid.y;
	shl.b32 	%r684, %r683, 8;
	mov.u32 	%r685, _ZZ6MatMulILi96ELi32ELi64ELi6ELi4EEvPlS0_S0_iiiE2As;
	add.s32 	%r686, %r685, %r684;
	ld.shared.u64 	%rd287, [%r686];
	mov.u32 	%r687, %tid.x;
	shl.b32 	%r688, %r687, 3;
	mov.u32 	%r689, _ZZ6MatMulILi96ELi32ELi64ELi6ELi4EEvPlS0_S0_iiiE2Bs;
	add.s32 	%r690, %r689, %r688;
	ld.shared.u64 	%rd288, [%r690];
	add.s64 	%rd289, %rd288, %rd287;
	max.s64 	%rd290, %rd289, %rd2285;
	ld.shared.u64 	%rd291, [%r690+128];
	add.s64 	%rd292, %rd291, %rd287;
	max.s64 	%rd293, %rd292, %rd2284;
	ld.shared.u64 	%rd294, [%r690+256];
	add.s64 	%rd295, %rd294, %rd287;
	max.s64 	%rd296, %rd295, %rd2283;
	ld.shared.u64 	%rd297, [%r690+384];
	add.s64 	%rd298, %rd297, %rd287;
	max.s64 	%rd299, %rd298, %rd2282;
	ld.shared.u64 	%rd300, [%r686+4096];
	add.s64 	%rd301, %rd288, %rd300;
	max.s64 	%rd302, %rd301, %rd2281;
	add.s64 	%rd303, %rd291, %rd300;
	max.s64 	%rd304, %rd303, %rd2280;
	add.s64 	%rd305, %rd294, %rd300;
	max.s64 	%rd306, %rd305, %rd2279;
	add.s64 	%rd307, %rd297, %rd300;
	max.s64 	%rd308, %rd307, %rd2278;
	ld.shared.u64 	%rd309, [%r686+8192];
	add.s64 	%rd310, %rd288, %rd309;
	max.s64 	%rd311, %rd310, %rd2277;
	add.s64 	%rd312, %rd291, %rd309;
	max.s64 	%rd313, %rd312, %rd2276;
	add.s64 	%rd314, %rd294, %rd309;
	max.s64 	%rd315, %rd314, %rd2275;
	add.s64 	%rd316, %rd297, %rd309;
	max.s64 	%rd317, %rd316, %rd2274;
	ld.shared.u64 	%rd318, [%r686+12288];
	add.s64 	%rd319, %rd288, %rd318;
	max.s64 	%rd320, %rd319, %rd2273;
	add.s64 	%rd321, %rd291, %rd318;
	max.s64 	%rd322, %rd321, %rd2272;
	add.s64 	%rd323, %rd294, %rd318;
	max.s64 	%rd324, %rd323, %rd2271;
	add.s64 	%rd325, %rd297, %rd318;
	max.s64 	%rd326, %rd325, %rd2270;
	ld.shared.u64 	%rd327, [%r686+16384];
	add.s64 	%rd328, %rd288, %rd327;
	max.s64 	%rd329, %rd328, %rd2269;
	add.s64 	%rd330, %rd291, %rd327;
	max.s64 	%rd331, %rd330, %rd2268;
	add.s64 	%rd332, %rd294, %rd327;
	max.s64 	%rd333, %rd332, %rd2267;
	add.s64 	%rd334, %rd297, %rd327;
	max.s64 	%rd335, %rd334, %rd2266;
	ld.shared.u64 	%rd336, [%r686+20480];
	add.s64 	%rd337, %rd288, %rd336;
	max.s64 	%rd338, %rd337, %rd2265;
	add.s64 	%rd339, %rd291, %rd336;
	max.s64 	%rd340, %rd339, %rd2264;
	add.s64 	%rd341, %rd294, %rd336;
	max.s64 	%rd342, %rd341, %rd2263;
	add.s64 	%rd343, %rd297, %rd336;
	max.s64 	%rd344, %rd343, %rd2262;
	ld.shared.u64 	%rd345, [%r686+8];
	ld.shared.u64 	%rd346, [%r690+512];
	add.s64 	%rd347, %rd346, %rd345;
	max.s64 	%rd348, %rd347, %rd290;
	ld.shared.u64 	%rd349, [%r690+640];
	add.s64 	%rd350, %rd349, %rd345;
	max.s64 	%rd351, %rd350, %rd293;
	ld.shared.u64 	%rd352, [%r690+768];
	add.s64 	%rd353, %rd352, %rd345;
	max.s64 	%rd354, %rd353, %rd296;
	ld.shared.u64 	%rd355, [%r690+896];
	add.s64 	%rd356, %rd355, %rd345;
	max.s64 	%rd357, %rd356, %rd299;
	ld.shared.u64 	%rd358, [%r686+4104];
	add.s64 	%rd359, %rd346, %rd358;
	max.s64 	%rd360, %rd359, %rd302;
	add.s64 	%rd361, %rd349, %rd358;
	max.s64 	%rd362, %rd361, %rd304;
	add.s64 	%rd363, %rd352, %rd358;
	max.s64 	%rd364, %rd363, %rd306;
	add.s64 	%rd365, %rd355, %rd358;
	max.s64 	%rd366, %rd365, %rd308;
	ld.shared.u64 	%rd367, [%r686+8200];
	add.s64 	%rd368, %rd346, %rd367;
	max.s64 	%rd369, %rd368, %rd311;
	add.s64 	%rd370, %rd349, %rd367;
	max.s64 	%rd371, %rd370, %rd313;
	add.s64 	%rd372, %rd352, %rd367;
	max.s64 	%rd373, %rd372, %rd315;
	add.s64 	%rd374, %rd355, %rd367;
	max.s64 	%rd375, %rd374, %rd317;
	ld.shared.u64 	%rd376, [%r686+12296];
	add.s64 	%rd377, %rd346, %rd376;
	max.s64 	%rd378, %rd377, %rd320;
	add.s64 	%rd379, %rd349, %rd376;
	max.s64 	%rd380, %rd379, %rd322;
	add.s64 	%rd381, %rd352, %rd376;
	max.s64 	%rd382, %rd381, %rd324;
	add.s64 	%rd383, %rd355, %rd376;
	max.s64 	%rd384, %rd383, %rd326;
	ld.shared.u64 	%rd385, [%r686+16392];
	add.s64 	%rd386, %rd346, %rd385;
	max.s64 	%rd387, %rd386, %rd329;
	add.s64 	%rd388, %rd349, %rd385;
	max.s64 	%rd389, %rd388, %rd331;
	add.s64 	%rd390, %rd352, %rd385;
	max.s64 	%rd391, %rd390, %rd333;
	add.s64 	%rd392, %rd355, %rd385;
	max.s64 	%rd393, %rd392, %rd335;
	ld.shared.u64 	%rd394, [%r686+20488];
	add.s64 	%rd395, %rd346, %rd394;
	max.s64 	%rd396, %rd395, %rd338;
	add.s64 	%rd397, %rd349, %rd394;
	max.s64 	%rd398, %rd397, %rd340;
	add.s64 	%rd399, %rd352, %rd394;
	max.s64 	%rd400, %rd399, %rd342;
	add.s64 	%rd401, %rd355, %rd394;
	max.s64 	%rd402, %rd401, %rd344;
	ld.shared.u64 	%rd403, [%r686+16];
	ld.shared.u64 	%rd404, [%r690+1024];
	add.s64 	%rd405, %rd404, %rd403;
	max.s64 	%rd406, %rd405, %rd348;
	ld.shared.u64 	%rd407, [%r690+1152];
	add.s64 	%rd408, %rd407, %rd403;
	max.s64 	%rd409, %rd408, %rd351;
	ld.shared.u64 	%rd410, [%r690+1280];
	add.s64 	%rd411, %rd410, %rd403;
	max.s64 	%rd412, %rd411, %rd354;
	ld.shared.u64 	%rd413, [%r690+1408];
	add.s64 	%rd414, %rd413, %rd403;
	max.s64 	%rd415, %rd414, %rd357;
	ld.shared.u64 	%rd416, [%r686+4112];
	add.s64 	%rd417, %rd404, %rd416;
	max.s64 	%rd418, %rd417, %rd360;
	add.s64 	%rd419, %rd407, %rd416;
	max.s64 	%rd420, %rd419, %rd362;
	add.s64 	%rd421, %rd410, %rd416;
	max.s64 	%rd422, %rd421, %rd364;
	add.s64 	%rd423, %rd413, %rd416;
	max.s64 	%rd424, %rd423, %rd366;
	ld.shared.u64 	%rd425, [%r686+8208];
	add.s64 	%rd426, %rd404, %rd425;
	max.s64 	%rd427, %rd426, %rd369;
	add.s64 	%rd428, %rd407, %rd425;
	max.s64 	%rd429, %rd428, %rd371;
	add.s64 	%rd430, %rd410, %rd425;
	max.s64 	%rd431, %rd430, %rd373;
	add.s64 	%rd432, %rd413, %rd425;
	max.s64 	%rd433, %rd432, %rd375;
	ld.shared.u64 	%rd434, [%r686+12304];
	add.s64 	%rd435, %rd404, %rd434;
	max.s64 	%rd436, %rd435, %rd378;
	add.s64 	%rd437, %rd407, %rd434;
	max.s64 	%rd438, %rd437, %rd380;
	add.s64 	%rd439, %rd410, %rd434;
	max.s64 	%rd440, %rd439, %rd382;
	add.s64 	%rd441, %rd413, %rd434;
	max.s64 	%rd442, %rd441, %rd384;
	ld.shared.u64 	%rd443, [%r686+16400];
	add.s64 	%rd444, %rd404, %rd443;
	max.s64 	%rd445, %rd444, %rd387;
	add.s64 	%rd446, %rd407, %rd443;
	max.s64 	%rd447, %rd446, %rd389;
	add.s64 	%rd448, %rd410, %rd443;
	max.s64 	%rd449, %rd448, %rd391;
	add.s64 	%rd450, %rd413, %rd443;
	max.s64 	%rd451, %rd450, %rd393;
	ld.shared.u64 	%rd452, [%r686+20496];
	add.s64 	%rd453, %rd404, %rd452;
	max.s64 	%rd454, %rd453, %rd396;
	add.s64 	%rd455, %rd407, %rd452;
	max.s64 	%rd456, %rd455, %rd398;
	add.s64 	%rd457, %rd410, %rd452;
	max.s64 	%rd458, %rd457, %rd400;
	add.s64 	%rd459, %rd413, %rd452;
	max.s64 	%rd460, %rd459, %rd402;
	ld.shared.u64 	%rd461, [%r686+24];
	ld.shared.u64 	%rd462, [%r690+1536];
	add.s64 	%rd463, %rd462, %rd461;
	max.s64 	%rd464, %rd463, %rd406;
	ld.shared.u64 	%rd465, [%r690+1664];
	add.s64 	%rd466, %rd465, %rd461;
	max.s64 	%rd467, %rd466, %rd409;
	ld.shared.u64 	%rd468, [%r690+1792];
	add.s64 	%rd469, %rd468, %rd461;
	max.s64 	%rd470, %rd469, %rd412;
	ld.shared.u64 	%rd471, [%r690+1920];
	add.s64 	%rd472, %rd471, %rd461;
	max.s64 	%rd473, %rd472, %rd415;
	ld.shared.u64 	%rd474, [%r686+4120];
	add.s64 	%rd475, %rd462, %rd474;
	max.s64 	%rd476, %rd475, %rd418;
	add.s64 	%rd477, %rd465, %rd474;
	max.s64 	%rd478, %rd477, %rd420;
	add.s64 	%rd479, %rd468, %rd474;
	max.s64 	%rd480, %rd479, %rd422;
	add.s64 	%rd481, %rd471, %rd474;
	max.s64 	%rd482, %rd481, %rd424;
	ld.shared.u64 	%rd483, [%r686+8216];
	add.s64 	%rd484, %rd462, %rd483;
	max.s64 	%rd485, %rd484, %rd427;
	add.s64 	%rd486, %rd465, %rd483;
	max.s64 	%rd487, %rd486, %rd429;
	add.s64 	%rd488, %rd468, %rd483;
	max.s64 	%rd489, %rd488, %rd431;
	add.s64 	%rd490, %rd471, %rd483;
	max.s64 	%rd491, %rd490, %rd433;
	ld.shared.u64 	%rd492, [%r686+12312];
	add.s64 	%rd493, %rd462, %rd492;
	max.s64 	%rd494, %rd493, %rd436;
	add.s64 	%rd495, %rd465, %rd492;
	max.s64 	%rd496, %rd495, %rd438;
	add.s64 	%rd497, %rd468, %rd492;
	max.s64 	%rd498, %rd497, %rd440;
	add.s64 	%rd499, %rd471, %rd492;
	max.s64 	%rd500, %rd499, %rd442;
	ld.shared.u64 	%rd501, [%r686+16408];
	add.s64 	%rd502, %rd462, %rd501;
	max.s64 	%rd503, %rd502, %rd445;
	add.s64 	%rd504, %rd465, %rd501;
	max.s64 	%rd505, %rd504, %rd447;
	add.s64 	%rd506, %rd468, %rd501;
	max.s64 	%rd507, %rd506, %rd449;
	add.s64 	%rd508, %rd471, %rd501;
	max.s64 	%rd509, %rd508, %rd451;
	ld.shared.u64 	%rd510, [%r686+20504];
	add.s64 	%rd511, %rd462, %rd510;
	max.s64 	%rd512, %rd511, %rd454;
	add.s64 	%rd513, %rd465, %rd510;
	max.s64 	%rd514, %rd513, %rd456;
	add.s64 	%rd515, %rd468, %rd510;
	max.s64 	%rd516, %rd515, %rd458;
	add.s64 	%rd517, %rd471, %rd510;
	max.s64 	%rd518, %rd517, %rd460;
	ld.shared.u64 	%rd519, [%r686+32];
	ld.shared.u64 	%rd520, [%r690+2048];
	add.s64 	%rd521, %rd520, %rd519;
	max.s64 	%rd522, %rd521, %rd464;
	ld.shared.u64 	%rd523, [%r690+2176];
	add.s64 	%rd524, %rd523, %rd519;
	max.s64 	%rd525, %rd524, %rd467;
	ld.shared.u64 	%rd526, [%r690+2304];
	add.s64 	%rd527, %rd526, %rd519;
	max.s64 	%rd528, %rd527, %rd470;
	ld.shared.u64 	%rd529, [%r690+2432];
	add.s64 	%rd530, %rd529, %rd519;
	max.s64 	%rd531, %rd530, %rd473;
	ld.shared.u64 	%rd532, [%r686+4128];
	add.s64 	%rd533, %rd520, %rd532;
	max.s64 	%rd534, %rd533, %rd476;
	add.s64 	%rd535, %rd523, %rd532;
	max.s64 	%rd536, %rd535, %rd478;
	add.s64 	%rd537, %rd526, %rd532;
	max.s64 	%rd538, %rd537, %rd480;
	add.s64 	%rd539, %rd529, %rd532;
	max.s64 	%rd540, %rd539, %rd482;
	ld.shared.u64 	%rd541, [%r686+8224];
	add.s64 	%rd542, %rd520, %rd541;
	max.s64 	%rd543, %rd542, %rd485;
	add.s64 	%rd544, %rd523, %rd541;
	max.s64 	%rd545, %rd544, %rd487;
	add.s64 	%rd546, %rd526, %rd541;
	max.s64 	%rd547, %rd546, %rd489;
	add.s64 	%rd548, %rd529, %rd541;
	max.s64 	%rd549, %rd548, %rd491;
	ld.shared.u64 	%rd550, [%r686+12320];
	add.s64 	%rd551, %rd520, %rd550;
	max.s64 	%rd552, %rd551, %rd494;
	add.s64 	%rd553, %rd523, %rd550;
	max.s64 	%rd554, %rd553, %rd496;
	add.s64 	%rd555, %rd526, %rd550;
	max.s64 	%rd556, %rd555, %rd498;
	add.s64 	%rd557, %rd529, %rd550;
	max.s64 	%rd558, %rd557, %rd500;
	ld.shared.u64 	%rd559, [%r686+16416];
	add.s64 	%rd560, %rd520, %rd559;
	max.s64 	%rd561, %rd560, %rd503;
	add.s64 	%rd562, %rd523, %rd559;
	max.s64 	%rd563, %rd562, %rd505;
	add.s64 	%rd564, %rd526, %rd559;
	max.s64 	%rd565, %rd564, %rd507;
	add.s64 	%rd566, %rd529, %rd559;
	max.s64 	%rd567, %rd566, %rd509;
	ld.shared.u64 	%rd568, [%r686+20512];
	add.s64 	%rd569, %rd520, %rd568;
	max.s64 	%rd570, %rd569, %rd512;
	add.s64 	%rd571, %rd523, %rd568;
	max.s64 	%rd572, %rd571, %rd514;
	add.s64 	%rd573, %rd526, %rd568;
	max.s64 	%rd574, %rd573, %rd516;
	add.s64 	%rd575, %rd529, %rd568;
	max.s64 	%rd576, %rd575, %rd518;
	ld.shared.u64 	%rd577, [%r686+40];
	ld.shared.u64 	%rd578, [%r690+2560];
	add.s64 	%rd579, %rd578, %rd577;
	max.s64 	%rd580, %rd579, %rd522;
	ld.shared.u64 	%rd581, [%r690+2688];
	add.s64 	%rd582, %rd581, %rd577;
	max.s64 	%rd583, %rd582, %rd525;
	ld.shared.u64 	%rd584, [%r690+2816];
	add.s64 	%rd585, %rd584, %rd577;
	max.s64 	%rd586, %rd585, %rd528;
	ld.shared.u64 	%rd587, [%r690+2944];
	add.s64 	%rd588, %rd587, %rd577;
	max.s64 	%rd589, %rd588, %rd531;
	ld.shared.u64 	%rd590, [%r686+4136];
	add.s64 	%rd591, %rd578, %rd590;
	max.s64 	%rd592, %rd591, %rd534;
	add.s64 	%rd593, %rd581, %rd590;
	max.s64 	%rd594, %rd593, %rd536;
	add.s64 	%rd595, %rd584, %rd590;
	max.s64 	%rd596, %rd595, %rd538;
	add.s64 	%rd597, %rd587, %rd590;
	max.s64 	%rd598, %rd597, %rd540;
	ld.shared.u64 	%rd599, [%r686+8232];
	add.s64 	%rd600, %rd578, %rd599;
	max.s64 	%rd601, %rd600, %rd543;
	add.s64 	%rd602, %rd581, %rd599;
	max.s64 	%rd603, %rd602, %rd545;
	add.s64 	%rd604, %rd584, %rd599;
	max.s64 	%rd605, %rd604, %rd547;
	add.s64 	%rd606, %rd587, %rd599;
	max.s64 	%rd607, %rd606, %rd549;
	ld.shared.u64 	%rd608, [%r686+12328];
	add.s64 	%rd609, %rd578, %rd608;
	max.s64 	%rd610, %rd609, %rd552;
	add.s64 	%rd611, %rd581, %rd608;
	max.s64 	%rd612, %rd611, %rd554;
	add.s64 	%rd613, %rd584, %rd608;
	max.s64 	%rd614, %rd613, %rd556;
	add.s64 	%rd615, %rd587, %rd608;
	max.s64 	%rd616, %rd615, %rd558;
	ld.shared.u64 	%rd617, [%r686+16424];
	add.s64 	%rd618, %rd578, %rd617;
	max.s64 	%rd619, %rd618, %rd561;
	add.s64 	%rd620, %rd581, %rd617;
	max.s64 	%rd621, %rd620, %rd563;
	add.s64 	%rd622, %rd584, %rd617;
	max.s64 	%rd623, %rd622, %rd565;
	add.s64 	%rd624, %rd587, %rd617;
	max.s64 	%rd625, %rd624, %rd567;
	ld.shared.u64 	%rd626, [%r686+20520];
	add.s64 	%rd627, %rd578, %rd626;
	max.s64 	%rd628, %rd627, %rd570;
	add.s64 	%rd629, %rd581, %rd626;
	max.s64 	%rd630, %rd629, %rd572;
	add.s64 	%rd631, %rd584, %rd626;
	max.s64 	%rd632, %rd631, %rd574;
	add.s64 	%rd633, %rd587, %rd626;
	max.s64 	%rd634, %rd633, %rd576;
	ld.shared.u64 	%rd635, [%r686+48];
	ld.shared.u64 	%rd636, [%r690+3072];
	add.s64 	%rd637, %rd636, %rd635;
	max.s64 	%rd638, %rd637, %rd580;
	ld.shared.u64 	%rd639, [%r690+3200];
	add.s64 	%rd640, %rd639, %rd635;
	max.s64 	%rd641, %rd640, %rd583;
	ld.shared.u64 	%rd642, [%r690+3328];
	add.s64 	%rd643, %rd642, %rd635;
	max.s64 	%rd644, %rd643, %rd586;
	ld.shared.u64 	%rd645, [%r690+3456];
	add.s64 	%rd646, %rd645, %rd635;
	max.s64 	%rd647, %rd646, %rd589;
	ld.shared.u64 	%rd648, [%r686+4144];
	add.s64 	%rd649, %rd636, %rd648;
	max.s64 	%rd650, %rd649, %rd592;
	add.s64 	%rd651, %rd639, %rd648;
	max.s64 	%rd652, %rd651, %rd594;
	add.s64 	%rd653, %rd642, %rd648;
	max.s64 	%rd654, %rd653, %rd596;
	add.s64 	%rd655, %rd645, %rd648;
	max.s64 	%rd656, %rd655, %rd598;
	ld.shared.u64 	%rd657, [%r686+8240];
	add.s64 	%rd658, %rd636, %rd657;
	max.s64 	%rd659, %rd658, %rd601;
	add.s64 	%rd660, %rd639, %rd657;
	max.s64 	%rd661, %rd660, %rd603;
	add.s64 	%rd662, %rd642, %rd657;
	max.s64 	%rd663, %rd662, %rd605;
	add.s64 	%rd664, %rd645, %rd657;
	max.s64 	%rd665, %rd664, %rd607;
	ld.shared.u64 	%rd666, [%r686+12336];
	add.s64 	%rd667, %rd636, %rd666;
	max.s64 	%rd668, %rd667, %rd610;
	add.s64 	%rd669, %rd639, %rd666;
	max.s64 	%rd670, %rd669, %rd612;
	add.s64 	%rd671, %rd642, %rd666;
	max.s64 	%rd672, %rd671, %rd614;
	add.s64 	%rd673, %rd645, %rd666;
	max.s64 	%rd674, %rd673, %rd616;
	ld.shared.u64 	%rd675, [%r686+16432];
	add.s64 	%rd676, %rd636, %rd675;
	max.s64 	%rd677, %rd676, %rd619;
	add.s64 	%rd678, %rd639, %rd675;
	max.s64 	%rd679, %rd678, %rd621;
	add.s64 	%rd680, %rd642, %rd675;
	max.s64 	%rd681, %rd680, %rd623;
	add.s64 	%rd682, %rd645, %rd675;
	max.s64 	%rd683, %rd682, %rd625;
	ld.shared.u64 	%rd684, [%r686+20528];
	add.s64 	%rd685, %rd636, %rd684;
	max.s64 	%rd686, %rd685, %rd628;
	add.s64 	%rd687, %rd639, %rd684;
	max.s64 	%rd688, %rd687, %rd630;
	add.s64 	%rd689, %rd642, %rd684;
	max.s64 	%rd690, %rd689, %rd632;
	add.s64 	%rd691, %rd645, %rd684;
	max.s64 	%rd692, %rd691, %rd634;
	ld.shared.u64 	%rd693, [%r686+56];
	ld.shared.u64 	%rd694, [%r690+3584];
	add.s64 	%rd695, %rd694, %rd693;
	max.s64 	%rd696, %rd695, %rd638;
	ld.shared.u64 	%rd697, [%r690+3712];
	add.s64 	%rd698, %rd697, %rd693;
	max.s64 	%rd699, %rd698, %rd641;
	ld.shared.u64 	%rd700, [%r690+3840];
	add.s64 	%rd701, %rd700, %rd693;
	max.s64 	%rd702, %rd701, %rd644;
	ld.shared.u64 	%rd703, [%r690+3968];
	add.s64 	%rd704, %rd703, %rd693;
	max.s64 	%rd705, %rd704, %rd647;
	ld.shared.u64 	%rd706, [%r686+4152];
	add.s64 	%rd707, %rd694, %rd706;
	max.s64 	%rd708, %rd707, %rd650;
	add.s64 	%rd709, %rd697, %rd706;
	max.s64 	%rd710, %rd709, %rd652;
	add.s64 	%rd711, %rd700, %rd706;
	max.s64 	%rd712, %rd711, %rd654;
	add.s64 	%rd713, %rd703, %rd706;
	max.s64 	%rd714, %rd713, %rd656;
	ld.shared.u64 	%rd715, [%r686+8248];
	add.s64 	%rd716, %rd694, %rd715;
	max.s64 	%rd717, %rd716, %rd659;
	add.s64 	%rd718, %rd697, %rd715;
	max.s64 	%rd719, %rd718, %rd661;
	add.s64 	%rd720, %rd700, %rd715;
	max.s64 	%rd721, %rd720, %rd663;
	add.s64 	%rd722, %rd703, %rd715;
	max.s64 	%rd723, %rd722, %rd665;
	ld.shared.u64 	%rd724, [%r686+12344];
	add.s64 	%rd725, %rd694, %rd724;
	max.s64 	%rd726, %rd725, %rd668;
	add.s64 	%rd727, %rd697, %rd724;
	max.s64 	%rd728, %rd727, %rd670;
	add.s64 	%rd729, %rd700, %rd724;
	max.s64 	%rd730, %rd729, %rd672;
	add.s64 	%rd731, %rd703, %rd724;
	max.s64 	%rd732, %rd731, %rd674;
	ld.shared.u64 	%rd733, [%r686+16440];
	add.s64 	%rd734, %rd694, %rd733;
	max.s64 	%rd735, %rd734, %rd677;
	add.s64 	%rd736, %rd697, %rd733;
	max.s64 	%rd737, %rd736, %rd679;
	add.s64 	%rd738, %rd700, %rd733;
	max.s64 	%rd739, %rd738, %rd681;
	add.s64 	%rd740, %rd703, %rd733;
	max.s64 	%rd741, %rd740, %rd683;
	ld.shared.u64 	%rd742, [%r686+20536];
	add.s64 	%rd743, %rd694, %rd742;
	max.s64 	%rd744, %rd743, %rd686;
	add.s64 	%rd745, %rd697, %rd742;
	max.s64 	%rd746, %rd745, %rd688;
	add.s64 	%rd747, %rd700, %rd742;
	max.s64 	%rd748, %rd747, %rd690;
	add.s64 	%rd749, %rd703, %rd742;
	max.s64 	%rd750, %rd749, %rd692;
	ld.shared.u64 	%rd751, [%r686+64];
	ld.shared.u64 	%rd752, [%r690+4096];
	add.s64 	%rd753, %rd752, %rd751;
	max.s64 	%rd754, %rd753, %rd696;
	ld.shared.u64 	%rd755, [%r690+4224];
	add.s64 	%rd756, %rd755, %rd751;
	max.s64 	%rd757, %rd756, %rd699;
	ld.shared.u64 	%rd758, [%r690+4352];
	add.s64 	%rd759, %rd758, %rd751;
	max.s64 	%rd760, %rd759, %rd702;
	ld.shared.u64 	%rd761, [%r690+4480];
	add.s64 	%rd762, %rd761, %rd751;
	max.s64 	%rd763, %rd762, %rd705;
	ld.shared.u64 	%rd764, [%r686+4160];
	add.s64 	%rd765, %rd752, %rd764;
	max.s64 	%rd766, %rd765, %rd708;
	add.s64 	%rd767, %rd755, %rd764;
	max.s64 	%rd768, %rd767, %rd710;
	add.s64 	%rd769, %rd758, %rd764;
	max.s64 	%rd770, %rd769, %rd712;
	add.s64 	%rd771, %rd761, %rd764;
	max.s64 	%rd772, %rd771, %rd714;
	ld.shared.u64 	%rd773, [%r686+8256];
	add.s64 	%rd774, %rd752, %rd773;
	max.s64 	%rd775, %rd774, %rd717;
	add.s64 	%rd776, %rd755, %rd773;
	max.s64 	%rd777, %rd776, %rd719;
	add.s64 	%rd778, %rd758, %rd773;
	max.s64 	%rd779, %rd778, %rd721;
	add.s64 	%rd780, %rd761, %rd773;
	max.s64 	%rd781, %rd780, %rd723;
	ld.shared.u64 	%rd782, [%r686+12352];
	add.s64 	%rd783, %rd752, %rd782;
	max.s64 	%rd784, %rd783, %rd726;
	add.s64 	%rd785, %rd755, %rd782;
	max.s64 	%rd786, %rd785, %rd728;
	add.s64 	%rd787, %rd758, %rd782;
	max.s64 	%rd788, %rd787, %rd730;
	add.s64 	%rd789, %rd761, %rd782;
	max.s64 	%rd790, %rd789, %rd732;
	ld.shared.u64 	%rd791, [%r686+16448];
	add.s64 	%rd792, %rd752, %rd791;
	max.s64 	%rd793, %rd792, %rd735;
	add.s64 	%rd794, %rd755, %rd791;
	max.s64 	%rd795, %rd794, %rd737;
	add.s64 	%rd796, %rd758, %rd791;
	max.s64 	%rd797, %rd796, %rd739;
	add.s64 	%rd798, %rd761, %rd791;
	max.s64 	%rd799, %rd798, %rd741;
	ld.shared.u64 	%rd800, [%r686+20544];
	add.s64 	%rd801, %rd752, %rd800;
	max.s64 	%rd802, %rd801, %rd744;
	add.s64 	%rd803, %rd755, %rd800;
	max.s64 	%rd804, %rd803, %rd746;
	add.s64 	%rd805, %rd758, %rd800;
	max.s64 	%rd806, %rd805, %rd748;
	add.s64 	%rd807, %rd761, %rd800;
	max.s64 	%rd808, %rd807, %rd750;
	ld.shared.u64 	%rd809, [%r686+72];
	ld.shared.u64 	%rd810, [%r690+4608];
	add.s64 	%rd811, %rd810, %rd809;
	max.s64 	%rd812, %rd811, %rd754;
	ld.shared.u64 	%rd813, [%r690+4736];
	add.s64 	%rd814, %rd813, %rd809;
	max.s64 	%rd815, %rd814, %rd757;
	ld.shared.u64 	%rd816, [%r690+4864];
	add.s64 	%rd817, %rd816, %rd809;
	max.s64 	%rd818, %rd817, %rd760;
	ld.shared.u64 	%rd819, [%r690+4992];
	add.s64 	%rd820, %rd819, %rd809;
	max.s64 	%rd821, %rd820, %rd763;
	ld.shared.u64 	%rd822, [%r686+4168];
	add.s64 	%rd823, %rd810, %rd822;
	max.s64 	%rd824, %rd823, %rd766;
	add.s64 	%rd825, %rd813, %rd822;
	max.s64 	%rd826, %rd825, %rd768;
	add.s64 	%rd827, %rd816, %rd822;
	max.s64 	%rd828, %rd827, %rd770;
	add.s64 	%rd829, %rd819, %rd822;
	max.s64 	%rd830, %rd829, %rd772;
	ld.shared.u64 	%rd831, [%r686+8264];
	add.s64 	%rd832, %rd810, %rd831;
	max.s64 	%rd833, %rd832, %rd775;
	add.s64 	%rd834, %rd813, %rd831;
	max.s64 	%rd835, %rd834, %rd777;
	add.s64 	%rd836, %rd816, %rd831;
	max.s64 	%rd837, %rd836, %rd779;
	add.s64 	%rd838, %rd819, %rd831;
	max.s64 	%rd839, %rd838, %rd781;
	ld.shared.u64 	%rd840, [%r686+12360];
	add.s64 	%rd841, %rd810, %rd840;
	max.s64 	%rd842, %rd841, %rd784;
	add.s64 	%rd843, %rd813, %rd840;
	max.s64 	%rd844, %rd843, %rd786;
	add.s64 	%rd845, %rd816, %rd840;
	max.s64 	%rd846, %rd845, %rd788;
	add.s64 	%rd847, %rd819, %rd840;
	max.s64 	%rd848, %rd847, %rd790;
	ld.shared.u64 	%rd849, [%r686+16456];
	add.s64 	%rd850, %rd810, %rd849;
	max.s64 	%rd851, %rd850, %rd793;
	add.s64 	%rd852, %rd813, %rd849;
	max.s64 	%rd853, %rd852, %rd795;
	add.s64 	%rd854, %rd816, %rd849;
	max.s64 	%rd855, %rd854, %rd797;
	add.s64 	%rd856, %rd819, %rd849;
	max.s64 	%rd857, %rd856, %rd799;
	ld.shared.u64 	%rd858, [%r686+20552];
	add.s64 	%rd859, %rd810, %rd858;
	max.s64 	%rd860, %rd859, %rd802;
	add.s64 	%rd861, %rd813, %rd858;
	max.s64 	%rd862, %rd861, %rd804;
	add.s64 	%rd863, %rd816, %rd858;
	max.s64 	%rd864, %rd863, %rd806;
	add.s64 	%rd865, %rd819, %rd858;
	max.s64 	%rd866, %rd865, %rd808;
	ld.shared.u64 	%rd867, [%r686+80];
	ld.shared.u64 	%rd868, [%r690+5120];
	add.s64 	%rd869, %rd868, %rd867;
	max.s64 	%rd870, %rd869, %rd812;
	ld.shared.u64 	%rd871, [%r690+5248];
	add.s64 	%rd872, %rd871, %rd867;
	max.s64 	%rd873, %rd872, %rd815;
	ld.shared.u64 	%rd874, [%r690+5376];
	add.s64 	%rd875, %rd874, %rd867;
	max.s64 	%rd876, %rd875, %rd818;
	ld.shared.u64 	%rd877, [%r690+5504];
	add.s64 	%rd878, %rd877, %rd867;
	max.s64 	%rd879, %rd878, %rd821;
	ld.shared.u64 	%rd880, [%r686+4176];
	add.s64 	%rd881, %rd868, %rd880;
	max.s64 	%rd882, %rd881, %rd824;
	add.s64 	%rd883, %rd871, %rd880;
	max.s64 	%rd884, %rd883, %rd826;
	add.s64 	%rd885, %rd874, %rd880;
	max.s64 	%rd886, %rd885, %rd828;
	add.s64 	%rd887, %rd877, %rd880;
	max.s64 	%rd888, %rd887, %rd830;
	ld.shared.u64 	%rd889, [%r686+8272];
	add.s64 	%rd890, %rd868, %rd889;
	max.s64 	%rd891, %rd890, %rd833;
	add.s64 	%rd892, %rd871, %rd889;
	max.s64 	%rd893, %rd892, %rd835;
	add.s64 	%rd894, %rd874, %rd889;
	max.s64 	%rd895, %rd894, %rd837;
	add.s64 	%rd896, %rd877, %rd889;
	max.s64 	%rd897, %rd896, %rd839;
	ld.shared.u64 	%rd898, [%r686+12368];
	add.s64 	%rd899, %rd868, %rd898;
	max.s64 	%rd900, %rd899, %rd842;
	add.s64 	%rd901, %rd871, %rd898;
	max.s64 	%rd902, %rd901, %rd844;
	add.s64 	%rd903, %rd874, %rd898;
	max.s64 	%rd904, %rd903, %rd846;
	add.s64 	%rd905, %rd877, %rd898;
	max.s64 	%rd906, %rd905, %rd848;
	ld.shared.u64 	%rd907, [%r686+16464];
	add.s64 	%rd908, %rd868, %rd907;
	max.s64 	%rd909, %rd908, %rd851;
	add.s64 	%rd910, %rd871, %rd907;
	max.s64 	%rd911, %rd910, %rd853;
	add.s64 	%rd912, %rd874, %rd907;
	max.s64 	%rd913, %rd912, %rd855;
	add.s64 	%rd914, %rd877, %rd907;
	max.s64 	%rd915, %rd914, %rd857;
	ld.shared.u64 	%rd916, [%r686+20560];
	add.s64 	%rd917, %rd868, %rd916;
	max.s64 	%rd918, %rd917, %rd860;
	add.s64 	%rd919, %rd871, %rd916;
	max.s64 	%rd920, %rd919, %rd862;
	add.s64 	%rd921, %rd874, %rd916;
	max.s64 	%rd922, %rd921, %rd864;
	add.s64 	%rd923, %rd877, %rd916;
	max.s64 	%rd924, %rd923, %rd866;
	ld.shared.u64 	%rd925, [%r686+88];
	ld.shared.u64 	%rd926, [%r690+5632];
	add.s64 	%rd927, %rd926, %rd925;
	max.s64 	%rd928, %rd927, %rd870;
	ld.shared.u64 	%rd929, [%r690+5760];
	add.s64 	%rd930, %rd929, %rd925;
	max.s64 	%rd931, %rd930, %rd873;
	ld.shared.u64 	%rd932, [%r690+5888];
	add.s64 	%rd933, %rd932, %rd925;
	max.s64 	%rd934, %rd933, %rd876;
	ld.shared.u64 	%rd935, [%r690+6016];
	add.s64 	%rd936, %rd935, %rd925;
	max.s64 	%rd937, %rd936, %rd879;
	ld.shared.u64 	%rd938, [%r686+4184];
	add.s64 	%rd939, %rd926, %rd938;
	max.s64 	%rd940, %rd939, %rd882;
	add.s64 	%rd941, %rd929, %rd938;
	max.s64 	%rd942, %rd941, %rd884;
	add.s64 	%rd943, %rd932, %rd938;
	max.s64 	%rd944, %rd943, %rd886;
	add.s64 	%rd945, %rd935, %rd938;
	max.s64 	%rd946, %rd945, %rd888;
	ld.shared.u64 	%rd947, [%r686+8280];
	add.s64 	%rd948, %rd926, %rd947;
	max.s64 	%rd949, %rd948, %rd891;
	add.s64 	%rd950, %rd929, %rd947;
	max.s64 	%rd951, %rd950, %rd893;
	add.s64 	%rd952, %rd932, %rd947;
	max.s64 	%rd953, %rd952, %rd895;
	add.s64 	%rd954, %rd935, %rd947;
	max.s64 	%rd955, %rd954, %rd897;
	ld.shared.u64 	%rd956, [%r686+12376];
	add.s64 	%rd957, %rd926, %rd956;
	max.s64 	%rd958, %rd957, %rd900;
	add.s64 	%rd959, %rd929, %rd956;
	max.s64 	%rd960, %rd959, %rd902;
	add.s64 	%rd961, %rd932, %rd956;
	max.s64 	%rd962, %rd961, %rd904;
	add.s64 	%rd963, %rd935, %rd956;
	max.s64 	%rd964, %rd963, %rd906;
	ld.shared.u64 	%rd965, [%r686+16472];
	add.s64 	%rd966, %rd926, %rd965;
	max.s64 	%rd967, %rd966, %rd909;
	add.s64 	%rd968, %rd929, %rd965;
	max.s64 	%rd969, %rd968, %rd911;
	add.s64 	%rd970, %rd932, %rd965;
	max.s64 	%rd971, %rd970, %rd913;
	add.s64 	%rd972, %rd935, %rd965;
	max.s64 	%rd973, %rd972, %rd915;
	ld.shared.u64 	%rd974, [%r686+20568];
	add.s64 	%rd975, %rd926, %rd974;
	max.s64 	%rd976, %rd975, %rd918;
	add.s64 	%rd977, %rd929, %rd974;
	max.s64 	%rd978, %rd977, %rd920;
	add.s64 	%rd979, %rd932, %rd974;
	max.s64 	%rd980, %rd979, %rd922;
	add.s64 	%rd981, %rd935, %rd974;
	max.s64 	%rd982, %rd981, %rd924;
	ld.shared.u64 	%rd983, [%r686+96];
	ld.shared.u64 	%rd984, [%r690+6144];
	add.s64 	%rd985, %rd984, %rd983;
	max.s64 	%rd986, %rd985, %rd928;
	ld.shared.u64 	%rd987, [%r690+6272];
	add.s64 	%rd988, %rd987, %rd983;
	max.s64 	%rd989, %rd988, %rd931;
	ld.shared.u64 	%rd990, [%r690+6400];
	add.s64 	%rd991, %rd990, %rd983;
	max.s64 	%rd992, %rd991, %rd934;
	ld.shared.u64 	%rd993, [%r690+6528];
	add.s64 	%rd994, %rd993, %rd983;
	max.s64 	%rd995, %rd994, %rd937;
	ld.shared.u64 	%rd996, [%r686+4192];
	add.s64 	%rd997, %rd984, %rd996;
	max.s64 	%rd998, %rd997, %rd940;
	add.s64 	%rd999, %rd987, %rd996;
	max.s64 	%rd1000, %rd999, %rd942;
	add.s64 	%rd1001, %rd990, %rd996;
	max.s64 	%rd1002, %rd1001, %rd944;
	add.s64 	%rd1003, %rd993, %rd996;
	max.s64 	%rd1004, %rd1003, %rd946;
	ld.shared.u64 	%rd1005, [%r686+8288];
	add.s64 	%rd1006, %rd984, %rd1005;
	max.s64 	%rd1007, %rd1006, %rd949;
	add.s64 	%rd1008, %rd987, %rd1005;
	max.s64 	%rd1009, %rd1008, %rd951;
	add.s64 	%rd1010, %rd990, %rd1005;
	max.s64 	%rd1011, %rd1010, %rd953;
	add.s64 	%rd1012, %rd993, %rd1005;
	max.s64 	%rd1013, %rd1012, %rd955;
	ld.shared.u64 	%rd1014, [%r686+12384];
	add.s64 	%rd1015, %rd984, %rd1014;
	max.s64 	%rd1016, %rd1015, %rd958;
	add.s64 	%rd1017, %rd987, %rd1014;
	max.s64 	%rd1018, %rd1017, %rd960;
	add.s64 	%rd1019, %rd990, %rd1014;
	max.s64 	%rd1020, %rd1019, %rd962;
	add.s64 	%rd1021, %rd993, %rd1014;
	max.s64 	%rd1022, %rd1021, %rd964;
	ld.shared.u64 	%rd1023, [%r686+16480];
	add.s64 	%rd1024, %rd984, %rd1023;
	max.s64 	%rd1025, %rd1024, %rd967;
	add.s64 	%rd1026, %rd987, %rd1023;
	max.s64 	%rd1027, %rd1026, %rd969;
	add.s64 	%rd1028, %rd990, %rd1023;
	max.s64 	%rd1029, %rd1028, %rd971;
	add.s64 	%rd1030, %rd993, %rd1023;
	max.s64 	%rd1031, %rd1030, %rd973;
	ld.shared.u64 	%rd1032, [%r686+20576];
	add.s64 	%rd1033, %rd984, %rd1032;
	max.s64 	%rd1034, %rd1033, %rd976;
	add.s64 	%rd1035, %rd987, %rd1032;
	max.s64 	%rd1036, %rd1035, %rd978;
	add.s64 	%rd1037, %rd990, %rd1032;
	max.s64 	%rd1038, %rd1037, %rd980;
	add.s64 	%rd1039, %rd993, %rd1032;
	max.s64 	%rd1040, %rd1039, %rd982;
	ld.shared.u64 	%rd1041, [%r686+104];
	ld.shared.u64 	%rd1042, [%r690+6656];
	add.s64 	%rd1043, %rd1042, %rd1041;
	max.s64 	%rd1044, %rd1043, %rd986;
	ld.shared.u64 	%rd1045, [%r690+6784];
	add.s64 	%rd1046, %rd1045, %rd1041;
	max.s64 	%rd1047, %rd1046, %rd989;
	ld.shared.u64 	%rd1048, [%r690+6912];
	add.s64 	%rd1049, %rd1048, %rd1041;
	max.s64 	%rd1050, %rd1049, %rd992;
	ld.shared.u64 	%rd1051, [%r690+7040];
	add.s64 	%rd1052, %rd1051, %rd1041;
	max.s64 	%rd1053, %rd1052, %rd995;
	ld.shared.u64 	%rd1054, [%r686+4200];
	add.s64 	%rd1055, %rd1042, %rd1054;
	max.s64 	%rd1056, %rd1055, %rd998;
	add.s64 	%rd1057, %rd1045, %rd1054;
	max.s64 	%rd1058, %rd1057, %rd1000;
	add.s64 	%rd1059, %rd1048, %rd1054;
	max.s64 	%rd1060, %rd1059, %rd1002;
	add.s64 	%rd1061, %rd1051, %rd1054;
	max.s64 	%rd1062, %rd1061, %rd1004;
	ld.shared.u64 	%rd1063, [%r686+8296];
	add.s64 	%rd1064, %rd1042, %rd1063;
	max.s64 	%rd1065, %rd1064, %rd1007;
	add.s64 	%rd1066, %rd1045, %rd1063;
	max.s64 	%rd1067, %rd1066, %rd1009;
	add.s64 	%rd1068, %rd1048, %rd1063;
	max.s64 	%rd1069, %rd1068, %rd1011;
	add.s64 	%rd1070, %rd1051, %rd1063;
	max.s64 	%rd1071, %rd1070, %rd1013;
	ld.shared.u64 	%rd1072, [%r686+12392];
	add.s64 	%rd1073, %rd1042, %rd1072;
	max.s64 	%rd1074, %rd1073, %rd1016;
	add.s64 	%rd1075, %rd1045, %rd1072;
	max.s64 	%rd1076, %rd1075, %rd1018;
	add.s64 	%rd1077, %rd1048, %rd1072;
	max.s64 	%rd1078, %rd1077, %rd1020;
	add.s64 	%rd1079, %rd1051, %rd1072;
	max.s64 	%rd1080, %rd1079, %rd1022;
	ld.shared.u64 	%rd1081, [%r686+16488];
	add.s64 	%rd1082, %rd1042, %rd1081;
	max.s64 	%rd1083, %rd1082, %rd1025;
	add.s64 	%rd1084, %rd1045, %rd1081;
	max.s64 	%rd1085, %rd1084, %rd1027;
	add.s64 	%rd1086, %rd1048, %rd1081;
	max.s64 	%rd1087, %rd1086, %rd1029;
	add.s64 	%rd1088, %rd1051, %rd1081;
	max.s64 	%rd1089, %rd1088, %rd1031;
	ld.shared.u64 	%rd1090, [%r686+20584];
	add.s64 	%rd1091, %rd1042, %rd1090;
	max.s64 	%rd1092, %rd1091, %rd1034;
	add.s64 	%rd1093, %rd1045, %rd1090;
	max.s64 	%rd1094, %rd1093, %rd1036;
	add.s64 	%rd1095, %rd1048, %rd1090;
	max.s64 	%rd1096, %rd1095, %rd1038;
	add.s64 	%rd1097, %rd1051, %rd1090;
	max.s64 	%rd1098, %rd1097, %rd1040;
	ld.shared.u64 	%rd1099, [%r686+112];
	ld.shared.u64 	%rd1100, [%r690+7168];
	add.s64 	%rd1101, %rd1100, %rd1099;
	max.s64 	%rd1102, %rd1101, %rd1044;
	ld.shared.u64 	%rd1103, [%r690+7296];
	add.s64 	%rd1104, %rd1103, %rd1099;
	max.s64 	%rd1105, %rd1104, %rd1047;
	ld.shared.u64 	%rd1106, [%r690+7424];
	add.s64 	%rd1107, %rd1106, %rd1099;
	max.s64 	%rd1108, %rd1107, %rd1050;
	ld.shared.u64 	%rd1109, [%r690+7552];
	add.s64 	%rd1110, %rd1109, %rd1099;
	max.s64 	%rd1111, %rd1110, %rd1053;
	ld.shared.u64 	%rd1112, [%r686+4208];
	add.s64 	%rd1113, %rd1100, %rd1112;
	max.s64 	%rd1114, %rd1113, %rd1056;
	add.s64 	%rd1115, %rd1103, %rd1112;
	max.s64 	%rd1116, %rd1115, %rd1058;
	add.s64 	%rd1117, %rd1106, %rd1112;
	max.s64 	%rd1118, %rd1117, %rd1060;
	add.s64 	%rd1119, %rd1109, %rd1112;
	max.s64 	%rd1120, %rd1119, %rd1062;
	ld.shared.u64 	%rd1121, [%r686+8304];
	add.s64 	%rd1122, %rd1100, %rd1121;
	max.s64 	%rd1123, %rd1122, %rd1065;
	add.s64 	%rd1124, %rd1103, %rd1121;
	max.s64 	%rd1125, %rd1124, %rd1067;
	add.s64 	%rd1126, %rd1106, %rd1121;
	max.s64 	%rd1127, %rd1126, %rd1069;
	add.s64 	%rd1128, %rd1109, %rd1121;
	max.s64 	%rd1129, %rd1128, %rd1071;
	ld.shared.u64 	%rd1130, [%r686+12400];
	add.s64 	%rd1131, %rd1100, %rd1130;
	max.s64 	%rd1132, %rd1131, %rd1074;
	add.s64 	%rd1133, %rd1103, %rd1130;
	max.s64 	%rd1134, %rd1133, %rd1076;
	add.s64 	%rd1135, %rd1106, %rd1130;
	max.s64 	%rd1136, %rd1135, %rd1078;
	add.s64 	%rd1137, %rd1109, %rd1130;
	max.s64 	%rd1138, %rd1137, %rd1080;
	ld.shared.u64 	%rd1139, [%r686+16496];
	add.s64 	%rd1140, %rd1100, %rd1139;
	max.s64 	%rd1141, %rd1140, %rd1083;
	add.s64 	%rd1142, %rd1103, %rd1139;
	max.s64 	%rd1143, %rd1142, %rd1085;
	add.s64 	%rd1144, %rd1106, %rd1139;
	max.s64 	%rd1145, %rd1144, %rd1087;
	add.s64 	%rd1146, %rd1109, %rd1139;
	max.s64 	%rd1147, %rd1146, %rd1089;
	ld.shared.u64 	%rd1148, [%r686+20592];
	add.s64 	%rd1149, %rd1100, %rd1148;
	max.s64 	%rd1150, %rd1149, %rd1092;
	add.s64 	%rd1151, %rd1103, %rd1148;
	max.s64 	%rd1152, %rd1151, %rd1094;
	add.s64 	%rd1153, %rd1106, %rd1148;
	max.s64 	%rd1154, %rd1153, %rd1096;
	add.s64 	%rd1155, %rd1109, %rd1148;
	max.s64 	%rd1156, %rd1155, %rd1098;
	ld.shared.u64 	%rd1157, [%r686+120];
	ld.shared.u64 	%rd1158, [%r690+7680];
	add.s64 	%rd1159, %rd1158, %rd1157;
	max.s64 	%rd1160, %rd1159, %rd1102;
	ld.shared.u64 	%rd1161, [%r690+7808];
	add.s64 	%rd1162, %rd1161, %rd1157;
	max.s64 	%rd1163, %rd1162, %rd1105;
	ld.shared.u64 	%rd1164, [%r690+7936];
	add.s64 	%rd1165, %rd1164, %rd1157;
	max.s64 	%rd1166, %rd1165, %rd1108;
	ld.shared.u64 	%rd1167, [%r690+8064];
	add.s64 	%rd1168, %rd1167, %rd1157;
	max.s64 	%rd1169, %rd1168, %rd1111;
	ld.shared.u64 	%rd1170, [%r686+4216];
	add.s64 	%rd1171, %rd1158, %rd1170;
	max.s64 	%rd1172, %rd1171, %rd1114;
	add.s64 	%rd1173, %rd1161, %rd1170;
	max.s64 	%rd1174, %rd1173, %rd1116;
	add.s64 	%rd1175, %rd1164, %rd1170;
	max.s64 	%rd1176, %rd1175, %rd1118;
	add.s64 	%rd1177, %rd1167, %rd1170;
	max.s64 	%rd1178, %rd1177, %rd1120;
	ld.shared.u64 	%rd1179, [%r686+8312];
	add.s64 	%rd1180, %rd1158, %rd1179;
	max.s64 	%rd1181, %rd1180, %rd1123;
	add.s64 	%rd1182, %rd1161, %rd1179;
	max.s64 	%rd1183, %rd1182, %rd1125;
	add.s64 	%rd1184, %rd1164, %rd1179;
	max.s64 	%rd1185, %rd1184, %rd1127;
	add.s64 	%rd1186, %rd1167, %rd1179;
	max.s64 	%rd1187, %rd1186, %rd1129;
	ld.shared.u64 	%rd1188, [%r686+12408];
	add.s64 	%rd1189, %rd1158, %rd1188;
	max.s64 	%rd1190, %rd1189, %rd1132;
	add.s64 	%rd1191, %rd1161, %rd1188;
	max.s64 	%rd1192, %rd1191, %rd1134;
	add.s64 	%rd1193, %rd1164, %rd1188;
	max.s64 	%rd1194, %rd1193, %rd1136;
	add.s64 	%rd1195, %rd1167, %rd1188;
	max.s64 	%rd1196, %rd1195, %rd1138;
	ld.shared.u64 	%rd1197, [%r686+16504];
	add.s64 	%rd1198, %rd1158, %rd1197;
	max.s64 	%rd1199, %rd1198, %rd1141;
	add.s64 	%rd1200, %rd1161, %rd1197;
	max.s64 	%rd1201, %rd1200, %rd1143;
	add.s64 	%rd1202, %rd1164, %rd1197;
	max.s64 	%rd1203, %rd1202, %rd1145;
	add.s64 	%rd1204, %rd1167, %rd1197;
	max.s64 	%rd1205, %rd1204, %rd1147;
	ld.shared.u64 	%rd1206, [%r686+20600];
	add.s64 	%rd1207, %rd1158, %rd1206;
	max.s64 	%rd1208, %rd1207, %rd1150;
	add.s64 	%rd1209, %rd1161, %rd1206;
	max.s64 	%rd1210, %rd1209, %rd1152;
	add.s64 	%rd1211, %rd1164, %rd1206;
	max.s64 	%rd1212, %rd1211, %rd1154;
	add.s64 	%rd1213, %rd1167, %rd1206;
	max.s64 	%rd1214, %rd1213, %rd1156;
	ld.shared.u64 	%rd1215, [%r686+128];
	ld.shared.u64 	%rd1216, [%r690+8192];
	add.s64 	%rd1217, %rd1216, %rd1215;
	max.s64 	%rd1218, %rd1217, %rd1160;
	ld.shared.u64 	%rd1219, [%r690+8320];
	add.s64 	%rd1220, %rd1219, %rd1215;
	max.s64 	%rd1221, %rd1220, %rd1163;
	ld.shared.u64 	%rd1222, [%r690+8448];
	add.s64 	%rd1223, %rd1222, %rd1215;
	max.s64 	%rd1224, %rd1223, %rd1166;
	ld.shared.u64 	%rd1225, [%r690+8576];
	add.s64 	%rd1226, %rd1225, %rd1215;
	max.s64 	%rd1227, %rd1226, %rd1169;
	ld.shared.u64 	%rd1228, [%r686+4224];
	add.s64 	%rd1229, %rd1216, %rd1228;
	max.s64 	%rd1230, %rd1229, %rd1172;
	add.s64 	%rd1231, %rd1219, %rd1228;
	max.s64 	%rd1232, %rd1231, %rd1174;
	add.s64 	%rd1233, %rd1222, %rd1228;
	max.s64 	%rd1234, %rd1233, %rd1176;
	add.s64 	%rd1235, %rd1225, %rd1228;
	max.s64 	%rd1236, %rd1235, %rd1178;
	ld.shared.u64 	%rd1237, [%r686+8320];
	add.s64 	%rd1238, %rd1216, %rd1237;
	max.s64 	%rd1239, %rd1238, %rd1181;
	add.s64 	%rd1240, %rd1219, %rd1237;
	max.s64 	%rd1241, %rd1240, %rd1183;
	add.s64 	%rd1242, %rd1222, %rd1237;
	max.s64 	%rd1243, %rd1242, %rd1185;
	add.s64 	%rd1244, %rd1225, %rd1237;
	max.s64 	%rd1245, %rd1244, %rd1187;
	ld.shared.u64 	%rd1246, [%r686+12416];
	add.s64 	%rd1247, %rd1216, %rd1246;
	max.s64 	%rd1248, %rd1247, %rd1190;
	add.s64 	%rd1249, %rd1219, %rd1246;
	max.s64 	%rd1250, %rd1249, %rd1192;
	add.s64 	%rd1251, %rd1222, %rd1246;
	max.s64 	%rd1252, %rd1251, %rd1194;
	add.s64 	%rd1253, %rd1225, %rd1246;
	max.s64 	%rd1254, %rd1253, %rd1196;
	ld.shared.u64 	%rd1255, [%r686+16512];
	add.s64 	%rd1256, %rd1216, %rd1255;
	max.s64 	%rd1257, %rd1256, %rd1199;
	add.s64 	%rd1258, %rd1219, %rd1255;
	max.s64 	%rd1259, %rd1258, %rd1201;
	add.s64 	%rd1260, %rd1222, %rd1255;
	max.s64 	%rd1261, %rd1260, %rd1203;
	add.s64 	%rd1262, %rd1225, %rd1255;
	max.s64 	%rd1263, %rd1262, %rd1205;
	ld.shared.u64 	%rd1264, [%r686+20608];
	add.s64 	%rd1265, %rd1216, %rd1264;
	max.s64 	%rd1266, %rd1265, %rd1208;
	add.s64 	%rd1267, %rd1219, %rd1264;
	max.s64 	%rd1268, %rd1267, %rd1210;
	add.s64 	%rd1269, %rd1222, %rd1264;
	max.s64 	%rd1270, %rd1269, %rd1212;
	add.s64 	%rd1271, %rd1225, %rd1264;
	max.s64 	%rd1272, %rd1271, %rd1214;
	ld.shared.u64 	%rd1273, [%r686+136];
	ld.shared.u64 	%rd1274, [%r690+8704];
	add.s64 	%rd1275, %rd1274, %rd1273;
	max.s64 	%rd1276, %rd1275, %rd1218;
	ld.shared.u64 	%rd1277, [%r690+8832];
	add.s64 	%rd1278, %rd1277, %rd1273;
	max.s64 	%rd1279, %rd1278, %rd1221;
	ld.shared.u64 	%rd1280, [%r690+8960];
	add.s64 	%rd1281, %rd1280, %rd1273;
	max.s64 	%rd1282, %rd1281, %rd1224;
	ld.shared.u64 	%rd1283, [%r690+9088];
	add.s64 	%rd1284, %rd1283, %rd1273;
	max.s64 	%rd1285, %rd1284, %rd1227;
	ld.shared.u64 	%rd1286, [%r686+4232];
	add.s64 	%rd1287, %rd1274, %rd1286;
	max.s64 	%rd1288, %rd1287, %rd1230;
	add.s64 	%rd1289, %rd1277, %rd1286;
	max.s64 	%rd1290, %rd1289, %rd1232;
	add.s64 	%rd1291, %rd1280, %rd1286;
	max.s64 	%rd1292, %rd1291, %rd1234;
	add.s64 	%rd1293, %rd1283, %rd1286;
	max.s64 	%rd1294, %rd1293, %rd1236;
	ld.shared.u64 	%rd1295, [%r686+8328];
	add.s64 	%rd1296, %rd1274, %rd1295;
	max.s64 	%rd1297, %rd1296, %rd1239;
	add.s64 	%rd1298, %rd1277, %rd1295;
	max.s64 	%rd1299, %rd1298, %rd1241;
	add.s64 	%rd1300, %rd1280, %rd1295;
	max.s64 	%rd1301, %rd1300, %rd1243;
	add.s64 	%rd1302, %rd1283, %rd1295;
	max.s64 	%rd1303, %rd1302, %rd1245;
	ld.shared.u64 	%rd1304, [%r686+12424];
	add.s64 	%rd1305, %rd1274, %rd1304;
	max.s64 	%rd1306, %rd1305, %rd1248;
	add.s64 	%rd1307, %rd1277, %rd1304;
	max.s64 	%rd1308, %rd1307, %rd1250;
	add.s64 	%rd1309, %rd1280, %rd1304;
	max.s64 	%rd1310, %rd1309, %rd1252;
	add.s64 	%rd1311, %rd1283, %rd1304;
	max.s64 	%rd1312, %rd1311, %rd1254;
	ld.shared.u64 	%rd1313, [%r686+16520];
	add.s64 	%rd1314, %rd1274, %rd1313;
	max.s64 	%rd1315, %rd1314, %rd1257;
	add.s64 	%rd1316, %rd1277, %rd1313;
	max.s64 	%rd1317, %rd1316, %rd1259;
	add.s64 	%rd1318, %rd1280, %rd1313;
	max.s64 	%rd1319, %rd1318, %rd1261;
	add.s64 	%rd1320, %rd1283, %rd1313;
	max.s64 	%rd1321, %rd1320, %rd1263;
	ld.shared.u64 	%rd1322, [%r686+20616];
	add.s64 	%rd1323, %rd1274, %rd1322;
	max.s64 	%rd1324, %rd1323, %rd1266;
	add.s64 	%rd1325, %rd1277, %rd1322;
	max.s64 	%rd1326, %rd1325, %rd1268;
	add.s64 	%rd1327, %rd1280, %rd1322;
	max.s64 	%rd1328, %rd1327, %rd1270;
	add.s64 	%rd1329, %rd1283, %rd1322;
	max.s64 	%rd1330, %rd1329, %rd1272;
	ld.shared.u64 	%rd1331, [%r686+144];
	ld.shared.u64 	%rd1332, [%r690+9216];
	add.s64 	%rd1333, %rd1332, %rd1331;
	max.s64 	%rd1334, %rd1333, %rd1276;
	ld.shared.u64 	%rd1335, [%r690+9344];
	add.s64 	%rd1336, %rd1335, %rd1331;
	max.s64 	%rd1337, %rd1336, %rd1279;
	ld.shared.u64 	%rd1338, [%r690+9472];
	add.s64 	%rd1339, %rd1338, %rd1331;
	max.s64 	%rd1340, %rd1339, %rd1282;
	ld.shared.u64 	%rd1341, [%r690+9600];
	add.s64 	%rd1342, %rd1341, %rd1331;
	max.s64 	%rd1343, %rd1342, %rd1285;
	ld.shared.u64 	%rd1344, [%r686+4240];
	add.s64 	%rd1345, %rd1332, %rd1344;
	max.s64 	%rd1346, %rd1345, %rd1288;
	add.s64 	%rd1347, %rd1335, %rd1344;
	max.s64 	%rd1348, %rd1347, %rd1290;
	add.s64 	%rd1349, %rd1338, %rd1344;
	max.s64 	%rd1350, %rd1349, %rd1292;
	add.s64 	%rd1351, %rd1341, %rd1344;
	max.s64 	%rd1352, %rd1351, %rd1294;
	ld.shared.u64 	%rd1353, [%r686+8336];
	add.s64 	%rd1354, %rd1332, %rd1353;
	max.s64 	%rd1355, %rd1354, %rd1297;
	add.s64 	%rd1356, %rd1335, %rd1353;
	max.s64 	%rd1357, %rd1356, %rd1299;
	add.s64 	%rd1358, %rd1338, %rd1353;
	max.s64 	%rd1359, %rd1358, %rd1301;
	add.s64 	%rd1360, %rd1341, %rd1353;
	max.s64 	%rd1361, %rd1360, %rd1303;
	ld.shared.u64 	%rd1362, [%r686+12432];
	add.s64 	%rd1363, %rd1332, %rd1362;
	max.s64 	%rd1364, %rd1363, %rd1306;
	add.s64 	%rd1365, %rd1335, %rd1362;
	max.s64 	%rd1366, %rd1365, %rd1308;
	add.s64 	%rd1367, %rd1338, %rd1362;
	max.s64 	%rd1368, %rd1367, %rd1310;
	add.s64 	%rd1369, %rd1341, %rd1362;
	max.s64 	%rd1370, %rd1369, %rd1312;
	ld.shared.u64 	%rd1371, [%r686+16528];
	add.s64 	%rd1372, %rd1332, %rd1371;
	max.s64 	%rd1373, %rd1372, %rd1315;
	add.s64 	%rd1374, %rd1335, %rd1371;
	max.s64 	%rd1375, %rd1374, %rd1317;
	add.s64 	%rd1376, %rd1338, %rd1371;
	max.s64 	%rd1377, %rd1376, %rd1319;
	add.s64 	%rd1378, %rd1341, %rd1371;
	max.s64 	%rd1379, %rd1378, %rd1321;
	ld.shared.u64 	%rd1380, [%r686+20624];
	add.s64 	%rd1381, %rd1332, %rd1380;
	max.s64 	%rd1382, %rd1381, %rd1324;
	add.s64 	%rd1383, %rd1335, %rd1380;
	max.s64 	%rd1384, %rd1383, %rd1326;
	add.s64 	%rd1385, %rd1338, %rd1380;
	max.s64 	%rd1386, %rd1385, %rd1328;
	add.s64 	%rd1387, %rd1341, %rd1380;
	max.s64 	%rd1388, %rd1387, %rd1330;
	ld.shared.u64 	%rd1389, [%r686+152];
	ld.shared.u64 	%rd1390, [%r690+9728];
	add.s64 	%rd1391, %rd1390, %rd1389;
	max.s64 	%rd1392, %rd1391, %rd1334;
	ld.shared.u64 	%rd1393, [%r690+9856];
	add.s64 	%rd1394, %rd1393, %rd1389;
	max.s64 	%rd1395, %rd1394, %rd1337;
	ld.shared.u64 	%rd1396, [%r690+9984];
	add.s64 	%rd1397, %rd1396, %rd1389;
	max.s64 	%rd1398, %rd1397, %rd1340;
	ld.shared.u64 	%rd1399, [%r690+10112];
	add.s64 	%rd1400, %rd1399, %rd1389;
	max.s64 	%rd1401, %rd1400, %rd1343;
	ld.shared.u64 	%rd1402, [%r686+4248];
	add.s64 	%rd1403, %rd1390, %rd1402;
	max.s64 	%rd1404, %rd1403, %rd1346;
	add.s64 	%rd1405, %rd1393, %rd1402;
	max.s64 	%rd1406, %rd1405, %rd1348;
	add.s64 	%rd1407, %rd1396, %rd1402;
	max.s64 	%rd1408, %rd1407, %rd1350;
	add.s64 	%rd1409, %rd1399, %rd1402;
	max.s64 	%rd1410, %rd1409, %rd1352;
	ld.shared.u64 	%rd1411, [%r686+8344];
	add.s64 	%rd1412, %rd1390, %rd1411;
	max.s64 	%rd1413, %rd1412, %rd1355;
	add.s64 	%rd1414, %rd1393, %rd1411;
	max.s64 	%rd1415, %rd1414, %rd1357;
	add.s64 	%rd1416, %rd1396, %rd1411;
	max.s64 	%rd1417, %rd1416, %rd1359;
	add.s64 	%rd1418, %rd1399, %rd1411;
	max.s64 	%rd1419, %rd1418, %rd1361;
	ld.shared.u64 	%rd1420, [%r686+12440];
	add.s64 	%rd1421, %rd1390, %rd1420;
	max.s64 	%rd1422, %rd1421, %rd1364;
	add.s64 	%rd1423, %rd1393, %rd1420;
	max.s64 	%rd1424, %rd1423, %rd1366;
	add.s64 	%rd1425, %rd1396, %rd1420;
	max.s64 	%rd1426, %rd1425, %rd1368;
	add.s64 	%rd1427, %rd1399, %rd1420;
	max.s64 	%rd1428, %rd1427, %rd1370;
	ld.shared.u64 	%rd1429, [%r686+16536];
	add.s64 	%rd1430, %rd1390, %rd1429;
	max.s64 	%rd1431, %rd1430, %rd1373;
	add.s64 	%rd1432, %rd1393, %rd1429;
	max.s64 	%rd1433, %rd1432, %rd1375;
	add.s64 	%rd1434, %rd1396, %rd1429;
	max.s64 	%rd1435, %rd1434, %rd1377;
	add.s64 	%rd1436, %rd1399, %rd1429;
	max.s64 	%rd1437, %rd1436, %rd1379;
	ld.shared.u64 	%rd1438, [%r686+20632];
	add.s64 	%rd1439, %rd1390, %rd1438;
	max.s64 	%rd1440, %rd1439, %rd1382;
	add.s64 	%rd1441, %rd1393, %rd1438;
	max.s64 	%rd1442, %rd1441, %rd1384;
	add.s64 	%rd1443, %rd1396, %rd1438;
	max.s64 	%rd1444, %rd1443, %rd1386;
	add.s64 	%rd1445, %rd1399, %rd1438;
	max.s64 	%rd1446, %rd1445, %rd1388;
	ld.shared.u64 	%rd1447, [%r686+160];
	ld.shared.u64 	%rd1448, [%r690+10240];
	add.s64 	%rd1449, %rd1448, %rd1447;
	max.s64 	%rd1450, %rd1449, %rd1392;
	ld.shared.u64 	%rd1451, [%r690+10368];
	add.s64 	%rd1452, %rd1451, %rd1447;
	max.s64 	%rd1453, %rd1452, %rd1395;
	ld.shared.u64 	%rd1454, [%r690+10496];
	add.s64 	%rd1455, %rd1454, %rd1447;
	max.s64 	%rd1456, %rd1455, %rd1398;
	ld.shared.u64 	%rd1457, [%r690+10624];
	add.s64 	%rd1458, %rd1457, %rd1447;
	max.s64 	%rd1459, %rd1458, %rd1401;
	ld.shared.u64 	%rd1460, [%r686+4256];
	add.s64 	%rd1461, %rd1448, %rd1460;
	max.s64 	%rd1462, %rd1461, %rd1404;
	add.s64 	%rd1463, %rd1451, %rd1460;
	max.s64 	%rd1464, %rd1463, %rd1406;
	add.s64 	%rd1465, %rd1454, %rd1460;
	max.s64 	%rd1466, %rd1465, %rd1408;
	add.s64 	%rd1467, %rd1457, %rd1460;
	max.s64 	%rd1468, %rd1467, %rd1410;
	ld.shared.u64 	%rd1469, [%r686+8352];
	add.s64 	%rd1470, %rd1448, %rd1469;
	max.s64 	%rd1471, %rd1470, %rd1413;
	add.s64 	%rd1472, %rd1451, %rd1469;
	max.s64 	%rd1473, %rd1472, %rd1415;
	add.s64 	%rd1474, %rd1454, %rd1469;
	max.s64 	%rd1475, %rd1474, %rd1417;
	add.s64 	%rd1476, %rd1457, %rd1469;
	max.s64 	%rd1477, %rd1476, %rd1419;
	ld.shared.u64 	%rd1478, [%r686+12448];
	add.s64 	%rd1479, %rd1448, %rd1478;
	max.s64 	%rd1480, %rd1479, %rd1422;
	add.s64 	%rd1481, %rd1451, %rd1478;
	max.s64 	%rd1482, %rd1481, %rd1424;
	add.s64 	%rd1483, %rd1454, %rd1478;
	max.s64 	%rd1484, %rd1483, %rd1426;
	add.s64 	%rd1485, %rd1457, %rd1478;
	max.s64 	%rd1486, %rd1485, %rd1428;
	ld.shared.u64 	%rd1487, [%r686+16544];
	add.s64 	%rd1488, %rd1448, %rd1487;
	max.s64 	%rd1489, %rd1488, %rd1431;
	add.s64 	%rd1490, %rd1451, %rd1487;
	max.s64 	%rd1491, %rd1490, %rd1433;
	add.s64 	%rd1492, %rd1454, %rd1487;
	max.s64 	%rd1493, %rd1492, %rd1435;
	add.s64 	%rd1494, %rd1457, %rd1487;
	max.s64 	%rd1495, %rd1494, %rd1437;
	ld.shared.u64 	%rd1496, [%r686+20640];
	add.s64 	%rd1497, %rd1448, %rd1496;
	max.s64 	%rd1498, %rd1497, %rd1440;
	add.s64 	%rd1499, %rd1451, %rd1496;
	max.s64 	%rd1500, %rd1499, %rd1442;
	add.s64 	%rd1501, %rd1454, %rd1496;
	max.s64 	%rd1502, %rd1501, %rd1444;
	add.s64 	%rd1503, %rd1457, %rd1496;
	max.s64 	%rd1504, %rd1503, %rd1446;
	ld.shared.u64 	%rd1505, [%r686+168];
	ld.shared.u64 	%rd1506, [%r690+10752];
	add.s64 	%rd1507, %rd1506, %rd1505;
	max.s64 	%rd1508, %rd1507, %rd1450;
	ld.shared.u64 	%rd1509, [%r690+10880];
	add.s64 	%rd1510, %rd1509, %rd1505;
	max.s64 	%rd1511, %rd1510, %rd1453;
	ld.shared.u64 	%rd1512, [%r690+11008];
	add.s64 	%rd1513, %rd1512, %rd1505;
	max.s64 	%rd1514, %rd1513, %rd1456;
	ld.shared.u64 	%rd1515, [%r690+11136];
	add.s64 	%rd1516, %rd1515, %rd1505;
	max.s64 	%rd1517, %rd1516, %rd1459;
	ld.shared.u64 	%rd1518, [%r686+4264];
	add.s64 	%rd1519, %rd1506, %rd1518;
	max.s64 	%rd1520, %rd1519, %rd1462;
	add.s64 	%rd1521, %rd1509, %rd1518;
	max.s64 	%rd1522, %rd1521, %rd1464;
	add.s64 	%rd1523, %rd1512, %rd1518;
	max.s64 	%rd1524, %rd1523, %rd1466;
	add.s64 	%rd1525, %rd1515, %rd1518;
	max.s64 	%rd1526, %rd1525, %rd1468;
	ld.shared.u64 	%rd1527, [%r686+8360];
	add.s64 	%rd1528, %rd1506, %rd1527;
	max.s64 	%rd1529, %rd1528, %rd1471;
	add.s64 	%rd1530, %rd1509, %rd1527;
	max.s64 	%rd1531, %rd1530, %rd1473;
	add.s64 	%rd1532, %rd1512, %rd1527;
	max.s64 	%rd1533, %rd1532, %rd1475;
	add.s64 	%rd1534, %rd1515, %rd1527;
	max.s64 	%rd1535, %rd1534, %rd1477;
	ld.shared.u64 	%rd1536, [%r686+12456];
	add.s64 	%rd1537, %rd1506, %rd1536;
	max.s64 	%rd1538, %rd1537, %rd1480;
	add.s64 	%rd1539, %rd1509, %rd1536;
	max.s64 	%rd1540, %rd1539, %rd1482;
	add.s64 	%rd1541, %rd1512, %rd1536;
	max.s64 	%rd1542, %rd1541, %rd1484;
	add.s64 	%rd1543, %rd1515, %rd1536;
	max.s64 	%rd1544, %rd1543, %rd1486;
	ld.shared.u64 	%rd1545, [%r686+16552];
	add.s64 	%rd1546, %rd1506, %rd1545;
	max.s64 	%rd1547, %rd1546, %rd1489;
	add.s64 	%rd1548, %rd1509, %rd1545;
	max.s64 	%rd1549, %rd1548, %rd1491;
	add.s64 	%rd1550, %rd1512, %rd1545;
	max.s64 	%rd1551, %rd1550, %rd1493;
	add.s64 	%rd1552, %rd1515, %rd1545;
	max.s64 	%rd1553, %rd1552, %rd1495;
	ld.shared.u64 	%rd1554, [%r686+20648];
	add.s64 	%rd1555, %rd1506, %rd1554;
	max.s64 	%rd1556, %rd1555, %rd1498;
	add.s64 	%rd1557, %rd1509, %rd1554;
	max.s64 	%rd1558, %rd1557, %rd1500;
	add.s64 	%rd1559, %rd1512, %rd1554;
	max.s64 	%rd1560, %rd1559, %rd1502;
	add.s64 	%rd1561, %rd1515, %rd1554;
	max.s64 	%rd1562, %rd1561, %rd1504;
	ld.shared.u64 	%rd1563, [%r686+176];
	ld.shared.u64 	%rd1564, [%r690+11264];
	add.s64 	%rd1565, %rd1564, %rd1563;
	max.s64 	%rd1566, %rd1565, %rd1508;
	ld.shared.u64 	%rd1567, [%r690+11392];
	add.s64 	%rd1568, %rd1567, %rd1563;
	max.s64 	%rd1569, %rd1568, %rd1511;
	ld.shared.u64 	%rd1570, [%r690+11520];
	add.s64 	%rd1571, %rd1570, %rd1563;
	max.s64 	%rd1572, %rd1571, %rd1514;
	ld.shared.u64 	%rd1573, [%r690+11648];
	add.s64 	%rd1574, %rd1573, %rd1563;
	max.s64 	%rd1575, %rd1574, %rd1517;
	ld.shared.u64 	%rd1576, [%r686+4272];
	add.s64 	%rd1577, %rd1564, %rd1576;
	max.s64 	%rd1578, %rd1577, %rd1520;
	add.s64 	%rd1579, %rd1567, %rd1576;
	max.s64 	%rd1580, %rd1579, %rd1522;
	add.s64 	%rd1581, %rd1570, %rd1576;
	max.s64 	%rd1582, %rd1581, %rd1524;
	add.s64 	%rd1583, %rd1573, %rd1576;
	max.s64 	%rd1584, %rd1583, %rd1526;
	ld.shared.u64 	%rd1585, [%r686+8368];
	add.s64 	%rd1586, %rd1564, %rd1585;
	max.s64 	%rd1587, %rd1586, %rd1529;
	add.s64 	%rd1588, %rd1567, %rd1585;
	max.s64 	%rd1589, %rd1588, %rd1531;
	add.s64 	%rd1590, %rd1570, %rd1585;
	max.s64 	%rd1591, %rd1590, %rd1533;
	add.s64 	%rd1592, %rd1573, %rd1585;
	max.s64 	%rd1593, %rd1592, %rd1535;
	ld.shared.u64 	%rd1594, [%r686+12464];
	add.s64 	%rd1595, %rd1564, %rd1594;
	max.s64 	%rd1596, %rd1595, %rd1538;
	add.s64 	%rd1597, %rd1567, %rd1594;
	max.s64 	%rd1598, %rd1597, %rd1540;
	add.s64 	%rd1599, %rd1570, %rd1594;
	max.s64 	%rd1600, %rd1599, %rd1542;
	add.s64 	%rd1601, %rd1573, %rd1594;
	max.s64 	%rd1602, %rd1601, %rd1544;
	ld.shared.u64 	%rd1603, [%r686+16560];
	add.s64 	%rd1604, %rd1564, %rd1603;
	max.s64 	%rd1605, %rd1604, %rd1547;
	add.s64 	%rd1606, %rd1567, %rd1603;
	max.s64 	%rd1607, %rd1606, %rd1549;
	add.s64 	%rd1608, %rd1570, %rd1603;
	max.s64 	%rd1609, %rd1608, %rd1551;
	add.s64 	%rd1610, %rd1573, %rd1603;
	max.s64 	%rd1611, %rd1610, %rd1553;
	ld.shared.u64 	%rd1612, [%r686+20656];
	add.s64 	%rd1613, %rd1564, %rd1612;
	max.s64 	%rd1614, %rd1613, %rd1556;
	add.s64 	%rd1615, %rd1567, %rd1612;
	max.s64 	%rd1616, %rd1615, %rd1558;
	add.s64 	%rd1617, %rd1570, %rd1612;
	max.s64 	%rd1618, %rd1617, %rd1560;
	add.s64 	%rd1619, %rd1573, %rd1612;
	max.s64 	%rd1620, %rd1619, %rd1562;
	ld.shared.u64 	%rd1621, [%r686+184];
	ld.shared.u64 	%rd1622, [%r690+11776];
	add.s64 	%rd1623, %rd1622, %rd1621;
	max.s64 	%rd1624, %rd1623, %rd1566;
	ld.shared.u64 	%rd1625, [%r690+11904];
	add.s64 	%rd1626, %rd1625, %rd1621;
	max.s64 	%rd1627, %rd1626, %rd1569;
	ld.shared.u64 	%rd1628, [%r690+12032];
	add.s64 	%rd1629, %rd1628, %rd1621;
	max.s64 	%rd1630, %rd1629, %rd1572;
	ld.shared.u64 	%rd1631, [%r690+12160];
	add.s64 	%rd1632, %rd1631, %rd1621;
	max.s64 	%rd1633, %rd1632, %rd1575;
	ld.shared.u64 	%rd1634, [%r686+4280];
	add.s64 	%rd1635, %rd1622, %rd1634;
	max.s64 	%rd1636, %rd1635, %rd1578;
	add.s64 	%rd1637, %rd1625, %rd1634;
	max.s64 	%rd1638, %rd1637, %rd1580;
	add.s64 	%rd1639, %rd1628, %rd1634;
	max.s64 	%rd1640, %rd1639, %rd1582;
	add.s64 	%rd1641, %rd1631, %rd1634;
	max.s64 	%rd1642, %rd1641, %rd1584;
	ld.shared.u64 	%rd1643, [%r686+8376];
	add.s64 	%rd1644, %rd1622, %rd1643;
	max.s64 	%rd1645, %rd1644, %rd1587;
	add.s64 	%rd1646, %rd1625, %rd1643;
	max.s64 	%rd1647, %rd1646, %rd1589;
	add.s64 	%rd1648, %rd1628, %rd1643;
	max.s64 	%rd1649, %rd1648, %rd1591;
	add.s64 	%rd1650, %rd1631, %rd1643;
	max.s64 	%rd1651, %rd1650, %rd1593;
	ld.shared.u64 	%rd1652, [%r686+12472];
	add.s64 	%rd1653, %rd1622, %rd1652;
	max.s64 	%rd1654, %rd1653, %rd1596;
	add.s64 	%rd1655, %rd1625, %rd1652;
	max.s64 	%rd1656, %rd1655, %rd1598;
	add.s64 	%rd1657, %rd1628, %rd1652;
	max.s64 	%rd1658, %rd1657, %rd1600;
	add.s64 	%rd1659, %rd1631, %rd1652;
	max.s64 	%rd1660, %rd1659, %rd1602;
	ld.shared.u64 	%rd1661, [%r686+16568];
	add.s64 	%rd1662, %rd1622, %rd1661;
	max.s64 	%rd1663, %rd1662, %rd1605;
	add.s64 	%rd1664, %rd1625, %rd1661;
	max.s64 	%rd1665, %rd1664, %rd1607;
	add.s64 	%rd1666, %rd1628, %rd1661;
	max.s64 	%rd1667, %rd1666, %rd1609;
	add.s64 	%rd1668, %rd1631, %rd1661;
	max.s64 	%rd1669, %rd1668, %rd1611;
	ld.shared.u64 	%rd1670, [%r686+20664];
	add.s64 	%rd1671, %rd1622, %rd1670;
	max.s64 	%rd1672, %rd1671, %rd1614;
	add.s64 	%rd1673, %rd1625, %rd1670;
	max.s64 	%rd1674, %rd1673, %rd1616;
	add.s64 	%rd1675, %rd1628, %rd1670;
	max.s64 	%rd1676, %rd1675, %rd1618;
	add.s64 	%rd1677, %rd1631, %rd1670;
	max.s64 	%rd1678, %rd1677, %rd1620;
	ld.shared.u64 	%rd1679, [%r686+192];
	ld.shared.u64 	%rd1680, [%r690+12288];
	add.s64 	%rd1681, %rd1680, %rd1679;
	max.s64 	%rd1682, %rd1681, %rd1624;
	ld.shared.u64 	%rd1683, [%r690+12416];
	add.s64 	%rd1684, %rd1683, %rd1679;
	max.s64 	%rd1685, %rd1684, %rd1627;
	ld.shared.u64 	%rd1686, [%r690+12544];
	add.s64 	%rd1687, %rd1686, %rd1679;
	max.s64 	%rd1688, %rd1687, %rd1630;
	ld.shared.u64 	%rd1689, [%r690+12672];
	add.s64 	%rd1690, %rd1689, %rd1679;
	max.s64 	%rd1691, %rd1690, %rd1633;
	ld.shared.u64 	%rd1692, [%r686+4288];
	add.s64 	%rd1693, %rd1680, %rd1692;
	max.s64 	%rd1694, %rd1693, %rd1636;
	add.s64 	%rd1695, %rd1683, %rd1692;
	max.s64 	%rd1696, %rd1695, %rd1638;
	add.s64 	%rd1697, %rd1686, %rd1692;
	max.s64 	%rd1698, %rd1697, %rd1640;
	add.s64 	%rd1699, %rd1689, %rd1692;
	max.s64 	%rd1700, %rd1699, %rd1642;
	ld.shared.u64 	%rd1701, [%r686+8384];
	add.s64 	%rd1702, %rd1680, %rd1701;
	max.s64 	%rd1703, %rd1702, %rd1645;
	add.s64 	%rd1704, %rd1683, %rd1701;
	max.s64 	%rd1705, %rd1704, %rd1647;
	add.s64 	%rd1706, %rd1686, %rd1701;
	max.s64 	%rd1707, %rd1706, %rd1649;
	add.s64 	%rd1708, %rd1689, %rd1701;
	max.s64 	%rd1709, %rd1708, %rd1651;
	ld.shared.u64 	%rd1710, [%r686+12480];
	add.s64 	%rd1711, %rd1680, %rd1710;
	max.s64 	%rd1712, %rd1711, %rd1654;
	add.s64 	%rd1713, %rd1683, %rd1710;
	max.s64 	%rd1714, %rd1713, %rd1656;
	add.s64 	%rd1715, %rd1686, %rd1710;
	max.s64 	%rd1716, %rd1715, %rd1658;
	add.s64 	%rd1717, %rd1689, %rd1710;
	max.s64 	%rd1718, %rd1717, %rd1660;
	ld.shared.u64 	%rd1719, [%r686+16576];
	add.s64 	%rd1720, %rd1680, %rd1719;
	max.s64 	%rd1721, %rd1720, %rd1663;
	add.s64 	%rd1722, %rd1683, %rd1719;
	max.s64 	%rd1723, %rd1722, %rd1665;
	add.s64 	%rd1724, %rd1686, %rd1719;
	max.s64 	%rd1725, %rd1724, %rd1667;
	add.s64 	%rd1726, %rd1689, %rd1719;
	max.s64 	%rd1727, %rd1726, %rd1669;
	ld.shared.u64 	%rd1728, [%r686+20672];
	add.s64 	%rd1729, %rd1680, %rd1728;
	max.s64 	%rd1730, %rd1729, %rd1672;
	add.s64 	%rd1731, %rd1683, %rd1728;
	max.s64 	%rd1732, %rd1731, %rd1674;
	add.s64 	%rd1733, %rd1686, %rd1728;
	max.s64 	%rd1734, %rd1733, %rd1676;
	add.s64 	%rd1735, %rd1689, %rd1728;
	max.s64 	%rd1736, %rd1735, %rd1678;
	ld.shared.u64 	%rd1737, [%r686+200];
	ld.shared.u64 	%rd1738, [%r690+12800];
	add.s64 	%rd1739, %rd1738, %rd1737;
	max.s64 	%rd1740, %rd1739, %rd1682;
	ld.shared.u64 	%rd1741, [%r690+12928];
	add.s64 	%rd1742, %rd1741, %rd1737;
	max.s64 	%rd1743, %rd1742, %rd1685;
	ld.shared.u64 	%rd1744, [%r690+13056];
	add.s64 	%rd1745, %rd1744, %rd1737;
	max.s64 	%rd1746, %rd1745, %rd1688;
	ld.shared.u64 	%rd1747, [%r690+13184];
	add.s64 	%rd1748, %rd1747, %rd1737;
	max.s64 	%rd1749, %rd1748, %rd1691;
	ld.shared.u64 	%rd1750, [%r686+4296];
	add.s64 	%rd1751, %rd1738, %rd1750;
	max.s64 	%rd1752, %rd1751, %rd1694;
	add.s64 	%rd1753, %rd1741, %rd1750;
	max.s64 	%rd1754, %rd1753, %rd1696;
	add.s64 	%rd1755, %rd1744, %rd1750;
	max.s64 	%rd1756, %rd1755, %rd1698;
	add.s64 	%rd1757, %rd1747, %rd1750;
	max.s64 	%rd1758, %rd1757, %rd1700;
	ld.shared.u64 	%rd1759, [%r686+8392];
	add.s64 	%rd1760, %rd1738, %rd1759;
	max.s64 	%rd1761, %rd1760, %rd1703;
	add.s64 	%rd1762, %rd1741, %rd1759;
	max.s64 	%rd1763, %rd1762, %rd1705;
	add.s64 	%rd1764, %rd1744, %rd1759;
	max.s64 	%rd1765, %rd1764, %rd1707;
	add.s64 	%rd1766, %rd1747, %rd1759;
	max.s64 	%rd1767, %rd1766, %rd1709;
	ld.shared.u64 	%rd1768, [%r686+12488];
	add.s64 	%rd1769, %rd1738, %rd1768;
	max.s64 	%rd1770, %rd1769, %rd1712;
	add.s64 	%rd1771, %rd1741, %rd1768;
	max.s64 	%rd1772, %rd1771, %rd1714;
	add.s64 	%rd1773, %rd1744, %rd1768;
	max.s64 	%rd1774, %rd1773, %rd1716;
	add.s64 	%rd1775, %rd1747, %rd1768;
	max.s64 	%rd1776, %rd1775, %rd1718;
	ld.shared.u64 	%rd1777, [%r686+16584];
	add.s64 	%rd1778, %rd1738, %rd1777;
	max.s64 	%rd1779, %rd1778, %rd1721;
	add.s64 	%rd1780, %rd1741, %rd1777;
	max.s64 	%rd1781, %rd1780, %rd1723;
	add.s64 	%rd1782, %rd1744, %rd1777;
	max.s64 	%rd1783, %rd1782, %rd1725;
	add.s64 	%rd1784, %rd1747, %rd1777;
	max.s64 	%rd1785, %rd1784, %rd1727;
	ld.shared.u64 	%rd1786, [%r686+20680];
	add.s64 	%rd1787, %rd1738, %rd1786;
	max.s64 	%rd1788, %rd1787, %rd1730;
	add.s64 	%rd1789, %rd1741, %rd1786;
	max.s64 	%rd1790, %rd1789, %rd1732;
	add.s64 	%rd1791, %rd1744, %rd1786;
	max.s64 	%rd1792, %rd1791, %rd1734;
	add.s64 	%rd1793, %rd1747, %rd1786;
	max.s64 	%rd1794, %rd1793, %rd1736;
	ld.shared.u64 	%rd1795, [%r686+208];
	ld.shared.u64 	%rd1796, [%r690+13312];
	add.s64 	%rd1797, %rd1796, %rd1795;
	max.s64 	%rd1798, %rd1797, %rd1740;
	ld.shared.u64 	%rd1799, [%r690+13440];
	add.s64 	%rd1800, %rd1799, %rd1795;
	max.s64 	%rd1801, %rd1800, %rd1743;
	ld.shared.u64 	%rd1802, [%r690+13568];
	add.s64 	%rd1803, %rd1802, %rd1795;
	max.s64 	%rd1804, %rd1803, %rd1746;
	ld.shared.u64 	%rd1805, [%r690+13696];
	add.s64 	%rd1806, %rd1805, %rd1795;
	max.s64 	%rd1807, %rd1806, %rd1749;
	ld.shared.u64 	%rd1808, [%r686+4304];
	add.s64 	%rd1809, %rd1796, %rd1808;
	max.s64 	%rd1810, %rd1809, %rd1752;
	add.s64 	%rd1811, %rd1799, %rd1808;
	max.s64 	%rd1812, %rd1811, %rd1754;
	add.s64 	%rd1813, %rd1802, %rd1808;
	max.s64 	%rd1814, %rd1813, %rd1756;
	add.s64 	%rd1815, %rd1805, %rd1808;
	max.s64 	%rd1816, %rd1815, %rd1758;
	ld.shared.u64 	%rd1817, [%r686+8400];
	add.s64 	%rd1818, %rd1796, %rd1817;
	max.s64 	%rd1819, %rd1818, %rd1761;
	add.s64 	%rd1820, %rd1799, %rd1817;
	max.s64 	%rd1821, %rd1820, %rd1763;
	add.s64 	%rd1822, %rd1802, %rd1817;
	max.s64 	%rd1823, %rd1822, %rd1765;
	add.s64 	%rd1824, %rd1805, %rd1817;
	max.s64 	%rd1825, %rd1824, %rd1767;
	ld.shared.u64 	%rd1826, [%r686+12496];
	add.s64 	%rd1827, %rd1796, %rd1826;
	max.s64 	%rd1828, %rd1827, %rd1770;
	add.s64 	%rd1829, %rd1799, %rd1826;
	max.s64 	%rd1830, %rd1829, %rd1772;
	add.s64 	%rd1831, %rd1802, %rd1826;
	max.s64 	%rd1832, %rd1831, %rd1774;
	add.s64 	%rd1833, %rd1805, %rd1826;
	max.s64 	%rd1834, %rd1833, %rd1776;
	ld.shared.u64 	%rd1835, [%r686+16592];
	add.s64 	%rd1836, %rd1796, %rd1835;
	max.s64 	%rd1837, %rd1836, %rd1779;
	add.s64 	%rd1838, %rd1799, %rd1835;
	max.s64 	%rd1839, %rd1838, %rd1781;
	add.s64 	%rd1840, %rd1802, %rd1835;
	max.s64 	%rd1841, %rd1840, %rd1783;
	add.s64 	%rd1842, %rd1805, %rd1835;
	max.s64 	%rd1843, %rd1842, %rd1785;
	ld.shared.u64 	%rd1844, [%r686+20688];
	add.s64 	%rd1845, %rd1796, %rd1844;
	max.s64 	%rd1846, %rd1845, %rd1788;
	add.s64 	%rd1847, %rd1799, %rd1844;
	max.s64 	%rd1848, %rd1847, %rd1790;
	add.s64 	%rd1849, %rd1802, %rd1844;
	max.s64 	%rd1850, %rd1849, %rd1792;
	add.s64 	%rd1851, %rd1805, %rd1844;
	max.s64 	%rd1852, %rd1851, %rd1794;
	ld.shared.u64 	%rd1853, [%r686+216];
	ld.shared.u64 	%rd1854, [%r690+13824];
	add.s64 	%rd1855, %rd1854, %rd1853;
	max.s64 	%rd1856, %rd1855, %rd1798;
	ld.shared.u64 	%rd1857, [%r690+13952];
	add.s64 	%rd1858, %rd1857, %rd1853;
	max.s64 	%rd1859, %rd1858, %rd1801;
	ld.shared.u64 	%rd1860, [%r690+14080];
	add.s64 	%rd1861, %rd1860, %rd1853;
	max.s64 	%rd1862, %rd1861, %rd1804;
	ld.shared.u64 	%rd1863, [%r690+14208];
	add.s64 	%rd1864, %rd1863, %rd1853;
	max.s64 	%rd1865, %rd1864, %rd1807;
	ld.shared.u64 	%rd1866, [%r686+4312];
	add.s64 	%rd1867, %rd1854, %rd1866;
	max.s64 	%rd1868, %rd1867, %rd1810;
	add.s64 	%rd1869, %rd1857, %rd1866;
	max.s64 	%rd1870, %rd1869, %rd1812;
	add.s64 	%rd1871, %rd1860, %rd1866;
	max.s64 	%rd1872, %rd1871, %rd1814;
	add.s64 	%rd1873, %rd1863, %rd1866;
	max.s64 	%rd1874, %rd1873, %rd1816;
	ld.shared.u64 	%rd1875, [%r686+8408];
	add.s64 	%rd1876, %rd1854, %rd1875;
	max.s64 	%rd1877, %rd1876, %rd1819;
	add.s64 	%rd1878, %rd1857, %rd1875;
	max.s64 	%rd1879, %rd1878, %rd1821;
	add.s64 	%rd1880, %rd1860, %rd1875;
	max.s64 	%rd1881, %rd1880, %rd1823;
	add.s64 	%rd1882, %rd1863, %rd1875;
	max.s64 	%rd1883, %rd1882, %rd1825;
	ld.shared.u64 	%rd1884, [%r686+12504];
	add.s64 	%rd1885, %rd1854, %rd1884;
	max.s64 	%rd1886, %rd1885, %rd1828;
	add.s64 	%rd1887, %rd1857, %rd1884;
	max.s64 	%rd1888, %rd1887, %rd1830;
	add.s64 	%rd1889, %rd1860, %rd1884;
	max.s64 	%rd1890, %rd1889, %rd1832;
	add.s64 	%rd1891, %rd1863, %rd1884;
	max.s64 	%rd1892, %rd1891, %rd1834;
	ld.shared.u64 	%rd1893, [%r686+16600];
	add.s64 	%rd1894, %rd1854, %rd1893;
	max.s64 	%rd1895, %rd1894, %rd1837;
	add.s64 	%rd1896, %rd1857, %rd1893;
	max.s64 	%rd1897, %rd1896, %rd1839;
	add.s64 	%rd1898, %rd1860, %rd1893;
	max.s64 	%rd1899, %rd1898, %rd1841;
	add.s64 	%rd1900, %rd1863, %rd1893;
	max.s64 	%rd1901, %rd1900, %rd1843;
	ld.shared.u64 	%rd1902, [%r686+20696];
	add.s64 	%rd1903, %rd1854, %rd1902;
	max.s64 	%rd1904, %rd1903, %rd1846;
	add.s64 	%rd1905, %rd1857, %rd1902;
	max.s64 	%rd1906, %rd1905, %rd1848;
	add.s64 	%rd1907, %rd1860, %rd1902;
	max.s64 	%rd1908, %rd1907, %rd1850;
	add.s64 	%rd1909, %rd1863, %rd1902;
	max.s64 	%rd1910, %rd1909, %rd1852;
	ld.shared.u64 	%rd1911, [%r686+224];
	ld.shared.u64 	%rd1912, [%r690+14336];
	add.s64 	%rd1913, %rd1912, %rd1911;
	max.s64 	%rd1914, %rd1913, %rd1856;
	ld.shared.u64 	%rd1915, [%r690+14464];
	add.s64 	%rd1916, %rd1915, %rd1911;
	max.s64 	%rd1917, %rd1916, %rd1859;
	ld.shared.u64 	%rd1918, [%r690+14592];
	add.s64 	%rd1919, %rd1918, %rd1911;
	max.s64 	%rd1920, %rd1919, %rd1862;
	ld.shared.u64 	%rd1921, [%r690+14720];
	add.s64 	%rd1922, %rd1921, %rd1911;
	max.s64 	%rd1923, %rd1922, %rd1865;
	ld.shared.u64 	%rd1924, [%r686+4320];
	add.s64 	%rd1925, %rd1912, %rd1924;
	max.s64 	%rd1926, %rd1925, %rd1868;
	add.s64 	%rd1927, %rd1915, %rd1924;
	max.s64 	%rd1928, %rd1927, %rd1870;
	add.s64 	%rd1929, %rd1918, %rd1924;
	max.s64 	%rd1930, %rd1929, %rd1872;
	add.s64 	%rd1931, %rd1921, %rd1924;
	max.s64 	%rd1932, %rd1931, %rd1874;
	ld.shared.u64 	%rd1933, [%r686+8416];
	add.s64 	%rd1934, %rd1912, %rd1933;
	max.s64 	%rd1935, %rd1934, %rd1877;
	add.s64 	%rd1936, %rd1915, %rd1933;
	max.s64 	%rd1937, %rd1936, %rd1879;
	add.s64 	%rd1938, %rd1918, %rd1933;
	max.s64 	%rd1939, %rd1938, %rd1881;
	add.s64 	%rd1940, %rd1921, %rd1933;
	max.s64 	%rd1941, %rd1940, %rd1883;
	ld.shared.u64 	%rd1942, [%r686+12512];
	add.s64 	%rd1943, %rd1912, %rd1942;
	max.s64 	%rd1944, %rd1943, %rd1886;
	add.s64 	%rd1945, %rd1915, %rd1942;
	max.s64 	%rd1946, %rd1945, %rd1888;
	add.s64 	%rd1947, %rd1918, %rd1942;
	max.s64 	%rd1948, %rd1947, %rd1890;
	add.s64 	%rd1949, %rd1921, %rd1942;
	max.s64 	%rd1950, %rd1949, %rd1892;
	ld.shared.u64 	%rd1951, [%r686+16608];
	add.s64 	%rd1952, %rd1912, %rd1951;
	max.s64 	%rd1953, %rd1952, %rd1895;
	add.s64 	%rd1954, %rd1915, %rd1951;
	max.s64 	%rd1955, %rd1954, %rd1897;
	add.s64 	%rd1956, %rd1918, %rd1951;
	max.s64 	%rd1957, %rd1956, %rd1899;
	add.s64 	%rd1958, %rd1921, %rd1951;
	max.s64 	%rd1959, %rd1958, %rd1901;
	ld.shared.u64 	%rd1960, [%r686+20704];
	add.s64 	%rd1961, %rd1912, %rd1960;
	max.s64 	%rd1962, %rd1961, %rd1904;
	add.s64 	%rd1963, %rd1915, %rd1960;
	max.s64 	%rd1964, %rd1963, %rd1906;
	add.s64 	%rd1965, %rd1918, %rd1960;
	max.s64 	%rd1966, %rd1965, %rd1908;
	add.s64 	%rd1967, %rd1921, %rd1960;
	max.s64 	%rd1968, %rd1967, %rd1910;
	ld.shared.u64 	%rd1969, [%r686+232];
	ld.shared.u64 	%rd1970, [%r690+14848];
	add.s64 	%rd1971, %rd1970, %rd1969;
	max.s64 	%rd1972, %rd1971, %rd1914;
	ld.shared.u64 	%rd1973, [%r690+14976];
	add.s64 	%rd1974, %rd1973, %rd1969;
	max.s64 	%rd1975, %rd1974, %rd1917;
	ld.shared.u64 	%rd1976, [%r690+15104];
	add.s64 	%rd1977, %rd1976, %rd1969;
	max.s64 	%rd1978, %rd1977, %rd1920;
	ld.shared.u64 	%rd1979, [%r690+15232];
	add.s64 	%rd1980, %rd1979, %rd1969;
	max.s64 	%rd1981, %rd1980, %rd1923;
	ld.shared.u64 	%rd1982, [%r686+4328];
	add.s64 	%rd1983, %rd1970, %rd1982;
	max.s64 	%rd1984, %rd1983, %rd1926;
	add.s64 	%rd1985, %rd1973, %rd1982;
	max.s64 	%rd1986, %rd1985, %rd1928;
	add.s64 	%rd1987, %rd1976, %rd1982;
	max.s64 	%rd1988, %rd1987, %rd1930;
	add.s64 	%rd1989, %rd1979, %rd1982;
	max.s64 	%rd1990, %rd1989, %rd1932;
	ld.shared.u64 	%rd1991, [%r686+8424];
	add.s64 	%rd1992, %rd1970, %rd1991;
	max.s64 	%rd1993, %rd1992, %rd1935;
	add.s64 	%rd1994, %rd1973, %rd1991;
	max.s64 	%rd1995, %rd1994, %rd1937;
	add.s64 	%rd1996, %rd1976, %rd1991;
	max.s64 	%rd1997, %rd1996, %rd1939;
	add.s64 	%rd1998, %rd1979, %rd1991;
	max.s64 	%rd1999, %rd1998, %rd1941;
	ld.shared.u64 	%rd2000, [%r686+12520];
	add.s64 	%rd2001, %rd1970, %rd2000;
	max.s64 	%rd2002, %rd2001, %rd1944;
	add.s64 	%rd2003, %rd1973, %rd2000;
	max.s64 	%rd2004, %rd2003, %rd1946;
	add.s64 	%rd2005, %rd1976, %rd2000;
	max.s64 	%rd2006, %rd2005, %rd1948;
	add.s64 	%rd2007, %rd1979, %rd2000;
	max.s64 	%rd2008, %rd2007, %rd1950;
	ld.shared.u64 	%rd2009, [%r686+16616];
	add.s64 	%rd2010, %rd1970, %rd2009;
	max.s64 	%rd2011, %rd2010, %rd1953;
	add.s64 	%rd2012, %rd1973, %rd2009;
	max.s64 	%rd2013, %rd2012, %rd1955;
	add.s64 	%rd2014, %rd1976, %rd2009;
	max.s64 	%rd2015, %rd2014, %rd1957;
	add.s64 	%rd2016, %rd1979, %rd2009;
	max.s64 	%rd2017, %rd2016, %rd1959;
	ld.shared.u64 	%rd2018, [%r686+20712];
	add.s64 	%rd2019, %rd1970, %rd2018;
	max.s64 	%rd2020, %rd2019, %rd1962;
	add.s64 	%rd2021, %rd1973, %rd2018;
	max.s64 	%rd2022, %rd2021, %rd1964;
	add.s64 	%rd2023, %rd1976, %rd2018;
	max.s64 	%rd2024, %rd2023, %rd1966;
	add.s64 	%rd2025, %rd1979, %rd2018;
	max.s64 	%rd2026, %rd2025, %rd1968;
	ld.shared.u64 	%rd2027, [%r686+240];
	ld.shared.u64 	%rd2028, [%r690+15360];
	add.s64 	%rd2029, %rd2028, %rd2027;
	max.s64 	%rd2030, %rd2029, %rd1972;
	ld.shared.u64 	%rd2031, [%r690+15488];
	add.s64 	%rd2032, %rd2031, %rd2027;
	max.s64 	%rd2033, %rd2032, %rd1975;
	ld.shared.u64 	%rd2034, [%r690+15616];
	add.s64 	%rd2035, %rd2034, %rd2027;
	max.s64 	%rd2036, %rd2035, %rd1978;
	ld.shared.u64 	%rd2037, [%r690+15744];
	add.s64 	%rd2038, %rd2037, %rd2027;
	max.s64 	%rd2039, %rd2038, %rd1981;
	ld.shared.u64 	%rd2040, [%r686+4336];
	add.s64 	%rd2041, %rd2028, %rd2040;
	max.s64 	%rd2042, %rd2041, %rd1984;
	add.s64 	%rd2043, %rd2031, %rd2040;
	max.s64 	%rd2044, %rd2043, %rd1986;
	add.s64 	%rd2045, %rd2034, %rd2040;
	max.s64 	%rd2046, %rd2045, %rd1988;
	add.s64 	%rd2047, %rd2037, %rd2040;
	max.s64 	%rd2048, %rd2047, %rd1990;
	ld.shared.u64 	%rd2049, [%r686+8432];
	add.s64 	%rd2050, %rd2028, %rd2049;
	max.s64 	%rd2051, %rd2050, %rd1993;
	add.s64 	%rd2052, %rd2031, %rd2049;
	max.s64 	%rd2053, %rd2052, %rd1995;
	add.s64 	%rd2054, %rd2034, %rd2049;
	max.s64 	%rd2055, %rd2054, %rd1997;
	add.s64 	%rd2056, %rd2037, %rd2049;
	max.s64 	%rd2057, %rd2056, %rd1999;
	ld.shared.u64 	%rd2058, [%r686+12528];
	add.s64 	%rd2059, %rd2028, %rd2058;
	max.s64 	%rd2060, %rd2059, %rd2002;
	add.s64 	%rd2061, %rd2031, %rd2058;
	max.s64 	%rd2062, %rd2061, %rd2004;
	add.s64 	%rd2063, %rd2034, %rd2058;
	max.s64 	%rd2064, %rd2063, %rd2006;
	add.s64 	%rd2065, %rd2037, %rd2058;
	max.s64 	%rd2066, %rd2065, %rd2008;
	ld.shared.u64 	%rd2067, [%r686+16624];
	add.s64 	%rd2068, %rd2028, %rd2067;
	max.s64 	%rd2069, %rd2068, %rd2011;
	add.s64 	%rd2070, %rd2031, %rd2067;
	max.s64 	%rd2071, %rd2070, %rd2013;
	add.s64 	%rd2072, %rd2034, %rd2067;
	max.s64 	%rd2073, %rd2072, %rd2015;
	add.s64 	%rd2074, %rd2037, %rd2067;
	max.s64 	%rd2075, %rd2074, %rd2017;
	ld.shared.u64 	%rd2076, [%r686+20720];
	add.s64 	%rd2077, %rd2028, %rd2076;
	max.s64 	%rd2078, %rd2077, %rd2020;
	add.s64 	%rd2079, %rd2031, %rd2076;
	max.s64 	%rd2080, %rd2079, %rd2022;
	add.s64 	%rd2081, %rd2034, %rd2076;
	max.s64 	%rd2082, %rd2081, %rd2024;
	add.s64 	%rd2083, %rd2037, %rd2076;
	max.s64 	%rd2084, %rd2083, %rd2026;
	ld.shared.u64 	%rd2085, [%r686+248];
	ld.shared.u64 	%rd2086, [%r690+15872];
	add.s64 	%rd2087, %rd2086, %rd2085;
	max.s64 	%rd2285, %rd2087, %rd2030;
	ld.shared.u64 	%rd2088, [%r690+16000];
	add.s64 	%rd2089, %rd2088, %rd2085;
	max.s64 	%rd2284, %rd2089, %rd2033;
	ld.shared.u64 	%rd2090, [%r690+16128];
	add.s64 	%rd2091, %rd2090, %rd2085;
	max.s64 	%rd2283, %rd2091, %rd2036;
	ld.shared.u64 	%rd2092, [%r690+16256];
	add.s64 	%rd2093, %rd2092, %rd2085;
	max.s64 	%rd2282, %rd2093, %rd2039;
	ld.shared.u64 	%rd2094, [%r686+4344];
	add.s64 	%rd2095, %rd2086, %rd2094;
	max.s64 	%rd2281, %rd2095, %rd2042;
	add.s64 	%rd2096, %rd2088, %rd2094;
	max.s64 	%rd2280, %rd2096, %rd2044;
	add.s64 	%rd2097, %rd2090, %rd2094;
	max.s64 	%rd2279, %rd2097, %rd2046;
	add.s64 	%rd2098, %rd2092, %rd2094;
	max.s64 	%rd2278, %rd2098, %rd2048;
	ld.shared.u64 	%rd2099, [%r686+8440];
	add.s64 	%rd2100, %rd2086, %rd2099;
	max.s64 	%rd2277, %rd2100, %rd2051;
	add.s64 	%rd2101, %rd2088, %rd2099;
	max.s64 	%rd2276, %rd2101, %rd2053;
	add.s64 	%rd2102, %rd2090, %rd2099;
	max.s64 	%rd2275, %rd2102, %rd2055;
	add.s64 	%rd2103, %rd2092, %rd2099;
	max.s64 	%rd2274, %rd2103, %rd2057;
	ld.shared.u64 	%rd2104, [%r686+12536];
	add.s64 	%rd2105, %rd2086, %rd2104;
	max.s64 	%rd2273, %rd2105, %rd2060;
	add.s64 	%rd2106, %rd2088, %rd2104;
	max.s64 	%rd2272, %rd2106, %rd2062;
	add.s64 	%rd2107, %rd2090, %rd2104;
	max.s64 	%rd2271, %rd2107, %rd2064;
	add.s64 	%rd2108, %rd2092, %rd2104;
	max.s64 	%rd2270, %rd2108, %rd2066;
	ld.shared.u64 	%rd2109, [%r686+16632];
	add.s64 	%rd2110, %rd2086, %rd2109;
	max.s64 	%rd2269, %rd2110, %rd2069;
	add.s64 	%rd2111, %rd2088, %rd2109;
	max.s64 	%rd2268, %rd2111, %rd2071;
	add.s64 	%rd2112, %rd2090, %rd2109;
	max.s64 	%rd2267, %rd2112, %rd2073;
	add.s64 	%rd2113, %rd2092, %rd2109;
	max.s64 	%rd2266, %rd2113, %rd2075;
	ld.shared.u64 	%rd2114, [%r686+20728];
	add.s64 	%rd2115, %rd2086, %rd2114;
	max.s64 	%rd2265, %rd2115, %rd2078;
	add.s64 	%rd2116, %rd2088, %rd2114;
	max.s64 	%rd2264, %rd2116, %rd2080;
	add.s64 	%rd2117, %rd2090, %rd2114;
	max.s64 	%rd2263, %rd2117, %rd2082;
	add.s64 	%rd2118, %rd2092, %rd2114;
	max.s64 	%rd2262, %rd2118, %rd2084;
	bar.sync 	0;
	add.s32 	%r829, %r829, 32;
	add.s32 	%r828, %r828, 32;
	add.s32 	%r827, %r827, 32;
	add.s32 	%r826, %r826, 32;
	add.s32 	%r825, %r825, 32;
	add.s32 	%r824, %r824, 32;
	add.s32 	%r823, %r823, 32;
	add.s32 	%r822, %r822, 32;
	add.s32 	%r821, %r821, 32;
	add.s32 	%r820, %r820, 32;
	add.s32 	%r819, %r819, 32;
	add.s32 	%r818, %r818, 32;
	add.s32 	%r817, %r817, 32;
	add.s32 	%r63, %r816, 32;
	add.s32 	%r691, %r816, 16;
	shl.b32 	%r692, %r754, 5;
	add.s32 	%r815, %r815, %r692;
	add.s32 	%r814, %r814, 32;
	add.s32 	%r813, %r813, %r692;
	add.s32 	%r812, %r812, %r692;
	add.s32 	%r811, %r811, %r692;
	add.s32 	%r810, %r810, %r692;
	add.s32 	%r809, %r809, %r692;
	add.s32 	%r808, %r808, %r692;
	add.s32 	%r807, %r807, %r692;
	setp.lt.s32 	%p70, %r691, %r806;
	mov.u32 	%r816, %r63;
	@%p70 bra 	$L__BB0_2;
$L__BB0_101:
	ld.param.u32 	%r755, [_Z6MatMulILi96ELi32ELi64ELi6ELi4EEvPlS0_S0_iii_param_4];
	ld.param.u64 	%rd2261, [_Z6MatMulILi96ELi32ELi64ELi6ELi4EEvPlS0_S0_iii_param_2];
	mov.u32 	%r693, %ctaid.y;
	mov.u32 	%r695, %tid.y;
	mad.lo.s32 	%r47, %r693, 96, %r695;
	mov.u32 	%r696, %ctaid.x;
	shl.b32 	%r697, %r696, 6;
	mov.u32 	%r698, %tid.x;
	add.s32 	%r48, %r697, %r698;
	mov.u32 	%r699, %nctaid.x;
	add.s32 	%r700, %r699, -1;
	setp.eq.s32 	%p71, %r696, %r700;
	mov.u32 	%r701, %nctaid.y;
	add.s32 	%r703, %r701, -1;
	setp.eq.s32 	%p72, %r693, %r703;
	or.pred  	%p2, %p71, %p72;
	mad.lo.s32 	%r49, %r47, %r755, %r48;
	cvta.to.global.u64 	%rd49, %rd2261;
	mul.wide.s32 	%rd2119, %r49, 8;
	add.s64 	%rd50, %rd49, %rd2119;
	@%p2 bra 	$L__BB0_102;
	bra.uni 	$L__BB0_104;
$L__BB0_102:
	ld.param.u32 	%r756, [_Z6MatMulILi96ELi32ELi64ELi6ELi4EEvPlS0_S0_iii_param_4];
	ld.param.u32 	%r721, [_Z6MatMulILi96ELi32ELi64ELi6ELi4EEvPlS0_S0_iii_param_3];
	setp.ge.s32 	%p73, %r47, %r721;
	setp.ge.s32 	%p74, %r48, %r756;
	or.pred  	%p75, %p73, %p74;
	@%p75 bra 	$L__BB0_105;
	ld.global.u64 	%rd2122, [%rd50];
	max.s64 	%rd2123, %rd2122, %rd2285;
	st.global.u64 	[%rd50], %rd2123;
	bra.uni 	$L__BB0_105;
$L__BB0_104:
	ld.global.u64 	%rd2120, [%rd50];
	max.s64 	%rd2121, %rd2120, %rd2285;
	st.global.u64 	[%rd50], %rd2121;
$L__BB0_105:
	add.s32 	%r73, %r48, 16;
	@%p2 bra 	$L__BB0_107;
	ld.global.u64 	%rd2124, [%rd50+128];
	max.s64 	%rd2125, %rd2124, %rd2284;
	st.global.u64 	[%rd50+128], %rd2125;
	bra.uni 	$L__BB0_109;
$L__BB0_107:
	ld.param.u32 	%r757, [_Z6MatMulILi96ELi32ELi64ELi6ELi4EEvPlS0_S0_iii_param_4];
	ld.param.u32 	%r722, [_Z6MatMulILi96ELi32ELi64ELi6ELi4EEvPlS0_S0_iii_param_3];
	setp.ge.s32 	%p76, %r47, %r722;
	setp.ge.s32 	%p77, %r73, %r757;
	or.pred  	%p78, %p76, %p77;
	@%p78 bra 	$L__BB0_109;
	ld.global.u64 	%rd2126, [%rd50+128];
	max.s64 	%rd2127, %rd2126, %rd2284;
	st.global.u64 	[%rd50+128], %rd2127;
$L__BB0_109:
	add.s32 	%r74, %r48, 32;
	@%p2 bra 	$L__BB0_111;
	ld.global.u64 	%rd2128, [%rd50+256];
	max.s64 	%rd2129, %rd2128, %rd2283;
	st.global.u64 	[%rd50+256], %rd2129;
	bra.uni 	$L__BB0_113;
$L__BB0_111:
	ld.param.u32 	%r758, [_Z6MatMulILi96ELi32ELi64ELi6ELi4EEvPlS0_S0_iii_param_4];
	ld.param.u32 	%r723, [_Z6MatMulILi96ELi32ELi64ELi6ELi4EEvPlS0_S0_iii_param_3];
	setp.ge.s32 	%p79, %r47, %r723;
	setp.ge.s32 	%p80, %r74, %r758;
	or.pred  	%p81, %p79, %p80;
	@%p81 bra 	$L__BB0_113;
	ld.global.u64 	%rd2130, [%rd50+256];
	max.s64 	%rd2131, %rd2130, %rd2283;
	st.global.u64 	[%rd50+256], %rd2131;
$L__BB0_113:
	add.s32 	%r75, %r48, 48;
	@%p2 bra 	$L__BB0_115;
	ld.global.u64 	%rd2132, [%rd50+384];
	max.s64 	%rd2133, %rd2132, %rd2282;
	st.global.u64 	[%rd50+384], %rd2133;
	bra.uni 	$L__BB0_117;
$L__BB0_115:
	ld.param.u32 	%r759, [_Z6MatMulILi96ELi32ELi64ELi6ELi4EEvPlS0_S0_iii_param_4];
	ld.param.u32 	%r724, [_Z6MatMulILi96ELi32ELi64ELi6ELi4EEvPlS0_S0_iii_param_3];
	setp.ge.s32 	%p82, %r47, %r724;
	setp.ge.s32 	%p83, %r75, %r759;
	or.pred  	%p84, %p82, %p83;
	@%p84 bra 	$L__BB0_117;
	ld.global.u64 	%rd2134, [%rd50+384];
	max.s64 	%rd2135, %rd2134, %rd2282;
	st.global.u64 	[%rd50+384], %rd2135;
$L__BB0_117:
	ld.param.u32 	%r760, [_Z6MatMulILi96ELi32ELi64ELi6ELi4EEvPlS0_S0_iii_param_4];
	add.s32 	%r76, %r47, 16;
	shl.b32 	%r77, %r760, 4;
	add.s32 	%r704, %r49, %r77;
	mul.wide.s32 	%rd2136, %r704, 8;
	add.s64 	%rd117, %rd49, %rd2136;
	@%p2 bra 	$L__BB0_119;
	ld.global.u64 	%rd2137, [%rd117];
	max.s64 	%rd2138, %rd2137, %rd2281;
	st.global.u64 	[%rd117], %rd2138;
	bra.uni 	$L__BB0_121;
$L__BB0_119:
	ld.param.u32 	%r761, [_Z6MatMulILi96ELi32ELi64ELi6ELi4EEvPlS0_S0_iii_param_4];
	ld.param.u32 	%r725, [_Z6MatMulILi96ELi32ELi64ELi6ELi4EEvPlS0_S0_iii_param_3];
	setp.ge.s32 	%p85, %r76, %r725;
	setp.ge.s32 	%p86, %r48, %r761;
	or.pred  	%p87, %p85, %p86;
	@%p87 bra 	$L__BB0_121;
	ld.global.u64 	%rd2139, [%rd117];
	max.s64 	%rd2140, %rd2139, %rd2281;
	st.global.u64 	[%rd117], %rd2140;
$L__BB0_121:
	@%p2 bra 	$L__BB0_123;
	ld.global.u64 	%rd2141, [%rd117+128];
	max.s64 	%rd2142, %rd2141, %rd2280;
	st.global.u64 	[%rd117+128], %rd2142;
	bra.uni 	$L__BB0_125;
$L__BB0_123:
	ld.param.u32 	%r762, [_Z6MatMulILi96ELi32ELi64ELi6ELi4EEvPlS0_S0_iii_param_4];
	ld.param.u32 	%r726, [_Z6MatMulILi96ELi32ELi64ELi6ELi4EEvPlS0_S0_iii_param_3];
	setp.ge.s32 	%p88, %r76, %r726;
	setp.ge.s32 	%p89, %r73, %r762;
	or.pred  	%p90, %p88, %p89;
	@%p90 bra 	$L__BB0_125;
	ld.global.u64 	%rd2143, [%rd117+128];
	max.s64 	%rd2144, %rd2143, %rd2280;
	st.global.u64 	[%rd117+128], %rd2144;
$L__BB0_125:
	@%p2 bra 	$L__BB0_127;
	ld.global.u64 	%rd2145, [%rd117+256];
	max.s64 	%rd2146, %rd2145, %rd2279;
	st.global.u64 	[%rd117+256], %rd2146;
	bra.uni 	$L__BB0_129;
$L__BB0_127:
	ld.param.u32 	%r763, [_Z6MatMulILi96ELi32ELi64ELi6ELi4EEvPlS0_S0_iii_param_4];
	ld.param.u32 	%r727, [_Z6MatMulILi96ELi32ELi64ELi6ELi4EEvPlS0_S0_iii_param_3];
	setp.ge.s32 	%p91, %r76, %r727;
	setp.ge.s32 	%p92, %r74, %r763;
	or.pred  	%p93, %p91, %p92;
	@%p93 bra 	$L__BB0_129;
	ld.global.u64 	%rd2147, [%rd117+256];
	max.s64 	%rd2148, %rd2147, %rd2279;
	st.global.u64 	[%rd117+256], %rd2148;
$L__BB0_129:
	@%p2 bra 	$L__BB0_131;
	ld.global.u64 	%rd2149, [%rd117+384];
	max.s64 	%rd2150, %rd2149, %rd2278;
	st.global.u64 	[%rd117+384], %rd2150;
	bra.uni 	$L__BB0_133;
$L__BB0_131:
	ld.param.u32 	%r764, [_Z6MatMulILi96ELi32ELi64ELi6ELi4EEvPlS0_S0_iii_param_4];
	ld.param.u32 	%r728, [_Z6MatMulILi96ELi32ELi64ELi6ELi4EEvPlS0_S0_iii_param_3];
	setp.ge.s32 	%p94, %r76, %r728;
	setp.ge.s32 	%p95, %r75, %r764;
	or.pred  	%p96, %p94, %p95;
	@%p96 bra 	$L__BB0_133;
	ld.global.u64 	%rd2151, [%rd117+384];
	max.s64 	%rd2152, %rd2151, %rd2278;
	st.global.u64 	[%rd117+384], %rd2152;
$L__BB0_133:
	ld.param.u32 	%r765, [_Z6MatMulILi96ELi32ELi64ELi6ELi4EEvPlS0_S0_iii_param_4];
	add.s32 	%r78, %r47, 32;
	shl.b32 	%r705, %r765, 5;
	add.s32 	%r79, %r49, %r705;
	mul.wide.s32 	%rd2153, %r79, 8;
	add.s64 	%rd118, %rd49, %rd2153;
	@%p2 bra 	$L__BB0_135;
	ld.global.u64 	%rd2154, [%rd118];
	max.s64 	%rd2155, %rd2154, %rd2277;
	st.global.u64 	[%rd118], %rd2155;
	bra.uni 	$L__BB0_137;
$L__BB0_135:
	ld.param.u32 	%r766, [_Z6MatMulILi96ELi32ELi64ELi6ELi4EEvPlS0_S0_iii_param_4];
	ld.param.u32 	%r729, [_Z6MatMulILi96ELi32ELi64ELi6ELi4EEvPlS0_S0_iii_param_3];
	setp.ge.s32 	%p97, %r78, %r729;
	setp.ge.s32 	%p98, %r48, %r766;
	or.pred  	%p99, %p97, %p98;
	@%p99 bra 	$L__BB0_137;
	ld.global.u64 	%rd2156, [%rd118];
	max.s64 	%rd2157, %rd2156, %rd2277;
	st.global.u64 	[%rd118], %rd2157;
$L__BB0_137:
	@%p2 bra 	$L__BB0_139;
	ld.global.u64 	%rd2158, [%rd118+128];
	max.s64 	%rd2159, %rd2158, %rd2276;
	st.global.u64 	[%rd118+128], %rd2159;
	bra.uni 	$L__BB0_141;
$L__BB0_139:
	ld.param.u32 	%r767, [_Z6MatMulILi96ELi32ELi64ELi6ELi4EEvPlS0_S0_iii_param_4];
	ld.param.u32 	%r730, [_Z6MatMulILi96ELi32ELi64ELi6ELi4EEvPlS0_S0_iii_param_3];
	setp.ge.s32 	%p100, %r78, %r730;
	setp.ge.s32 	%p101, %r73, %r767;
	or.pred  	%p102, %p100, %p101;
	@%p102 bra 	$L__BB0_141;
	ld.global.u64 	%rd2160, [%rd118+128];
	max.s64 	%rd2161, %rd2160, %rd2276;
	st.global.u64 	[%rd118+128], %rd2161;
$L__BB0_141:
	@%p2 bra 	$L__BB0_143;
	ld.global.u64 	%rd2162, [%rd118+256];
	max.s64 	%rd2163, %rd2162, %rd2275;
	st.global.u64 	[%rd118+256], %rd2163;
	bra.uni 	$L__BB0_145;
$L__BB0_143:
	ld.param.u32 	%r768, [_Z6MatMulILi96ELi32ELi64ELi6ELi4EEvPlS0_S0_iii_param_4];
	ld.param.u32 	%r731, [_Z6MatMulILi96ELi32ELi64ELi6ELi4EEvPlS0_S0_iii_param_3];
	setp.ge.s32 	%p103, %r78, %r731;
	setp.ge.s32 	%p104, %r74, %r768;
	or.pred  	%p105, %p103, %p104;
	@%p105 bra 	$L__BB0_145;
	ld.global.u64 	%rd2164, [%rd118+256];
	max.s64 	%rd2165, %rd2164, %rd2275;
	st.global.u64 	[%rd118+256], %rd2165;
$L__BB0_145:
	@%p2 bra 	$L__BB0_147;
	ld.global.u64 	%rd2166, [%rd118+384];
	max.s64 	%rd2167, %rd2166, %rd2274;
	st.global.u64 	[%rd118+384], %rd2167;
	bra.uni 	$L__BB0_149;
$L__BB0_147:
	ld.param.u32 	%r769, [_Z6MatMulILi96ELi32ELi64ELi6ELi4EEvPlS0_S0_iii_param_4];
	ld.param.u32 	%r732, [_Z6MatMulILi96ELi32ELi64ELi6ELi4EEvPlS0_S0_iii_param_3];
	setp.ge.s32 	%p106, %r78, %r732;
	setp.ge.s32 	%p107, %r75, %r769;
	or.pred  	%p108, %p106, %p107;
	@%p108 bra 	$L__BB0_149;
	ld.global.u64 	%rd2168, [%rd118+384];
	max.s64 	%rd2169, %rd2168, %rd2274;
	st.global.u64 	[%rd118+384], %rd2169;
$L__BB0_149:
	add.s32 	%r80, %r47, 48;
	add.s32 	%r706, %r79, %r77;
	mul.wide.s32 	%rd2170, %r706, 8;
	add.s64 	%rd119, %rd49, %rd2170;
	@%p2 bra 	$L__BB0_151;
	ld.global.u64 	%rd2171, [%rd119];
	max.s64 	%rd2172, %rd2171, %rd2273;
	st.global.u64 	[%rd119], %rd2172;
	bra.uni 	$L__BB0_153;
$L__BB0_151:
	ld.param.u32 	%r770, [_Z6MatMulILi96ELi32ELi64ELi6ELi4EEvPlS0_S0_iii_param_4];
	ld.param.u32 	%r733, [_Z6MatMulILi96ELi32ELi64ELi6ELi4EEvPlS0_S0_iii_param_3];
	setp.ge.s32 	%p109, %r80, %r733;
	setp.ge.s32 	%p110, %r48, %r770;
	or.pred  	%p111, %p109, %p110;
	@%p111 bra 	$L__BB0_153;
	ld.global.u64 	%rd2173, [%rd119];
	max.s64 	%rd2174, %rd2173, %rd2273;
	st.global.u64 	[%rd119], %rd2174;
$L__BB0_153:
	@%p2 bra 	$L__BB0_155;
	ld.global.u64 	%rd2175, [%rd119+128];
	max.s64 	%rd2176, %rd2175, %rd2272;
	st.global.u64 	[%rd119+128], %rd2176;
	bra.uni 	$L__BB0_157;
$L__BB0_155:
	ld.param.u32 	%r771, [_Z6MatMulILi96ELi32ELi64ELi6ELi4EEvPlS0_S0_iii_param_4];
	ld.param.u32 	%r734, [_Z6MatMulILi96ELi32ELi64ELi6ELi4EEvPlS0_S0_iii_param_3];
	setp.ge.s32 	%p112, %r80, %r734;
	setp.ge.s32 	%p113, %r73, %r771;
	or.pred  	%p114, %p112, %p113;
	@%p114 bra 	$L__BB0_157;
	ld.global.u64 	%rd2177, [%rd119+128];
	max.s64 	%rd2178, %rd2177, %rd2272;
	st.global.u64 	[%rd119+128], %rd2178;
$L__BB0_157:
	@%p2 bra 	$L__BB0_159;
	ld.global.u64 	%rd2179, [%rd119+256];
	max.s64 	%rd2180, %rd2179, %rd2271;
	st.global.u64 	[%rd119+256], %rd2180;
	bra.uni 	$L__BB0_161;
$L__BB0_159:
	ld.param.u32 	%r772, [_Z6MatMulILi96ELi32ELi64ELi6ELi4EEvPlS0_S0_iii_param_4];
	ld.param.u32 	%r735, [_Z6MatMulILi96ELi32ELi64ELi6ELi4EEvPlS0_S0_iii_param_3];
	setp.ge.s32 	%p115, %r80, %r735;
	setp.ge.s32 	%p116, %r74, %r772;
	or.pred  	%p117, %p115, %p116;
	@%p117 bra 	$L__BB0_161;
	ld.global.u64 	%rd2181, [%rd119+256];
	max.s64 	%rd2182, %rd2181, %rd2271;
	st.global.u64 	[%rd119+256], %rd2182;
$L__BB0_161:
	@%p2 bra 	$L__BB0_163;
	ld.global.u64 	%rd2183, [%rd119+384];
	max.s64 	%rd2184, %rd2183, %rd2270;
	st.global.u64 	[%rd119+384], %rd2184;
	bra.uni 	$L__BB0_165;
$L__BB0_163:
	ld.param.u32 	%r773, [_Z6MatMulILi96ELi32ELi64ELi6ELi4EEvPlS0_S0_iii_param_4];
	ld.param.u32 	%r736, [_Z6MatMulILi96ELi32ELi64ELi6ELi4EEvPlS0_S0_iii_param_3];
	setp.ge.s32 	%p118, %r80, %r736;
	setp.ge.s32 	%p119, %r75, %r773;
	or.pred  	%p120, %p118, %p119;
	@%p120 bra 	$L__BB0_165;
	ld.global.u64 	%rd2185, [%rd119+384];
	max.s64 	%rd2186, %rd2185, %rd2270;
	st.global.u64 	[%rd119+384], %rd2186;
$L__BB0_165:
	ld.param.u32 	%r774, [_Z6MatMulILi96ELi32ELi64ELi6ELi4EEvPlS0_S0_iii_param_4];
	add.s32 	%r81, %r47, 64;
	shl.b32 	%r707, %r774, 6;
	add.s32 	%r82, %r49, %r707;
	mul.wide.s32 	%rd2187, %r82, 8;
	add.s64 	%rd120, %rd49, %rd2187;
	@%p2 bra 	$L__BB0_167;
	ld.global.u64 	%rd2188, [%rd120];
	max.s64 	%rd2189, %rd2188, %rd2269;
	st.global.u64 	[%rd120], %rd2189;
	bra.uni 	$L__BB0_169;
$L__BB0_167:
	ld.param.u32 	%r775, [_Z6MatMulILi96ELi32ELi64ELi6ELi4EEvPlS0_S0_iii_param_4];
	ld.param.u32 	%r737, [_Z6MatMulILi96ELi32ELi64ELi6ELi4EEvPlS0_S0_iii_param_3];
	setp.ge.s32 	%p121, %r81, %r737;
	setp.ge.s32 	%p122, %r48, %r775;
	or.pred  	%p123, %p121, %p122;
	@%p123 bra 	$L__BB0_169;
	ld.global.u64 	%rd2190, [%rd120];
	max.s64 	%rd2191, %rd2190, %rd2269;
	st.global.u64 	[%rd120], %rd2191;
$L__BB0_169:
	@%p2 bra 	$L__BB0_171;
	ld.global.u64 	%rd2192, [%rd120+128];
	max.s64 	%rd2193, %rd2192, %rd2268;
	st.global.u64 	[%rd120+128], %rd2193;
	bra.uni 	$L__BB0_173;
$L__BB0_171:
	ld.param.u32 	%r776, [_Z6MatMulILi96ELi32ELi64ELi6ELi4EEvPlS0_S0_iii_param_4];
	ld.param.u32 	%r738, [_Z6MatMulILi96ELi32ELi64ELi6ELi4EEvPlS0_S0_iii_param_3];
	setp.ge.s32 	%p124, %r81, %r738;
	setp.ge.s32 	%p125, %r73, %r776;
	or.pred  	%p126, %p124, %p125;
	@%p126 bra 	$L__BB0_173;
	ld.global.u64 	%rd2194, [%rd120+128];
	max.s64 	%rd2195, %rd2194, %rd2268;
	st.global.u64 	[%rd120+128], %rd2195;
$L__BB0_173:
	@%p2 bra 	$L__BB0_175;
	ld.global.u64 	%rd2196, [%rd120+256];
	max.s64 	%rd2197, %rd2196, %rd2267;
	st.global.u64 	[%rd120+256], %rd2197;
	bra.uni 	$L__BB0_177;
$L__BB0_175:
	ld.param.u32 	%r777, [_Z6MatMulILi96ELi32ELi64ELi6ELi4EEvPlS0_S0_iii_param_4];
	ld.param.u32 	%r739, [_Z6MatMulILi96ELi32ELi64ELi6ELi4EEvPlS0_S0_iii_param_3];
	setp.ge.s32 	%p127, %r81, %r739;
	setp.ge.s32 	%p128, %r74, %r777;
	or.pred  	%p129, %p127, %p128;
	@%p129 bra 	$L__BB0_177;
	ld.global.u64 	%rd2198, [%rd120+256];
	max.s64 	%rd2199, %rd2198, %rd2267;
	st.global.u64 	[%rd120+256], %rd2199;
$L__BB0_177:
	@%p2 bra 	$L__BB0_179;
	ld.global.u64 	%rd2200, [%rd120+384];
	max.s64 	%rd2201, %rd2200, %rd2266;
	st.global.u64 	[%rd120+384], %rd2201;
	bra.uni 	$L__BB0_181;
$L__BB0_179:
	ld.param.u32 	%r778, [_Z6MatMulILi96ELi32ELi64ELi6ELi4EEvPlS0_S0_iii_param_4];
	ld.param.u32 	%r740, [_Z6MatMulILi96ELi32ELi64ELi6ELi4EEvPlS0_S0_iii_param_3];
	setp.ge.s32 	%p130, %r81, %r740;
	setp.ge.s32 	%p131, %r75, %r778;
	or.pred  	%p132, %p130, %p131;
	@%p132 bra 	$L__BB0_181;
	ld.global.u64 	%rd2202, [%rd120+384];
	max.s64 	%rd2203, %rd2202, %rd2266;
	st.global.u64 	[%rd120+384], %rd2203;
$L__BB0_181:
	add.s32 	%r83, %r47, 80;
	add.s32 	%r708, %r82, %r77;
	mul.wide.s32 	%rd2204, %r708, 8;
	add.s64 	%rd121, %rd49, %rd2204;
	@%p2 bra 	$L__BB0_183;
	ld.global.u64 	%rd2205, [%rd121];
	max.s64 	%rd2206, %rd2205, %rd2265;
	st.global.u64 	[%rd121], %rd2206;
	bra.uni 	$L__BB0_185;
$L__BB0_183:
	ld.param.u32 	%r779, [_Z6MatMulILi96ELi32ELi64ELi6ELi4EEvPlS0_S0_iii_param_4];
	ld.param.u32 	%r741, [_Z6MatMulILi96ELi32ELi64ELi6ELi4EEvPlS0_S0_iii_param_3];
	setp.ge.s32 	%p133, %r83, %r741;
	setp.ge.s32 	%p134, %r48, %r779;
	or.pred  	%p135, %p133, %p134;
	@%p135 bra 	$L__BB0_185;
	ld.global.u64 	%rd2207, [%rd121];
	max.s64 	%rd2208, %rd2207, %rd2265;
	st.global.u64 	[%rd121], %rd2208;
$L__BB0_185:
	@%p2 bra 	$L__BB0_187;
	ld.global.u64 	%rd2209, [%rd121+128];
	max.s64 	%rd2210, %rd2209, %rd2264;
	st.global.u64 	[%rd121+128], %rd2210;
	bra.uni 	$L__BB0_189;
$L__BB0_187:
	ld.param.u32 	%r780, [_Z6MatMulILi96ELi32ELi64ELi6ELi4EEvPlS0_S0_iii_param_4];
	ld.param.u32 	%r742, [_Z6MatMulILi96ELi32ELi64ELi6ELi4EEvPlS0_S0_iii_param_3];
	setp.ge.s32 	%p136, %r83, %r742;
	setp.ge.s32 	%p137, %r73, %r780;
	or.pred  	%p138, %p136, %p137;
	@%p138 bra 	$L__BB0_189;
	ld.global.u64 	%rd2211, [%rd121+128];
	max.s64 	%rd2212, %rd2211, %rd2264;
	st.global.u64 	[%rd121+128], %rd2212;
$L__BB0_189:
	@%p2 bra 	$L__BB0_191;
	ld.global.u64 	%rd2213, [%rd121+256];
	max.s64 	%rd2214, %rd2213, %rd2263;
	st.global.u64 	[%rd121+256], %rd2214;
	bra.uni 	$L__BB0_193;
$L__BB0_191:
	ld.param.u32 	%r781, [_Z6MatMulILi96ELi32ELi64ELi6ELi4EEvPlS0_S0_iii_param_4];
	ld.param.u32 	%r743, [_Z6MatMulILi96ELi32ELi64ELi6ELi4EEvPlS0_S0_iii_param_3];
	setp.ge.s32 	%p139, %r83, %r743;
	setp.ge.s32 	%p140, %r74, %r781;
	or.pred  	%p141, %p139, %p140;
	@%p141 bra 	$L__BB0_193;
	ld.global.u64 	%rd2215, [%rd121+256];
	max.s64 	%rd2216, %rd2215, %rd2263;
	st.global.u64 	[%rd121+256], %rd2216;
$L__BB0_193:
	@%p2 bra 	$L__BB0_195;
	ld.global.u64 	%rd2217, [%rd121+384];
	max.s64 	%rd2218, %rd2217, %rd2262;
	st.global.u64 	[%rd121+384], %rd2218;
	bra.uni 	$L__BB0_197;
$L__BB0_195:
	ld.param.u32 	%r782, [_Z6MatMulILi96ELi32ELi64ELi6ELi4EEvPlS0_S0_iii_param_4];
	ld.param.u32 	%r744, [_Z6MatMulILi96ELi32ELi64ELi6ELi4EEvPlS0_S0_iii_param_3];
	setp.ge.s32 	%p142, %r83, %r744;
	setp.ge.s32 	%p143, %r75, %r782;
	or.pred  	%p144, %p142, %p143;
	@%p144 bra 	$L__BB0_197;
	ld.global.u64 	%rd2219, [%rd121+384];
	max.s64 	%rd2220, %rd2219, %rd2262;
	st.global.u64 	[%rd121+384], %rd2220;
$L__BB0_197:
	ret;

}


// ===== COMPILED SASS (sm_100) =====

	.target	sm_100

	.elftype	@"ET_EXEC"


//--------------------- .note.nv.tkinfo           --------------------------
	.section	.note.nv.tkinfo,"",@"SHT_NOTE"
	.sectionflags	@"SHF_NOTE_NV_TKINFO"
	.tkinfo
        /*0018*/ 	.word	0x00000002
        /*0030*/ 	.string	""
        /*0030*/ 	.string	"ptxas"
        /*0030*/ 	.string	"Cuda compilation tools, release 13.0, V13.0.88"
        /*0030*/ 	.string	"Build cuda_13.0.r13.0/compiler.36424714_0"
        /*0030*/ 	.string	"-arch sm_100 -m 64 "



//--------------------- .note.nv.cuinfo           --------------------------
	.section	.note.nv.cuinfo,"",@"SHT_NOTE"
	.sectionflags	@"SHF_NOTE_NV_CUINFO"
        /*0018*/ 	.short	0x0002
        /*001a*/ 	.short	0x0064
        /*001c*/ 	.short	0x0082
	.zero		2


//--------------------- .nv.info                  --------------------------
	.section	.nv.info,"",@"SHT_CUDA_INFO"
	.align	4


	//----- nvinfo : EIATTR_REGCOUNT
	.align		4
        /*0000*/ 	.byte	0x04, 0x2f
        /*0002*/ 	.short	(.L_1 - .L_0)
	.align		4
.L_0:
        /*0004*/ 	.word	index@(_Z6MatMulILi96ELi32ELi64ELi6ELi4EEvPlS0_S0_iii)
        /*0008*/ 	.word	0x00000074


	//----- nvinfo : EIATTR_FRAME_SIZE
	.align		4
.L_1:
        /*000c*/ 	.byte	0x04, 0x11
        /*000e*/ 	.short	(.L_3 - .L_2)
	.align		4
.L_2:
        /*0010*/ 	.word	index@(_Z6MatMulILi96ELi32ELi64ELi6ELi4EEvPlS0_S0_iii)
        /*0014*/ 	.word	0x00000000


	//----- nvinfo : EIATTR_MIN_STACK_SIZE
	.align		4
.L_3:
        /*0018*/ 	.byte	0x04, 0x12
        /*001a*/ 	.short	(.L_5 - .L_4)
	.align		4
.L_4:
        /*001c*/ 	.word	index@(_Z6MatMulILi96ELi32ELi64ELi6ELi4EEvPlS0_S0_iii)
        /*0020*/ 	.word	0x00000000
.L_5:


//--------------------- .nv.compat                --------------------------
	.section	.nv.compat,"",@"SHT_CUDA_COMPAT_INFO"
	.align	4
        /*0000*/ 	.byte	0x02, 0x09, 0x00, 0x00, 0x02, 0x02, 0x01, 0x00, 0x02, 0x05, 0x05, 0x00, 0x03, 0x07, 0x01, 0x01
        /*0010*/ 	.byte	0x02, 0x03, 0x00, 0x00, 0x02, 0x06, 0x01, 0x00, 0x04, 0x0b, 0x08, 0x00, 0x09, 0x00, 0x00, 0x00
        /*0020*/ 	.byte	0x00, 0x00, 0x00, 0x00


//--------------------- .nv.info._Z6MatMulILi96ELi32ELi64ELi6ELi4EEvPlS0_S0_iii --------------------------
	.section	.nv.info._Z6MatMulILi96ELi32ELi64ELi6ELi4EEvPlS0_S0_iii,"",@"SHT_CUDA_INFO"
	.sectionflags	@""
	.align	4


	//----- nvinfo : EIATTR_CUDA_API_VERSION
	.align		4
        /*0000*/ 	.byte	0x04, 0x37
        /*0002*/ 	.short	(.L_7 - .L_6)
.L_6:
        /*0004*/ 	.word	0x00000082


	//----- nvinfo : EIATTR_KPARAM_INFO
	.align		4
.L_7:
        /*0008*/ 	.byte	0x04, 0x17
        /*000a*/ 	.short	(.L_9 - .L_8)
.L_8:
        /*000c*/ 	.word	0x00000000
        /*0010*/ 	.short	0x0005
        /*0012*/ 	.short	0x0020
        /*0014*/ 	.byte	0x00, 0xf0, 0x11, 0x00


	//----- nvinfo : EIATTR_KPARAM_INFO
	.align		4
.L_9:
        /*0018*/ 	.byte	0x04, 0x17
        /*001a*/ 	.short	(.L_11 - .L_10)
.L_10:
        /*001c*/ 	.word	0x00000000
        /*0020*/ 	.short	0x0004
        /*0022*/ 	.short	0x001c
        /*0024*/ 	.byte	0x00, 0xf0, 0x11, 0x00


	//----- nvinfo : EIATTR_KPARAM_INFO
	.align		4
.L_11:
        /*0028*/ 	.byte	0x04, 0x17
        /*002a*/ 	.short	(.L_13 - .L_12)
.L_12:
        /*002c*/ 	.word	0x00000000
        /*0030*/ 	.short	0x0003
        /*0032*/ 	.short	0x0018
        /*0034*/ 	.byte	0x00, 0xf0, 0x11, 0x00


	//----- nvinfo : EIATTR_KPARAM_INFO
	.align		4
.L_13:
        /*0038*/ 	.byte	0x04, 0x17
        /*003a*/ 	.short	(.L_15 - .L_14)
.L_14:
        /*003c*/ 	.word	0x00000000
        /*0040*/ 	.short	0x0002
        /*0042*/ 	.short	0x0010
        /*0044*/ 	.byte	0x00, 0xf5, 0x21, 0x00


	//----- nvinfo : EIATTR_KPARAM_INFO
	.align		4
.L_15:
        /*0048*/ 	.byte	0x04, 0x17
        /*004a*/ 	.short	(.L_17 - .L_16)
.L_16:
        /*004c*/ 	.word	0x00000000
        /*0050*/ 	.short	0x0001
        /*0052*/ 	.short	0x0008
        /*0054*/ 	.byte	0x00, 0xf5, 0x21, 0x00


	//----- nvinfo : EIATTR_KPARAM_INFO
	.align		4
.L_17:
        /*0058*/ 	.byte	0x04, 0x17
        /*005a*/ 	.short	(.L_19 - .L_18)
.L_18:
        /*005c*/ 	.word	0x00000000
        /*0060*/ 	.short	0x0000
        /*0062*/ 	.short	0x0000
        /*0064*/ 	.byte	0x00, 0xf5, 0x21, 0x00


	//----- nvinfo : EIATTR_SPARSE_MMA_MASK
	.align		4
.L_19:
        /*0068*/ 	.byte	0x03, 0x50
        /*006a*/ 	.short	0x0000


	//----- nvinfo : EIATTR_MAXREG_COUNT
	.align		4
        /*006c*/ 	.byte	0x03, 0x1b
        /*006e*/ 	.short	0x00ff


	//----- nvinfo : EIATTR_NUM_BARRIERS
	.align		4
        /*0070*/ 	.byte	0x02, 0x4c
        /*0072*/ 	.byte	0x01
	.zero		1


	//----- nvinfo : EIATTR_MERCURY_ISA_VERSION
	.align		4
        /*0074*/ 	.byte	0x03, 0x5f
        /*0076*/ 	.short	0x0101


	//----- nvinfo : EIATTR_VRC_CTA_INIT_COUNT
	.align		4
        /*0078*/ 	.byte	0x02, 0x4a
	.zero		1
	.zero		1


	//----- nvinfo : EIATTR_EXIT_INSTR_OFFSETS
	.align		4
        /*007c*/ 	.byte	0x04, 0x1c
        /*007e*/ 	.short	(.L_21 - .L_20)


	//   ....[0]....
.L_20:
        /*0080*/ 	.word	0x00016fd0


	//   ....[1]....
        /*0084*/ 	.word	0x00017010


	//   ....[2]....
        /*0088*/ 	.word	0x00017080


	//----- nvinfo : EIATTR_CRS_STACK_SIZE
	.align		4
.L_21:
        /*008c*/ 	.byte	0x04, 0x1e
        /*008e*/ 	.short	(.L_23 - .L_22)
.L_22:
        /*0090*/ 	.word	0x00000000


	//----- nvinfo : EIATTR_CBANK_PARAM_SIZE
	.align		4
.L_23:
        /*0094*/ 	.byte	0x03, 0x19
        /*0096*/ 	.short	0x0024


	//----- nvinfo : EIATTR_PARAM_CBANK
	.align		4
        /*0098*/ 	.byte	0x04, 0x0a
        /*009a*/ 	.short	(.L_25 - .L_24)
	.align		4
.L_24:
        /*009c*/ 	.word	index@(.nv.constant0._Z6MatMulILi96ELi32ELi64ELi6ELi4EEvPlS0_S0_iii)
        /*00a0*/ 	.short	0x0380
        /*00a2*/ 	.short	0x0024


	//----- nvinfo : EIATTR_SW_WAR
	.align		4
.L_25:
        /*00a4*/ 	.byte	0x04, 0x36
        /*00a6*/ 	.short	(.L_27 - .L_26)
.L_26:
        /*00a8*/ 	.word	0x00000008
.L_27:


//--------------------- .nv.callgraph             --------------------------
	.section	.nv.callgraph,"",@"SHT_CUDA_CALLGRAPH"
	.align	4
	.sectionentsize	8
	.align		4
        /*0000*/ 	.word	0x00000000
	.align		4
        /*0004*/ 	.word	0xffffffff
	.align		4
        /*0008*/ 	.word	0x00000000
	.align		4
        /*000c*/ 	.word	0xfffffffe
	.align		4
        /*0010*/ 	.word	0x00000000
	.align		4
        /*0014*/ 	.word	0xfffffffd
	.align		4
        /*0018*/ 	.word	0x00000000
	.align		4
        /*001c*/ 	.word	0xfffffffc


//--------------------- .text._Z6MatMulILi96ELi32ELi64ELi6ELi4EEvPlS0_S0_iii --------------------------
	.section	.text._Z6MatMulILi96ELi32ELi64ELi6ELi4EEvPlS0_S0_iii,"ax",@progbits
	.align	128
        .global         _Z6MatMulILi96ELi32ELi64ELi6ELi4EEvPlS0_S0_iii
        .type           _Z6MatMulILi96ELi32ELi64ELi6ELi4EEvPlS0_S0_iii,@function
        .size           _Z6MatMulILi96ELi32ELi64ELi6ELi4EEvPlS0_S0_iii,(.L_x_147 - _Z6MatMulILi96ELi32ELi64ELi6ELi4EEvPlS0_S0_iii)
        .other          _Z6MatMulILi96ELi32ELi64ELi6ELi4EEvPlS0_S0_iii,@"STO_CUDA_ENTRY STV_DEFAULT"
_Z6MatMulILi96ELi32ELi64ELi6ELi4EEvPlS0_S0_iii:
.text._Z6MatMulILi96ELi32ELi64ELi6ELi4EEvPlS0_S0_iii:
[----:B------:R-:W-:Y:S08]  /*0000*/  LDC R1, c[0x0][0x37c] ;  /* 0x0000df00ff017b82 */ /* 0x000ff00000000800 */
[----:B------:R-:W0:Y:S01]  /*0010*/  LDC R25, c[0x0][0x3a0] ;  /* 0x0000e800ff197b82 */ /* 0x000e220000000800 */
[----:B------:R-:W1:Y:S01]  /*0020*/  S2R R0, SR_TID.Y ;  /* 0x0000000000007919 */ /* 0x000e620000002200 */
[----:B------:R-:W2:Y:S01]  /*0030*/  LDCU.64 UR8, c[0x0][0x358] ;  /* 0x00006b00ff0877ac */ /* 0x000ea20008000a00 */
[----:B------:R-:W-:Y:S01]  /*0040*/  IMAD.MOV.U32 R36, RZ, RZ, -0x80000000 ;  /* 0x80000000ff247424 */ /* 0x000fe200078e00ff */
[----:B------:R-:W-:Y:S01]  /*0050*/  CS2R R104, SRZ ;  /* 0x0000000000687805 */ /* 0x000fe2000001ff00 */
[----:B------:R-:W1:Y:S01]  /*0060*/  S2R R3, SR_TID.X ;  /* 0x0000000000037919 */ /* 0x000e620000002100 */
[----:B------:R-:W-:Y:S01]  /*0070*/  IMAD.MOV.U32 R95, RZ, RZ, -0x1 ;  /* 0xffffffffff5f7424 */ /* 0x000fe200078e00ff */
[----:B------:R-:W-:Y:S01]  /*0080*/  CS2R R92, SRZ ;  /* 0x00000000005c7805 */ /* 0x000fe2000001ff00 */
[----:B------:R-:W-:Y:S01]  /*0090*/  IMAD.MOV.U32 R94, RZ, RZ, RZ ;  /* 0x000000ffff5e7224 */ /* 0x000fe200078e00ff */
[----:B------:R-:W-:Y:S01]  /*00a0*/  CS2R R66, SRZ ;  /* 0x0000000000427805 */ /* 0x000fe2000001ff00 */
[----:B------:R-:W-:Y:S01]  /*00b0*/  IMAD.MOV.U32 R91, RZ, RZ, RZ ;  /* 0x000000ffff5b7224 */ /* 0x000fe200078e00ff */
[----:B------:R-:W-:Y:S01]  /*00c0*/  CS2R R76, SRZ ;  /* 0x00000000004c7805 */ /* 0x000fe2000001ff00 */
[----:B------:R-:W-:Y:S01]  /*00d0*/  IMAD.MOV.U32 R57, RZ, RZ, RZ ;  /* 0x000000ffff397224 */ /* 0x000fe200078e00ff */
[----:B------:R-:W-:-:S02]  /*00e0*/  CS2R R64, SRZ ;  /* 0x0000000000407805 */ /* 0x000fc4000001ff00 */
[----:B------:R-:W-:Y:S02]  /*00f0*/  CS2R R102, SRZ ;  /* 0x0000000000667805 */ /* 0x000fe4000001ff00 */
[----:B------:R-:W-:Y:S02]  /*0100*/  CS2R R72, SRZ ;  /* 0x0000000000487805 */ /* 0x000fe4000001ff00 */
[----:B------:R-:W-:Y:S02]  /*0110*/  CS2R R74, SRZ ;  /* 0x00000000004a7805 */ /* 0x000fe4000001ff00 */
[----:B------:R-:W-:Y:S01]  /*0120*/  CS2R R84, SRZ ;  /* 0x0000000000547805 */ /* 0x000fe2000001ff00 */
[----:B------:R-:W-:Y:S01]  /*0130*/  IMAD.MOV.U32 R106, RZ, RZ, RZ ;  /* 0x000000ffff6a7224 */ /* 0x000fe200078e00ff */
[----:B------:R-:W-:Y:S02]  /*0140*/  CS2R R82, SRZ ;  /* 0x0000000000527805 */ /* 0x000fe4000001ff00 */
[----:B------:R-:W-:Y:S01]  /*0150*/  CS2R R70, SRZ ;  /* 0x0000000000467805 */ /* 0x000fe2000001ff00 */
[----:B------:R-:W-:Y:S01]  /*0160*/  IMAD.MOV.U32 R98, RZ, RZ, RZ ;  /* 0x000000ffff627224 */ /* 0x000fe200078e00ff */
[----:B------:R-:W-:-:S02]  /*0170*/  CS2R R48, SRZ ;  /* 0x0000000000307805 */ /* 0x000fc4000001ff00 */
[----:B------:R-:W-:Y:S02]  /*0180*/  CS2R R86, SRZ ;  /* 0x0000000000567805 */ /* 0x000fe4000001ff00 */
[----:B0-----:R-:W-:Y:S02]  /*0190*/  ISETP.GE.AND P0, PT, R25, 0x1, PT ;  /* 0x000000011900780c */ /* 0x001fe40003f06270 */
[----:B------:R-:W-:Y:S02]  /*01a0*/  CS2R R100, SRZ ;  /* 0x0000000000647805 */ /* 0x000fe4000001ff00 */
[----:B------:R-:W-:Y:S02]  /*01b0*/  CS2R R96, SRZ ;  /* 0x0000000000607805 */ /* 0x000fe4000001ff00 */
[----:B------:R-:W-:Y:S01]  /*01c0*/  CS2R R78, SRZ ;  /* 0x00000000004e7805 */ /* 0x000fe2000001ff00 */
[----:B------:R-:W-:Y:S01]  /*01d0*/  IMAD.MOV.U32 R80, RZ, RZ, RZ ;  /* 0x000000ffff507224 */ /* 0x000fe200078e00ff */
[----:B------:R-:W-:-:S02]  /*01e0*/  CS2R R68, SRZ ;  /* 0x0000000000447805 */ /* 0x000fc4000001ff00 */
[----:B------:R-:W-:Y:S02]  /*01f0*/  CS2R R46, SRZ ;  /* 0x00000000002e7805 */ /* 0x000fe4000001ff00 */
[----:B------:R-:W-:Y:S02]  /*0200*/  CS2R R62, SRZ ;  /* 0x00000000003e7805 */ /* 0x000fe4000001ff00 */
[----:B------:R-:W-:Y:S01]  /*0210*/  CS2R R88, SRZ ;  /* 0x0000000000587805 */ /* 0x000fe2000001ff00 */
[----:B-1----:R-:W-:Y:S01]  /*0220*/  IMAD R54, R0, 0x10, R3 ;  /* 0x0000001000367824 */ /* 0x002fe200078e0203 */
[----:B--2---:R-:W-:Y:S06]  /*0230*/  @!P0 BRA `(.L_x_0) ;  /* 0x0000014c009c8947 */ /* 0x004fec0003800000 */
[----:B------:R-:W0:Y:S01]  /*0240*/  S2UR UR5, SR_CTAID.Y ;  /* 0x00000000000579c3 */ /* 0x000e220000002600 */
[--C-:B------:R-:W-:Y:S01]  /*0250*/  SHF.R.U32.HI R3, RZ, 0x5, R54.reuse ;  /* 0x00000005ff037819 */ /* 0x100fe20000011636 */
[----:B------:R-:W-:Y:S01]  /*0260*/  IMAD.MOV.U32 R36, RZ, RZ, -0x80000000 ;  /* 0x80000000ff247424 */ /* 0x000fe200078e00ff */
[----:B------:R-:W-:Y:S01]  /*0270*/  SHF.R.U32.HI R55, RZ, 0x6, R54 ;  /* 0x00000006ff377819 */ /* 0x000fe20000011636 */
[----:B------:R-:W-:Y:S01]  /*0280*/  IMAD.MOV.U32 R95, RZ, RZ, -0x1 ;  /* 0xffffffffff5f7424 */ /* 0x000fe200078e00ff */
[C---:B------:R-:W-:Y:S01]  /*0290*/  LOP3.LUT R13, R54.reuse, 0x3f, RZ, 0xc0, !PT ;  /* 0x0000003f360d7812 */ /* 0x040fe200078ec0ff */
[----:B------:R-:W-:Y:S01]  /*02a0*/  IMAD.MOV.U32 R105, RZ, RZ, RZ ;  /* 0x000000ffff697224 */ /* 0x000fe200078e00ff */
[----:B------:R-:W-:Y:S01]  /*02b0*/  LOP3.LUT R54, R54, 0x1f, RZ, 0xc0, !PT ;  /* 0x0000001f36367812 */ /* 0x000fe200078ec0ff */
[----:B------:R-:W1:Y:S01]  /*02c0*/  S2UR UR4, SR_CTAID.X ;  /* 0x00000000000479c3 */ /* 0x000e620000002500 */
[C---:B------:R-:W-:Y:S01]  /*02d0*/  VIADD R7, R55.reuse, 0x10 ;  /* 0x0000001037077836 */ /* 0x040fe20000000000 */
[----:B------:R-:W2:Y:S01]  /*02e0*/  LDCU UR11, c[0x0][0x398] ;  /* 0x00007300ff0b77ac */ /* 0x000ea20008000800 */
[----:B------:R-:W-:-:S02]  /*02f0*/  VIADD R0, R55, 0x1c ;  /* 0x0000001c37007836 */ /* 0x000fc40000000000 */
[C---:B------:R-:W-:Y:S01]  /*0300*/  VIADD R2, R55.reuse, 0x18 ;  /* 0x0000001837027836 */ /* 0x040fe20000000000 */
[----:B------:R-:W3:Y:S01]  /*0310*/  LDCU UR12, c[0x0][0x3a0] ;  /* 0x00007400ff0c77ac */ /* 0x000ee20008000800 */
[C---:B------:R-:W-:Y:S01]  /*0320*/  VIADD R5, R55.reuse, 0x14 ;  /* 0x0000001437057836 */ /* 0x040fe20000000000 */
[----:B------:R-:W4:Y:S01]  /*0330*/  LDC R16, c[0x0][0x39c] ;  /* 0x0000e700ff107b82 */ /* 0x000f220000000800 */
[C---:B------:R-:W-:Y:S01]  /*0340*/  VIADD R9, R55.reuse, 0xc ;  /* 0x0000000c37097836 */ /* 0x040fe20000000000 */
[----:B------:R-:W2:Y:S01]  /*0350*/  LDCU UR13, c[0x0][0x39c] ;  /* 0x00007380ff0d77ac */ /* 0x000ea20008000800 */
[C---:B------:R-:W-:Y:S02]  /*0360*/  VIADD R11, R55.reuse, 0x8 ;  /* 0x00000008370b7836 */ /* 0x040fe40000000000 */
[----:B------:R-:W-:Y:S02]  /*0370*/  VIADD R15, R55, 0x4 ;  /* 0x00000004370f7836 */ /* 0x000fe40000000000 */
[----:B------:R-:W-:-:S02]  /*0380*/  IMAD.MOV.U32 R94, RZ, RZ, RZ ;  /* 0x000000ffff5e7224 */ /* 0x000fc400078e00ff */
[----:B0-----:R-:W-:-:S04]  /*0390*/  IMAD.U32 R6, RZ, RZ, UR5 ;  /* 0x00000005ff067e24 */ /* 0x001fc8000f8e00ff */
[----:B------:R-:W-:Y:S01]  /*03a0*/  IMAD R3, R6, 0x60, R3 ;  /* 0x0000006006037824 */ /* 0x000fe200078e0203 */
[----:B-1----:R-:W-:-:S03]  /*03b0*/  USHF.L.U32 UR4, UR4, 0x6, URZ ;  /* 0x0000000604047899 */ /* 0x002fc600080006ff */
[C---:B------:R-:W-:Y:S02]  /*03c0*/  IMAD R52, R3.reuse, R25, R54 ;  /* 0x0000001903347224 */ /* 0x040fe400078e0236 */
[----:B------:R-:W-:Y:S02]  /*03d0*/  VIADD R53, R3, 0x58 ;  /* 0x0000005803357836 */ /* 0x000fe40000000000 */
[C-C-:B------:R-:W-:Y:S02]  /*03e0*/  IMAD R22, R25.reuse, 0x20, R52.reuse ;  /* 0x0000002019167824 */ /* 0x140fe400078e0234 */
[----:B------:R-:W-:Y:S02]  /*03f0*/  IMAD R21, R25, 0x40, R52 ;  /* 0x0000004019157824 */ /* 0x000fe400078e0234 */
[-C--:B----4-:R-:W-:Y:S02]  /*0400*/  IMAD R10, R7, R16.reuse, UR4 ;  /* 0x00000004070a7e24 */ /* 0x090fe4000f8e0210 */
[----:B------:R-:W-:-:S02]  /*0410*/  IMAD R0, R0, R16, UR4 ;  /* 0x0000000400007e24 */ /* 0x000fc4000f8e0210 */
[-C--:B------:R-:W-:Y:S02]  /*0420*/  IMAD R4, R2, R16.reuse, UR4 ;  /* 0x0000000402047e24 */ /* 0x080fe4000f8e0210 */
[-C--:B------:R-:W-:Y:S02]  /*0430*/  IMAD R8, R5, R16.reuse, UR4 ;  /* 0x0000000405087e24 */ /* 0x080fe4000f8e0210 */
[-C--:B------:R-:W-:Y:S02]  /*0440*/  IMAD R12, R9, R16.reuse, UR4 ;  /* 0x00000004090c7e24 */ /* 0x080fe4000f8e0210 */
[-C--:B------:R-:W-:Y:S02]  /*0450*/  IMAD R14, R11, R16.reuse, UR4 ;  /* 0x000000040b0e7e24 */ /* 0x080fe4000f8e0210 */
[-C--:B------:R-:W-:Y:S02]  /*0460*/  IMAD R18, R15, R16.reuse, UR4 ;  /* 0x000000040f127e24 */ /* 0x080fe4000f8e0210 */
[----:B------:R-:W-:Y:S01]  /*0470*/  IMAD R16, R55, R16, UR4 ;  /* 0x0000000437107e24 */ /* 0x000fe2000f8e0210 */
[----:B------:R-:W-:Y:S01]  /*0480*/  UMOV UR4, 0x10 ;  /* 0x0000001000047882 */ /* 0x000fe20000000000 */
[----:B------:R-:W-:-:S02]  /*0490*/  IMAD.IADD R9, R13, 0x1, R10 ;  /* 0x000000010d097824 */ /* 0x000fc400078e020a */
[C---:B------:R-:W-:Y:S02]  /*04a0*/  IMAD R23, R25.reuse, 0x10, R52 ;  /* 0x0000001019177824 */ /* 0x040fe400078e0234 */
[----:B------:R-:W-:Y:S02]  /*04b0*/  IMAD R5, R25, 0x10, R22 ;  /* 0x0000001019057824 */ /* 0x000fe400078e0216 */
[C---:B------:R-:W-:Y:S02]  /*04c0*/  IMAD.IADD R10, R13.reuse, 0x1, R12 ;  /* 0x000000010d0a7824 */ /* 0x040fe400078e020c */
[C---:B------:R-:W-:Y:S02]  /*04d0*/  IMAD.IADD R2, R13.reuse, 0x1, R0 ;  /* 0x000000010d027824 */ /* 0x040fe400078e0200 */
[C---:B------:R-:W-:Y:S02]  /*04e0*/  IMAD.IADD R7, R13.reuse, 0x1, R4 ;  /* 0x000000010d077824 */ /* 0x040fe400078e0204 */
[----:B------:R-:W-:-:S02]  /*04f0*/  IMAD.IADD R8, R13, 0x1, R8 ;  /* 0x000000010d087824 */ /* 0x000fc400078e0208 */
[C---:B------:R-:W-:Y:S02]  /*0500*/  IMAD.IADD R11, R13.reuse, 0x1, R14 ;  /* 0x000000010d0b7824 */ /* 0x040fe400078e020e */
[C---:B------:R-:W-:Y:S02]  /*0510*/  IMAD.IADD R12, R13.reuse, 0x1, R16 ;  /* 0x000000010d0c7824 */ /* 0x040fe400078e0210 */
[----:B------:R-:W-:Y:S02]  /*0520*/  IMAD.IADD R13, R13, 0x1, R18 ;  /* 0x000000010d0d7824 */ /* 0x000fe400078e0212 */
[----:B------:R-:W-:Y:S02]  /*0530*/  VIADD R14, R25, 0xffffffe0 ;  /* 0xffffffe0190e7836 */ /* 0x000fe40000000000 */
[----:B------:R-:W-:Y:S02]  /*0540*/  IMAD R53, R53, R25, R54 ;  /* 0x0000001935357224 */ /* 0x000fe400078e0236 */
[----:B------:R-:W-:-:S02]  /*0550*/  IMAD R18, R25, 0x8, R52 ;  /* 0x0000000819127824 */ /* 0x000fc400078e0234 */
[C-C-:B------:R-:W-:Y:S02]  /*0560*/  IMAD R15, R25.reuse, 0x10, R21.reuse ;  /* 0x00000010190f7824 */ /* 0x140fe400078e0215 */
[C---:B------:R-:W-:Y:S02]  /*0570*/  IMAD R19, R25.reuse, 0x8, R21 ;  /* 0x0000000819137824 */ /* 0x040fe400078e0215 */
[C---:B------:R-:W-:Y:S02]  /*0580*/  IMAD R20, R25.reuse, 0x8, R22 ;  /* 0x0000000819147824 */ /* 0x040fe400078e0216 */
[C---:B------:R-:W-:Y:S02]  /*0590*/  IMAD R17, R25.reuse, 0x8, R23 ;  /* 0x0000000819117824 */ /* 0x040fe400078e0217 */
[----:B--23--:R-:W-:-:S07]  /*05a0*/  IMAD R16, R25, 0x8, R5 ;  /* 0x0000000819107824 */ /* 0x00cfce00078e0205 */
.L_x_76:
[----:B------:R-:W0:Y:S01]  /*05b0*/  LDC R3, c[0x0][0x374] ;  /* 0x0000dd00ff037b82 */ /* 0x000e220000000800 */
[----:B------:R-:W-:Y:S01]  /*05c0*/  UIADD3 UR7, UPT, UPT, UR4, -0x10, URZ ;  /* 0xfffffff004077890 */ /* 0x000fe2000fffe0ff */
[----:B0-----:R-:W-:-:S05]  /*05d0*/  VIADD R3, R3, 0xffffffff ;  /* 0xffffffff03037836 */ /* 0x001fca0000000000 */
[----:B------:R-:W-:-:S04]  /*05e0*/  ISETP.NE.AND P0, PT, R6, R3, PT ;  /* 0x000000030600720c */ /* 0x000fc80003f05270 */
[----:B------:R-:W-:-:S13]  /*05f0*/  ISETP.LT.OR P0, PT, R14, UR7, !P0 ;  /* 0x000000070e007c0c */ /* 0x000fda000c701670 */
[----:B------:R-:W0:Y:S08]  /*0600*/  @!P0 LDC.64 R24, c[0x0][0x380] ;  /* 0x0000e000ff188b82 */ /* 0x000e300000000a00 */
[----:B------:R-:W1:Y:S01]  /*0610*/  @!P0 LDC.64 R26, c[0x0][0x380] ;  /* 0x0000e000ff1a8b82 */ /* 0x000e620000000a00 */
[----:B0-----:R-:W-:-:S06]  /*0620*/  @!P0 IMAD.WIDE.U32 R24, R18, 0x8, R24 ;  /* 0x0000000812188825 */ /* 0x001fcc00078e0018 */
[----:B------:R-:W2:Y:S01]  /*0630*/  @!P0 LDG.E.64.CONSTANT R24, desc[UR8][R24.64] ;  /* 0x0000000818188981 */ /* 0x000ea2000c1e9b00 */
[----:B-1----:R-:W-:-:S06]  /*0640*/  @!P0 IMAD.WIDE.U32 R26, R52, 0x8, R26 ;  /* 0x00000008341a8825 */ /* 0x002fcc00078e001a */
[----:B------:R-:W5:Y:S01]  /*0650*/  @!P0 LDG.E.64.CONSTANT R26, desc[UR8][R26.64] ;  /* 0x000000081a1a8981 */ /* 0x000f62000c1e9b00 */
[----:B------:R-:W0:Y:S01]  /*0660*/  S2UR UR6, SR_CgaCtaId ;  /* 0x00000000000679c3 */ /* 0x000e220000008800 */
[----:B------:R-:W-:Y:S01]  /*0670*/  UMOV UR5, 0x400 ;  /* 0x0000040000057882 */ /* 0x000fe20000000000 */
[----:B------:R-:W1:Y:S01]  /*0680*/  S2R R0, SR_TID.Y ;  /* 0x0000000000007919 */ /* 0x000e620000002200 */
[----:B------:R-:W1:Y:S01]  /*0690*/  S2R R3, SR_TID.X ;  /* 0x0000000000037919 */ /* 0x000e620000002100 */
[----:B0-----:R-:W-:Y:S01]  /*06a0*/  ULEA UR10, UR6, UR5, 0x18 ;  /* 0x00000005060a7291 */ /* 0x001fe2000f8ec0ff */
[----:B-1----:R-:W-:-:S04]  /*06b0*/  IMAD R4, R0, 0x10, R3 ;  /* 0x0000001000047824 */ /* 0x002fc800078e0203 */
[----:B------:R-:W-:-:S05]  /*06c0*/  IMAD.SHL.U32 R29, R4, 0x8, RZ ;  /* 0x00000008041d7824 */ /* 0x000fca00078e00ff */
[C---:B------:R-:W-:Y:S02]  /*06d0*/  LOP3.LUT R31, R29.reuse, 0xf8, RZ, 0xc0, !PT ;  /* 0x000000f81d1f7812 */ /* 0x040fe400078ec0ff */
[----:B------:R-:W-:-:S04]  /*06e0*/  LOP3.LUT R14, R29, 0x3ff00, RZ, 0xc0, !PT ;  /* 0x0003ff001d0e7812 */ /* 0x000fc800078ec0ff */
[----:B------:R-:W-:-:S05]  /*06f0*/  IADD3 R31, PT, PT, R14, UR10, R31 ;  /* 0x0000000a0e1f7c10 */ /* 0x000fca000fffe01f */
[----:B--2---:R0:W-:Y:S01]  /*0700*/  @!P0 STS.64 [R31+0x800], R24 ;  /* 0x000800181f008388 */ /* 0x0041e20000000a00 */
[----:B------:R-:W-:Y:S05]  /*0710*/  @!P0 BRA `(.L_x_1) ;  /* 0x00000000003c8947 */ /* 0x000fea0003800000 */
[----:B------:R-:W1:Y:S01]  /*0720*/  S2R R14, SR_TID.Y ;  /* 0x00000000000e7919 */ /* 0x000e620000002200 */
[----:B------:R-:W-:Y:S01]  /*0730*/  ISETP.GE.AND P1, PT, R54, UR12, PT ;  /* 0x0000000c36007c0c */ /* 0x000fe2000bf26270 */
[----:B------:R-:W-:Y:S01]  /*0740*/  BSSY.RECONVERGENT B0, `(.L_x_1) ;  /* 0x000000c000007945 */ /* 0x000fe20003800200 */
[----:B-----5:R-:W-:Y:S01]  /*0750*/  IMAD.MOV.U32 R26, RZ, RZ, -0x80000000 ;  /* 0x80000000ff1a7424 */ /* 0x020fe200078e00ff */
[----:B0-----:R-:W1:Y:S01]  /*0760*/  S2R R25, SR_TID.X ;  /* 0x0000000000197919 */ /* 0x001e620000002100 */
[----:B------:R-:W-:Y:S02]  /*0770*/  IMAD.MOV.U32 R27, RZ, RZ, -0x1 ;  /* 0xffffffffff1b7424 */ /* 0x000fe400078e00ff */
[----:B-1----:R-:W-:-:S05]  /*0780*/  IMAD R14, R14, 0x10, R25 ;  /* 0x000000100e0e7824 */ /* 0x002fca00078e0219 */
[----:B------:R-:W-:-:S05]  /*0790*/  SHF.R.U32.HI R25, RZ, 0x5, R14 ;  /* 0x00000005ff197819 */ /* 0x000fca000001160e */
[----:B------:R-:W-:-:S05]  /*07a0*/  IMAD R25, R6, 0x60, R25 ;  /* 0x0000006006197824 */ /* 0x000fca00078e0219 */
[----:B------:R-:W-:-:S13]  /*07b0*/  ISETP.GE.OR P1, PT, R25, UR11, P1 ;  /* 0x0000000b19007c0c */ /* 0x000fda0008f26670 */
[----:B------:R-:W-:Y:S05]  /*07c0*/  @P1 BRA `(.L_x_2) ;  /* 0x00000000000c1947 */ /* 0x000fea0003800000 */
[----:B------:R-:W0:Y:S02]  /*07d0*/  LDC.64 R26, c[0x0][0x380] ;  /* 0x0000e000ff1a7b82 */ /* 0x000e240000000a00 */
[----:B0-----:R-:W-:-:S06]  /*07e0*/  IMAD.WIDE.U32 R26, R52, 0x8, R26 ;  /* 0x00000008341a7825 */ /* 0x001fcc00078e001a */
[----:B------:R-:W5:Y:S02]  /*07f0*/  LDG.E.64.CONSTANT R26, desc[UR8][R26.64] ;  /* 0x000000081a1a7981 */ /* 0x000f64000c1e9b00 */
.L_x_2:
[----:B------:R-:W-:Y:S05]  /*0800*/  BSYNC.RECONVERGENT B0 ;  /* 0x0000000000007941 */ /* 0x000fea0003800200 */
.L_x_1:
[----:B-----5:R1:W-:Y:S01]  /*0810*/  STS.64 [R31], R26 ;  /* 0x0000001a1f007388 */ /* 0x0203e20000000a00 */
[----:B------:R-:W-:Y:S05]  /*0820*/  @!P0 BRA `(.L_x_3) ;  /* 0x0000000000388947 */ /* 0x000fea0003800000 */
[----:B0-----:R-:W-:Y:S01]  /*0830*/  SHF.R.U32.HI R25, RZ, 0x5, R4 ;  /* 0x00000005ff197819 */ /* 0x001fe20000011604 */
[----:B------:R-:W-:Y:S01]  /*0840*/  BSSY.RECONVERGENT B0, `(.L_x_4) ;  /* 0x000000b000007945 */ /* 0x000fe20003800200 */
[----:B------:R-:W-:Y:S01]  /*0850*/  ISETP.GE.AND P1, PT, R54, UR12, PT ;  /* 0x0000000c36007c0c */ /* 0x000fe2000bf26270 */
[----:B------:R-:W-:Y:S02]  /*0860*/  IMAD.MOV.U32 R24, RZ, RZ, -0x80000000 ;  /* 0x80000000ff187424 */ /* 0x000fe400078e00ff */
[----:B------:R-:W-:Y:S02]  /*0870*/  IMAD R14, R6, 0x60, R25 ;  /* 0x00000060060e7824 */ /* 0x000fe400078e0219 */
[----:B------:R-:W-:Y:S02]  /*0880*/  IMAD.MOV.U32 R25, RZ, RZ, -0x1 ;  /* 0xffffffffff197424 */ /* 0x000fe400078e00ff */
[----:B------:R-:W-:-:S05]  /*0890*/  VIADD R14, R14, 0x8 ;  /* 0x000000080e0e7836 */ /* 0x000fca0000000000 */
[----:B------:R-:W-:-:S13]  /*08a0*/  ISETP.GE.OR P1, PT, R14, UR11, P1 ;  /* 0x0000000b0e007c0c */ /* 0x000fda0008f26670 */
[----:B------:R-:W-:Y:S05]  /*08b0*/  @P1 BRA `(.L_x_5) ;  /* 0x00000000000c1947 */ /* 0x000fea0003800000 */
[----:B------:R-:W0:Y:S02]  /*08c0*/  LDC.64 R24, c[0x0][0x380] ;  /* 0x0000e000ff187b82 */ /* 0x000e240000000a00 */
[----:B0-----:R-:W-:-:S06]  /*08d0*/  IMAD.WIDE.U32 R24, R18, 0x8, R24 ;  /* 0x0000000812187825 */ /* 0x001fcc00078e0018 */
[----:B------:R-:W5:Y:S02]  /*08e0*/  LDG.E.64.CONSTANT R24, desc[UR8][R24.64] ;  /* 0x0000000818187981 */ /* 0x000f64000c1e9b00 */
.L_x_5:
[----:B------:R-:W-:Y:S05]  /*08f0*/  BSYNC.RECONVERGENT B0 ;  /* 0x0000000000007941 */ /* 0x000fea0003800200 */
.L_x_4:
[----:B-----5:R2:W-:Y:S02]  /*0900*/  STS.64 [R31+0x800], R24 ;  /* 0x000800181f007388 */ /* 0x0205e40000000a00 */
.L_x_3:
[----:B------:R-:W-:Y:S05]  /*0910*/  @P0 BRA `(.L_x_6) ;  /* 0x0000000000140947 */ /* 0x000fea0003800000 */
[----:B0-2---:R-:W0:Y:S02]  /*0920*/  LDC.64 R24, c[0x0][0x380] ;  /* 0x0000e000ff187b82 */ /* 0x005e240000000a00 */
[----:B0-----:R-:W-:-:S06]  /*0930*/  IMAD.WIDE.U32 R24, R23, 0x8, R24 ;  /* 0x0000000817187825 */ /* 0x001fcc00078e0018 */
[----:B------:R-:W2:Y:S04]  /*0940*/  LDG.E.64.CONSTANT R24, desc[UR8][R24.64] ;  /* 0x0000000818187981 */ /* 0x000ea8000c1e9b00 */
[----:B--2---:R0:W-:Y:S01]  /*0950*/  STS.64 [R31+0x1000], R24 ;  /* 0x001000181f007388 */ /* 0x0041e20000000a00 */
[----:B------:R-:W-:Y:S05]  /*0960*/  BRA `(.L_x_7) ;  /* 0x00000000003c7947 */ /* 0x000fea0003800000 */
.L_x_6:
[----:B------:R-:W3:Y:S01]  /*0970*/  S2R R6, SR_CTAID.Y ;  /* 0x0000000000067919 */ /* 0x000ee20000002600 */
[----:B0-2---:R-:W-:Y:S01]  /*0980*/  SHF.R.U32.HI R25, RZ, 0x5, R4 ;  /* 0x00000005ff197819 */ /* 0x005fe20000011604 */
[----:B------:R-:W-:Y:S01]  /*0990*/  BSSY.RECONVERGENT B0, `(.L_x_8) ;  /* 0x000000b000007945 */ /* 0x000fe20003800200 */
[----:B------:R-:W-:Y:S01]  /*09a0*/  ISETP.GE.AND P1, PT, R54, UR12, PT ;  /* 0x0000000c36007c0c */ /* 0x000fe2000bf26270 */
[----:B------:R-:W-:Y:S02]  /*09b0*/  IMAD.MOV.U32 R24, RZ, RZ, -0x80000000 ;  /* 0x80000000ff187424 */ /* 0x000fe400078e00ff */
[----:B---3--:R-:W-:Y:S02]  /*09c0*/  IMAD R14, R6, 0x60, R25 ;  /* 0x00000060060e7824 */ /* 0x008fe400078e0219 */
[----:B------:R-:W-:Y:S02]  /*09d0*/  IMAD.MOV.U32 R25, RZ, RZ, -0x1 ;  /* 0xffffffffff197424 */ /* 0x000fe400078e00ff */
[----:B------:R-:W-:-:S05]  /*09e0*/  VIADD R14, R14, 0x10 ;  /* 0x000000100e0e7836 */ /* 0x000fca0000000000 */
[----:B------:R-:W-:-:S13]  /*09f0*/  ISETP.GE.OR P1, PT, R14, UR11, P1 ;  /* 0x0000000b0e007c0c */ /* 0x000fda0008f26670 */
[----:B------:R-:W-:Y:S05]  /*0a00*/  @P1 BRA `(.L_x_9) ;  /* 0x00000000000c1947 */ /* 0x000fea0003800000 */
[----:B------:R-:W0:Y:S02]  /*0a10*/  LDC.64 R24, c[0x0][0x380] ;  /* 0x0000e000ff187b82 */ /* 0x000e240000000a00 */
[----:B0-----:R-:W-:-:S06]  /*0a20*/  IMAD.WIDE.U32 R24, R23, 0x8, R24 ;  /* 0x0000000817187825 */ /* 0x001fcc00078e0018 */
[----:B------:R-:W5:Y:S02]  /*0a30*/  LDG.E.64.CONSTANT R24, desc[UR8][R24.64] ;  /* 0x0000000818187981 */ /* 0x000f64000c1e9b00 */
.L_x_9:
[----:B------:R-:W-:Y:S05]  /*0a40*/  BSYNC.RECONVERGENT B0 ;  /* 0x0000000000007941 */ /* 0x000fea0003800200 */
.L_x_8:
[----:B-----5:R2:W-:Y:S02]  /*0a50*/  STS.64 [R31+0x1000], R24 ;  /* 0x001000181f007388 */ /* 0x0205e40000000a00 */
.L_x_7:
[----:B------:R-:W-:Y:S05]  /*0a60*/  @P0 BRA `(.L_x_10) ;  /* 0x0000000000140947 */ /* 0x000fea0003800000 */
[----:B0-2---:R-:W0:Y:S02]  /*0a70*/  LDC.64 R24, c[0x0][0x380] ;  /* 0x0000e000ff187b82 */ /* 0x005e240000000a00 */
[----:B0-----:R-:W-:-:S06]  /*0a80*/  IMAD.WIDE.U32 R24, R17, 0x8, R24 ;  /* 0x0000000811187825 */ /* 0x001fcc00078e0018 */
[----:B------:R-:W2:Y:S04]  /*0a90*/  LDG.E.64.CONSTANT R24, desc[UR8][R24.64] ;  /* 0x0000000818187981 */ /* 0x000ea8000c1e9b00 */
[----:B--2---:R0:W-:Y:S01]  /*0aa0*/  STS.64 [R31+0x1800], R24 ;  /* 0x001800181f007388 */ /* 0x0041e20000000a00 */
[----:B------:R-:W-:Y:S05]  /*0ab0*/  BRA `(.L_x_11) ;  /* 0x00000000003c7947 */ /* 0x000fea0003800000 */
.L_x_10:
        /* <DEDUP_REMOVED lines=13> */
.L_x_13:
[----:B------:R-:W-:Y:S05]  /*0b90*/  BSYNC.RECONVERGENT B0 ;  /* 0x0000000000007941 */ /* 0x000fea0003800200 */
.L_x_12:
[----:B-----5:R2:W-:Y:S02]  /*0ba0*/  STS.64 [R31+0x1800], R24 ;  /* 0x001800181f007388 */ /* 0x0205e40000000a00 */
.L_x_11:
[----:B------:R-:W-:Y:S05]  /*0bb0*/  @P0 BRA `(.L_x_14) ;  /* 0x0000000000140947 */ /* 0x000fea0003800000 */
[----:B0-2---:R-:W0:Y:S02]  /*0bc0*/  LDC.64 R24, c[0x0][0x380] ;  /* 0x0000e000ff187b82 */ /* 0x005e240000000a00 */
[----:B0-----:R-:W-:-:S06]  /*0bd0*/  IMAD.WIDE.U32 R24, R22, 0x8, R24 ;  /* 0x0000000816187825 */ /* 0x001fcc00078e0018 */
[----:B------:R-:W2:Y:S04]  /*0be0*/  LDG.E.64.CONSTANT R24, desc[UR8][R24.64] ;  /* 0x0000000818187981 */ /* 0x000ea8000c1e9b00 */
[----:B--2---:R0:W-:Y:S01]  /*0bf0*/  STS.64 [R31+0x2000], R24 ;  /* 0x002000181f007388 */ /* 0x0041e20000000a00 */
[----:B------:R-:W-:Y:S05]  /*0c00*/  BRA `(.L_x_15) ;  /* 0x00000000003c7947 */ /* 0x000fea0003800000 */
.L_x_14:
        /* <DEDUP_REMOVED lines=13> */
.L_x_17:
[----:B------:R-:W-:Y:S05]  /*0ce0*/  BSYNC.RECONVERGENT B0 ;  /* 0x0000000000007941 */ /* 0x000fea0003800200 */
.L_x_16:
[----:B-----5:R2:W-:Y:S02]  /*0cf0*/  STS.64 [R31+0x2000], R24 ;  /* 0x002000181f007388 */ /* 0x0205e40000000a00 */
.L_x_15:
[----:B------:R-:W-:Y:S05]  /*0d00*/  @P0 BRA `(.L_x_18) ;  /* 0x0000000000140947 */ /* 0x000fea0003800000 */
[----:B0-2---:R-:W0:Y:S02]  /*0d10*/  LDC.64 R24, c[0x0][0x380] ;  /* 0x0000e000ff187b82 */ /* 0x005e240000000a00 */
[----:B0-----:R-:W-:-:S06]  /*0d20*/  IMAD.WIDE.U32 R24, R20, 0x8, R24 ;  /* 0x0000000814187825 */ /* 0x001fcc00078e0018 */
[----:B------:R-:W2:Y:S04]  /*0d30*/  LDG.E.64.CONSTANT R24, desc[UR8][R24.64] ;  /* 0x0000000818187981 */ /* 0x000ea8000c1e9b00 */
[----:B--2---:R0:W-:Y:S01]  /*0d40*/  STS.64 [R31+0x2800], R24 ;  /* 0x002800181f007388 */ /* 0x0041e20000000a00 */
[----:B------:R-:W-:Y:S05]  /*0d50*/  BRA `(.L_x_19) ;  /* 0x00000000003c7947 */ /* 0x000fea0003800000 */
.L_x_18:
        /* <DEDUP_REMOVED lines=13> */
.L_x_21:
[----:B------:R-:W-:Y:S05]  /*0e30*/  BSYNC.RECONVERGENT B0 ;  /* 0x0000000000007941 */ /* 0x000fea0003800200 */
.L_x_20:
[----:B-----5:R2:W-:Y:S02]  /*0e40*/  STS.64 [R31+0x2800], R24 ;  /* 0x002800181f007388 */ /* 0x0205e40000000a00 */
.L_x_19:
[----:B------:R-:W-:Y:S05]  /*0e50*/  @P0 BRA `(.L_x_22) ;  /* 0x0000000000140947 */ /* 0x000fea0003800000 */
[----:B0-2---:R-:W0:Y:S02]  /*0e60*/  LDC.64 R24, c[0x0][0x380] ;  /* 0x0000e000ff187b82 */ /* 0x005e240000000a00 */
[----:B0-----:R-:W-:-:S06]  /*0e70*/  IMAD.WIDE.U32 R24, R5, 0x8, R24 ;  /* 0x0000000805187825 */ /* 0x001fcc00078e0018 */
[----:B------:R-:W2:Y:S04]  /*0e80*/  LDG.E.64.CONSTANT R24, desc[UR8][R24.64] ;  /* 0x0000000818187981 */ /* 0x000ea8000c1e9b00 */
[----:B--2---:R0:W-:Y:S01]  /*0e90*/  STS.64 [R31+0x3000], R24 ;  /* 0x003000181f007388 */ /* 0x0041e20000000a00 */
[----:B------:R-:W-:Y:S05]  /*0ea0*/  BRA `(.L_x_23) ;  /* 0x00000000003c7947 */ /* 0x000fea0003800000 */
.L_x_22:
        /* <DEDUP_REMOVED lines=13> */
.L_x_25:
[----:B------:R-:W-:Y:S05]  /*0f80*/  BSYNC.RECONVERGENT B0 ;  /* 0x0000000000007941 */ /* 0x000fea0003800200 */
.L_x_24:
[----:B-----5:R2:W-:Y:S02]  /*0f90*/  STS.64 [R31+0x3000], R24 ;  /* 0x003000181f007388 */ /* 0x0205e40000000a00 */
.L_x_23:
[----:B------:R-:W-:Y:S05]  /*0fa0*/  @P0 BRA `(.L_x_26) ;  /* 0x0000000000140947 */ /* 0x000fea0003800000 */
[----:B0-2---:R-:W0:Y:S02]  /*0fb0*/  LDC.64 R24, c[0x0][0x380] ;  /* 0x0000e000ff187b82 */ /* 0x005e240000000a00 */
[----:B0-----:R-:W-:-:S06]  /*0fc0*/  IMAD.WIDE.U32 R24, R16, 0x8, R24 ;  /* 0x0000000810187825 */ /* 0x001fcc00078e0018 */
[----:B------:R-:W2:Y:S04]  /*0fd0*/  LDG.E.64.CONSTANT R24, desc[UR8][R24.64] ;  /* 0x0000000818187981 */ /* 0x000ea8000c1e9b00 */
[----:B--2---:R0:W-:Y:S01]  /*0fe0*/  STS.64 [R31+0x3800], R24 ;  /* 0x003800181f007388 */ /* 0x0041e20000000a00 */
[----:B------:R-:W-:Y:S05]  /*0ff0*/  BRA `(.L_x_27) ;  /* 0x00000000003c7947 */ /* 0x000fea0003800000 */
.L_x_26:
        /* <DEDUP_REMOVED lines=13> */
.L_x_29:
[----:B------:R-:W-:Y:S05]  /*10d0*/  BSYNC.RECONVERGENT B0 ;  /* 0x0000000000007941 */ /* 0x000fea0003800200 */
.L_x_28:
[----:B-----5:R2:W-:Y:S02]  /*10e0*/  STS.64 [R31+0x3800], R24 ;  /* 0x003800181f007388 */ /* 0x0205e40000000a00 */
.L_x_27:
[----:B------:R-:W-:Y:S05]  /*10f0*/  @P0 BRA `(.L_x_30) ;  /* 0x0000000000140947 */ /* 0x000fea0003800000 */
[----:B0-2---:R-:W0:Y:S02]  /*1100*/  LDC.64 R24, c[0x0][0x380] ;  /* 0x0000e000ff187b82 */ /* 0x005e240000000a00 */
[----:B0-----:R-:W-:-:S06]  /*1110*/  IMAD.WIDE.U32 R24, R21, 0x8, R24 ;  /* 0x0000000815187825 */ /* 0x001fcc00078e0018 */
[----:B------:R-:W2:Y:S04]  /*1120*/  LDG.E.64.CONSTANT R24, desc[UR8][R24.64] ;  /* 0x0000000818187981 */ /* 0x000ea8000c1e9b00 */
[----:B--2---:R0:W-:Y:S01]  /*1130*/  STS.64 [R31+0x4000], R24 ;  /* 0x004000181f007388 */ /* 0x0041e20000000a00 */
[----:B------:R-:W-:Y:S05]  /*1140*/  BRA `(.L_x_31) ;  /* 0x00000000003c7947 */ /* 0x000fea0003800000 */
.L_x_30:
        /* <DEDUP_REMOVED lines=13> */
.L_x_33:
[----:B------:R-:W-:Y:S05]  /*1220*/  BSYNC.RECONVERGENT B0 ;  /* 0x0000000000007941 */ /* 0x000fea0003800200 */
.L_x_32:
[----:B-----5:R2:W-:Y:S02]  /*1230*/  STS.64 [R31+0x4000], R24 ;  /* 0x004000181f007388 */ /* 0x0205e40000000a00 */
.L_x_31:
[----:B------:R-:W-:Y:S05]  /*1240*/  @P0 BRA `(.L_x_34) ;  /* 0x0000000000140947 */ /* 0x000fea0003800000 */
[----:B0-2---:R-:W0:Y:S02]  /*1250*/  LDC.64 R24, c[0x0][0x380] ;  /* 0x0000e000ff187b82 */ /* 0x005e240000000a00 */
[----:B0-----:R-:W-:-:S06]  /*1260*/  IMAD.WIDE.U32 R24, R19, 0x8, R24 ;  /* 0x0000000813187825 */ /* 0x001fcc00078e0018 */
[----:B------:R-:W2:Y:S04]  /*1270*/  LDG.E.64.CONSTANT R24, desc[UR8][R24.64] ;  /* 0x0000000818187981 */ /* 0x000ea8000c1e9b00 */
[----:B--2---:R0:W-:Y:S01]  /*1280*/  STS.64 [R31+0x4800], R24 ;  /* 0x004800181f007388 */ /* 0x0041e20000000a00 */
[----:B------:R-:W-:Y:S05]  /*1290*/  BRA `(.L_x_35) ;  /* 0x00000000003c7947 */ /* 0x000fea0003800000 */
.L_x_34:
        /* <DEDUP_REMOVED lines=13> */
.L_x_37:
[----:B------:R-:W-:Y:S05]  /*1370*/  BSYNC.RECONVERGENT B0 ;  /* 0x0000000000007941 */ /* 0x000fea0003800200 */
.L_x_36:
[----:B-----5:R2:W-:Y:S02]  /*1380*/  STS.64 [R31+0x4800], R24 ;  /* 0x004800181f007388 */ /* 0x0205e40000000a00 */
.L_x_35:
[----:B------:R-:W-:Y:S05]  /*1390*/  @P0 BRA `(.L_x_38) ;  /* 0x0000000000140947 */ /* 0x000fea0003800000 */
[----:B0-2---:R-:W0:Y:S02]  /*13a0*/  LDC.64 R24, c[0x0][0x380] ;  /* 0x0000e000ff187b82 */ /* 0x005e240000000a00 */
[----:B0-----:R-:W-:-:S06]  /*13b0*/  IMAD.WIDE.U32 R24, R15, 0x8, R24 ;  /* 0x000000080f187825 */ /* 0x001fcc00078e0018 */
[----:B------:R-:W2:Y:S04]  /*13c0*/  LDG.E.64.CONSTANT R24, desc[UR8][R24.64] ;  /* 0x0000000818187981 */ /* 0x000ea8000c1e9b00 */
[----:B--2---:R0:W-:Y:S01]  /*13d0*/  STS.64 [R31+0x5000], R24 ;  /* 0x005000181f007388 */ /* 0x0041e20000000a00 */
[----:B------:R-:W-:Y:S05]  /*13e0*/  BRA `(.L_x_39) ;  /* 0x00000000003c7947 */ /* 0x000fea0003800000 */
.L_x_38:
        /* <DEDUP_REMOVED lines=13> */
.L_x_41:
[----:B------:R-:W-:Y:S05]  /*14c0*/  BSYNC.RECONVERGENT B0 ;  /* 0x0000000000007941 */ /* 0x000fea0003800200 */
.L_x_40:
[----:B-----5:R2:W-:Y:S02]  /*14d0*/  STS.64 [R31+0x5000], R24 ;  /* 0x005000181f007388 */ /* 0x0205e40000000a00 */
.L_x_39:
[----:B------:R-:W-:Y:S05]  /*14e0*/  @P0 BRA `(.L_x_42) ;  /* 0x0000000000140947 */ /* 0x000fea0003800000 */
[----:B0-2---:R-:W0:Y:S02]  /*14f0*/  LDC.64 R24, c[0x0][0x380] ;  /* 0x0000e000ff187b82 */ /* 0x005e240000000a00 */
[----:B0-----:R-:W-:-:S06]  /*1500*/  IMAD.WIDE.U32 R24, R53, 0x8, R24 ;  /* 0x0000000835187825 */ /* 0x001fcc00078e0018 */
[----:B------:R-:W2:Y:S04]  /*1510*/  LDG.E.64.CONSTANT R24, desc[UR8][R24.64] ;  /* 0x0000000818187981 */ /* 0x000ea8000c1e9b00 */
[----:B--2---:R0:W-:Y:S01]  /*1520*/  STS.64 [R31+0x5800], R24 ;  /* 0x005800181f007388 */ /* 0x0041e20000000a00 */
[----:B------:R-:W-:Y:S05]  /*1530*/  BRA `(.L_x_43) ;  /* 0x00000000003c7947 */ /* 0x000fea0003800000 */
.L_x_42:
[----:B------:R-:W3:Y:S01]  /*1540*/  S2R R6, SR_CTAID.Y ;  /* 0x0000000000067919 */ /* 0x000ee20000002600 */
[----:B0-2---:R-:W-:Y:S01]  /*1550*/  SHF.R.U32.HI R25, RZ, 0x5, R4 ;  /* 0x00000005ff197819 */ /* 0x005fe20000011604 */
[----:B------:R-:W-:Y:S01]  /*1560*/  BSSY.RECONVERGENT B0, `(.L_x_44) ;  /* 0x000000b000007945 */ /* 0x000fe20003800200 */
[----:B------:R-:W-:Y:S01]  /*1570*/  ISETP.GE.AND P0, PT, R54, UR12, PT ;  /* 0x0000000c36007c0c */ /* 0x000fe2000bf06270 */
[----:B------:R-:W-:Y:S02]  /*1580*/  IMAD.MOV.U32 R24, RZ, RZ, -0x80000000 ;  /* 0x80000000ff187424 */ /* 0x000fe400078e00ff */
[----:B---3--:R-:W-:-:S04]  /*1590*/  IMAD R25, R6, 0x60, R25 ;  /* 0x0000006006197824 */ /* 0x008fc800078e0219 */
[----:B------:R-:W-:-:S05]  /*15a0*/  VIADD R25, R25, 0x58 ;  /* 0x0000005819197836 */ /* 0x000fca0000000000 */
[----:B------:R-:W-:Y:S01]  /*15b0*/  ISETP.GE.OR P0, PT, R25, UR11, P0 ;  /* 0x0000000b19007c0c */ /* 0x000fe20008706670 */
[----:B------:R-:W-:-:S12]  /*15c0*/  IMAD.MOV.U32 R25, RZ, RZ, -0x1 ;  /* 0xffffffffff197424 */ /* 0x000fd800078e00ff */
[----:B------:R-:W-:Y:S05]  /*15d0*/  @P0 BRA `(.L_x_45) ;  /* 0x00000000000c0947 */ /* 0x000fea0003800000 */
[----:B------:R-:W0:Y:S02]  /*15e0*/  LDC.64 R24, c[0x0][0x380] ;  /* 0x0000e000ff187b82 */ /* 0x000e240000000a00 */
[----:B0-----:R-:W-:-:S06]  /*15f0*/  IMAD.WIDE.U32 R24, R53, 0x8, R24 ;  /* 0x0000000835187825 */ /* 0x001fcc00078e0018 */
[----:B------:R-:W5:Y:S02]  /*1600*/  LDG.E.64.CONSTANT R24, desc[UR8][R24.64] ;  /* 0x0000000818187981 */ /* 0x000f64000c1e9b00 */
.L_x_45:
[----:B------:R-:W-:Y:S05]  /*1610*/  BSYNC.RECONVERGENT B0 ;  /* 0x0000000000007941 */ /* 0x000fea0003800200 */
.L_x_44:
[----:B-----5:R2:W-:Y:S02]  /*1620*/  STS.64 [R31+0x5800], R24 ;  /* 0x005800181f007388 */ /* 0x0205e40000000a00 */
.L_x_43:
[----:B------:R-:W3:Y:S01]  /*1630*/  S2R R28, SR_CTAID.X ;  /* 0x00000000001c7919 */ /* 0x000ee20000002500 */
[----:B0-2---:R-:W0:Y:S01]  /*1640*/  LDC R25, c[0x0][0x370] ;  /* 0x0000dc00ff197b82 */ /* 0x005e220000000800 */
[----:B------:R-:W-:Y:S01]  /*1650*/  UIADD3 UR14, UPT, UPT, UR12, -0x20, URZ ;  /* 0xffffffe00c0e7890 */ /* 0x000fe2000fffe0ff */
[----:B------:R-:W-:Y:S05]  /*1660*/  BSSY.RECONVERGENT B0, `(.L_x_46) ;  /* 0x0000014000007945 */ /* 0x000fea0003800200 */
[----:B------:R-:W-:-:S05]  /*1670*/  IMAD.U32 R14, RZ, RZ, UR14 ;  /* 0x0000000eff0e7e24 */ /* 0x000fca000f8e00ff */
[----:B------:R-:W-:Y:S01]  /*1680*/  ISETP.LT.AND P0, PT, R14, UR7, PT ;  /* 0x000000070e007c0c */ /* 0x000fe2000bf01270 */
[----:B0-----:R-:W-:-:S05]  /*1690*/  VIADD R25, R25, 0xffffffff ;  /* 0xffffffff19197836 */ /* 0x001fca0000000000 */
[----:B---3--:R-:W-:-:S13]  /*16a0*/  ISETP.EQ.OR P0, PT, R28, R25, P0 ;  /* 0x000000191c00720c */ /* 0x008fda0000702670 */
[----:B------:R-:W-:Y:S05]  /*16b0*/  @!P0 BRA `(.L_x_47) ;  /* 0x00000000002c8947 */ /* 0x000fea0003800000 */
[----:B------:R-:W-:Y:S01]  /*16c0*/  LOP3.LUT R25, R4, 0x3f, RZ, 0xc0, !PT ;  /* 0x0000003f04197812 */ /* 0x000fe200078ec0ff */
[----:B-1----:R-:W-:Y:S02]  /*16d0*/  IMAD.MOV.U32 R26, RZ, RZ, -0x80000000 ;  /* 0x80000000ff1a7424 */ /* 0x002fe400078e00ff */
[----:B------:R-:W-:Y:S02]  /*16e0*/  IMAD.MOV.U32 R27, RZ, RZ, -0x1 ;  /* 0xffffffffff1b7424 */ /* 0x000fe400078e00ff */
[----:B------:R-:W-:-:S05]  /*16f0*/  IMAD R24, R28, 0x40, R25 ;  /* 0x000000401c187824 */ /* 0x000fca00078e0219 */
[----:B------:R-:W-:-:S04]  /*1700*/  ISETP.GE.AND P1, PT, R24, UR13, PT ;  /* 0x0000000d18007c0c */ /* 0x000fc8000bf26270 */
[----:B------:R-:W-:-:S13]  /*1710*/  ISETP.GE.OR P1, PT, R55, UR12, P1 ;  /* 0x0000000c37007c0c */ /* 0x000fda0008f26670 */
[----:B------:R-:W-:Y:S05]  /*1720*/  @P1 BRA `(.L_x_48) ;  /* 0x00000000001c1947 */ /* 0x000fea0003800000 */
[----:B------:R-:W0:Y:S02]  /*1730*/  LDC.64 R24, c[0x0][0x388] ;  /* 0x0000e200ff187b82 */ /* 0x000e240000000a00 */
[----:B0-----:R-:W-:-:S05]  /*1740*/  IMAD.WIDE R24, R12, 0x8, R24 ;  /* 0x000000080c187825 */ /* 0x001fca00078e0218 */
[----:B------:R0:W5:Y:S01]  /*1750*/  LDG.E.64.CONSTANT R26, desc[UR8][R24.64] ;  /* 0x00000008181a7981 */ /* 0x000162000c1e9b00 */
[----:B------:R-:W-:Y:S05]  /*1760*/  BRA `(.L_x_48) ;  /* 0x00000000000c7947 */ /* 0x000fea0003800000 */
.L_x_47:
[----:B-1----:R-:W0:Y:S02]  /*1770*/  LDC.64 R26, c[0x0][0x388] ;  /* 0x0000e200ff1a7b82 */ /* 0x002e240000000a00 */
[----:B0-----:R-:W-:-:S06]  /*1780*/  IMAD.WIDE R26, R12, 0x8, R26 ;  /* 0x000000080c1a7825 */ /* 0x001fcc00078e021a */
[----:B------:R-:W5:Y:S02]  /*1790*/  LDG.E.64.CONSTANT R26, desc[UR8][R26.64] ;  /* 0x000000081a1a7981 */ /* 0x000f64000c1e9b00 */
.L_x_48:
[----:B------:R-:W-:Y:S05]  /*17a0*/  BSYNC.RECONVERGENT B0 ;  /* 0x0000000000007941 */ /* 0x000fea0003800200 */
.L_x_46:
[----:B0-----:R-:W0:Y:S02]  /*17b0*/  @!P0 LDC.64 R24, c[0x0][0x388] ;  /* 0x0000e200ff188b82 */ /* 0x001e240000000a00 */
[----:B0-----:R-:W-:-:S06]  /*17c0*/  @!P0 IMAD.WIDE R24, R13, 0x8, R24 ;  /* 0x000000080d188825 */ /* 0x001fcc00078e0218 */
[----:B------:R-:W2:Y:S01]  /*17d0*/  @!P0 LDG.E.64.CONSTANT R24, desc[UR8][R24.64] ;  /* 0x0000000818188981 */ /* 0x000ea2000c1e9b00 */
[----:B------:R-:W-:Y:S01]  /*17e0*/  UIADD3 UR5, UPT, UPT, UR5, 0x6000, URZ ;  /* 0x0000600005057890 */ /* 0x000fe2000fffe0ff */
[C---:B------:R-:W-:Y:S02]  /*17f0*/  LOP3.LUT R30, R29.reuse, 0x1f8, RZ, 0xc0, !PT ;  /* 0x000001f81d1e7812 */ /* 0x040fe400078ec0ff */
[----:B------:R-:W-:Y:S01]  /*1800*/  LOP3.LUT R29, R29, 0x3fe00, RZ, 0xc0, !PT ;  /* 0x0003fe001d1d7812 */ /* 0x000fe200078ec0ff */
[----:B------:R-:W-:-:S06]  /*1810*/  ULEA UR5, UR6, UR5, 0x18 ;  /* 0x0000000506057291 */ /* 0x000fcc000f8ec0ff */
[----:B------:R-:W-:-:S05]  /*1820*/  IADD3 R29, PT, PT, R29, UR5, R30 ;  /* 0x000000051d1d7c10 */ /* 0x000fca000fffe01e */
[----:B-----5:R0:W-:Y:S04]  /*1830*/  STS.64 [R29], R26 ;  /* 0x0000001a1d007388 */ /* 0x0201e80000000a00 */
[----:B--2---:R0:W-:Y:S01]  /*1840*/  @!P0 STS.64 [R29+0x800], R24 ;  /* 0x000800181d008388 */ /* 0x0041e20000000a00 */
[----:B------:R-:W-:Y:S05]  /*1850*/  @!P0 BRA `(.L_x_49) ;  /* 0x0000000000388947 */ /* 0x000fea0003800000 */
[----:B0-----:R-:W-:Y:S01]  /*1860*/  LOP3.LUT R25, R4, 0x3f, RZ, 0xc0, !PT ;  /* 0x0000003f04197812 */ /* 0x001fe200078ec0ff */
[----:B------:R-:W-:Y:S01]  /*1870*/  VIADD R24, R55, 0x4 ;  /* 0x0000000437187836 */ /* 0x000fe20000000000 */
[----:B------:R-:W-:Y:S03]  /*1880*/  BSSY.RECONVERGENT B0, `(.L_x_50) ;  /* 0x000000a000007945 */ /* 0x000fe60003800200 */
[----:B------:R-:W-:-:S05]  /*1890*/  IMAD R25, R28, 0x40, R25 ;  /* 0x000000401c197824 */ /* 0x000fca00078e0219 */
[----:B------:R-:W-:Y:S01]  /*18a0*/  ISETP.GE.AND P1, PT, R25, UR13, PT ;  /* 0x0000000d19007c0c */ /* 0x000fe2000bf26270 */
[----:B------:R-:W-:-:S03]  /*18b0*/  IMAD.MOV.U32 R25, RZ, RZ, -0x1 ;  /* 0xffffffffff197424 */ /* 0x000fc600078e00ff */
[----:B------:R-:W-:Y:S01]  /*18c0*/  ISETP.GE.OR P1, PT, R24, UR12, P1 ;  /* 0x0000000c18007c0c */ /* 0x000fe20008f26670 */
[----:B------:R-:W-:-:S12]  /*18d0*/  IMAD.MOV.U32 R24, RZ, RZ, -0x80000000 ;  /* 0x80000000ff187424 */ /* 0x000fd800078e00ff */
[----:B------:R-:W-:Y:S05]  /*18e0*/  @P1 BRA `(.L_x_51) ;  /* 0x00000000000c1947 */ /* 0x000fea0003800000 */
[----:B------:R-:W0:Y:S02]  /*18f0*/  LDC.64 R24, c[0x0][0x388] ;  /* 0x0000e200ff187b82 */ /* 0x000e240000000a00 */
[----:B0-----:R-:W-:-:S06]  /*1900*/  IMAD.WIDE R24, R13, 0x8, R24 ;  /* 0x000000080d187825 */ /* 0x001fcc00078e0218 */
[----:B------:R-:W5:Y:S02]  /*1910*/  LDG.E.64.CONSTANT R24, desc[UR8][R24.64] ;  /* 0x0000000818187981 */ /* 0x000f64000c1e9b00 */
.L_x_51:
[----:B------:R-:W-:Y:S05]  /*1920*/  BSYNC.RECONVERGENT B0 ;  /* 0x0000000000007941 */ /* 0x000fea0003800200 */
.L_x_50:
[----:B-----5:R1:W-:Y:S02]  /*1930*/  STS.64 [R29+0x800], R24 ;  /* 0x000800181d007388 */ /* 0x0203e40000000a00 */
.L_x_49:
[----:B------:R-:W-:Y:S05]  /*1940*/  @P0 BRA `(.L_x_52) ;  /* 0x0000000000140947 */ /* 0x000fea0003800000 */
[----:B01----:R-:W0:Y:S02]  /*1950*/  LDC.64 R24, c[0x0][0x388] ;  /* 0x0000e200ff187b82 */ /* 0x003e240000000a00 */
[----:B0-----:R-:W-:-:S06]  /*1960*/  IMAD.WIDE R24, R11, 0x8, R24 ;  /* 0x000000080b187825 */ /* 0x001fcc00078e0218 */
[----:B------:R-:W2:Y:S04]  /*1970*/  LDG.E.64.CONSTANT R24, desc[UR8][R24.64] ;  /* 0x0000000818187981 */ /* 0x000ea8000c1e9b00 */
[----:B--2---:R0:W-:Y:S01]  /*1980*/  STS.64 [R29+0x1000], R24 ;  /* 0x001000181d007388 */ /* 0x0041e20000000a00 */
[----:B------:R-:W-:Y:S05]  /*1990*/  BRA `(.L_x_53) ;  /* 0x0000000000387947 */ /* 0x000fea0003800000 */
.L_x_52:
[----:B01----:R-:W-:Y:S01]  /*19a0*/  LOP3.LUT R25, R4, 0x3f, RZ, 0xc0, !PT ;  /* 0x0000003f04197812 */ /* 0x003fe200078ec0ff */
        /* <DEDUP_REMOVED lines=11> */
.L_x_55:
[----:B------:R-:W-:Y:S05]  /*1a60*/  BSYNC.RECONVERGENT B0 ;  /* 0x0000000000007941 */ /* 0x000fea0003800200 */
.L_x_54:
[----:B-----5:R1:W-:Y:S02]  /*1a70*/  STS.64 [R29+0x1000], R24 ;  /* 0x001000181d007388 */ /* 0x0203e40000000a00 */
.L_x_53:
[----:B------:R-:W-:Y:S05]  /*1a80*/  @P0 BRA `(.L_x_56) ;  /* 0x0000000000140947 */ /* 0x000fea0003800000 */
[----:B01----:R-:W0:Y:S02]  /*1a90*/  LDC.64 R24, c[0x0][0x388] ;  /* 0x0000e200ff187b82 */ /* 0x003e240000000a00 */
[----:B0-----:R-:W-:-:S06]  /*1aa0*/  IMAD.WIDE R24, R10, 0x8, R24 ;  /* 0x000000080a187825 */ /* 0x001fcc00078e0218 */
[----:B------:R-:W2:Y:S04]  /*1ab0*/  LDG.E.64.CONSTANT R24, desc[UR8][R24.64] ;  /* 0x0000000818187981 */ /* 0x000ea8000c1e9b00 */
[----:B--2---:R0:W-:Y:S01]  /*1ac0*/  STS.64 [R29+0x1800], R24 ;  /* 0x001800181d007388 */ /* 0x0041e20000000a00 */
[----:B------:R-:W-:Y:S05]  /*1ad0*/  BRA `(.L_x_57) ;  /* 0x0000000000387947 */ /* 0x000fea0003800000 */
.L_x_56:
        /* <DEDUP_REMOVED lines=12> */
.L_x_59:
[----:B------:R-:W-:Y:S05]  /*1ba0*/  BSYNC.RECONVERGENT B0 ;  /* 0x0000000000007941 */ /* 0x000fea0003800200 */
.L_x_58:
[----:B-----5:R1:W-:Y:S02]  /*1bb0*/  STS.64 [R29+0x1800], R24 ;  /* 0x001800181d007388 */ /* 0x0203e40000000a00 */
.L_x_57:
[----:B------:R-:W-:Y:S05]  /*1bc0*/  @P0 BRA `(.L_x_60) ;  /* 0x0000000000140947 */ /* 0x000fea0003800000 */
[----:B01----:R-:W0:Y:S02]  /*1bd0*/  LDC.64 R24, c[0x0][0x388] ;  /* 0x0000e200ff187b82 */ /* 0x003e240000000a00 */
[----:B0-----:R-:W-:-:S06]  /*1be0*/  IMAD.WIDE R24, R9, 0x8, R24 ;  /* 0x0000000809187825 */ /* 0x001fcc00078e0218 */
[----:B------:R-:W2:Y:S04]  /*1bf0*/  LDG.E.64.CONSTANT R24, desc[UR8][R24.64] ;  /* 0x0000000818187981 */ /* 0x000ea8000c1e9b00 */
[----:B--2---:R0:W-:Y:S01]  /*1c00*/  STS.64 [R29+0x2000], R24 ;  /* 0x002000181d007388 */ /* 0x0041e20000000a00 */
[----:B------:R-:W-:Y:S05]  /*1c10*/  BRA `(.L_x_61) ;  /* 0x0000000000387947 */ /* 0x000fea0003800000 */
.L_x_60:
        /* <DEDUP_REMOVED lines=12> */
.L_x_63:
[----:B------:R-:W-:Y:S05]  /*1ce0*/  BSYNC.RECONVERGENT B0 ;  /* 0x0000000000007941 */ /* 0x000fea0003800200 */
.L_x_62:
[----:B-----5:R1:W-:Y:S02]  /*1cf0*/  STS.64 [R29+0x2000], R24 ;  /* 0x002000181d007388 */ /* 0x0203e40000000a00 */
.L_x_61:
[----:B------:R-:W-:Y:S05]  /*1d00*/  @P0 BRA `(.L_x_64) ;  /* 0x0000000000140947 */ /* 0x000fea0003800000 */
[----:B01----:R-:W0:Y:S02]  /*1d10*/  LDC.64 R24, c[0x0][0x388] ;  /* 0x0000e200ff187b82 */ /* 0x003e240000000a00 */
[----:B0-----:R-:W-:-:S06]  /*1d20*/  IMAD.WIDE R24, R8, 0x8, R24 ;  /* 0x0000000808187825 */ /* 0x001fcc00078e0218 */
[----:B------:R-:W2:Y:S04]  /*1d30*/  LDG.E.64.CONSTANT R24, desc[UR8][R24.64] ;  /* 0x0000000818187981 */ /* 0x000ea8000c1e9b00 */
[----:B--2---:R0:W-:Y:S01]  /*1d40*/  STS.64 [R29+0x2800], R24 ;  /* 0x002800181d007388 */ /* 0x0041e20000000a00 */
[----:B------:R-:W-:Y:S05]  /*1d50*/  BRA `(.L_x_65) ;  /* 0x0000000000387947 */ /* 0x000fea0003800000 */
.L_x_64:
        /* <DEDUP_REMOVED lines=12> */
.L_x_67:
[----:B------:R-:W-:Y:S05]  /*1e20*/  BSYNC.RECONVERGENT B0 ;  /* 0x0000000000007941 */ /* 0x000fea0003800200 */
.L_x_66:
[----:B-----5:R1:W-:Y:S02]  /*1e30*/  STS.64 [R29+0x2800], R24 ;  /* 0x002800181d007388 */ /* 0x0203e40000000a00 */
.L_x_65:
[----:B------:R-:W-:Y:S05]  /*1e40*/  @P0 BRA `(.L_x_68) ;  /* 0x0000000000140947 */ /* 0x000fea0003800000 */
[----:B01----:R-:W0:Y:S02]  /*1e50*/  LDC.64 R24, c[0x0][0x388] ;  /* 0x0000e200ff187b82 */ /* 0x003e240000000a00 */
[----:B0-----:R-:W-:-:S06]  /*1e60*/  IMAD.WIDE R24, R7, 0x8, R24 ;  /* 0x0000000807187825 */ /* 0x001fcc00078e0218 */
[----:B------:R-:W2:Y:S04]  /*1e70*/  LDG.E.64.CONSTANT R24, desc[UR8][R24.64] ;  /* 0x0000000818187981 */ /* 0x000ea8000c1e9b00 */
[----:B--2---:R0:W-:Y:S01]  /*1e80*/  STS.64 [R29+0x3000], R24 ;  /* 0x003000181d007388 */ /* 0x0041e20000000a00 */
[----:B------:R-:W-:Y:S05]  /*1e90*/  BRA `(.L_x_69) ;  /* 0x0000000000387947 */ /* 0x000fea0003800000 */
.L_x_68:
        /* <DEDUP_REMOVED lines=12> */
.L_x_71:
[----:B------:R-:W-:Y:S05]  /*1f60*/  BSYNC.RECONVERGENT B0 ;  /* 0x0000000000007941 */ /* 0x000fea0003800200 */
.L_x_70:
[----:B-----5:R1:W-:Y:S02]  /*1f70*/  STS.64 [R29+0x3000], R24 ;  /* 0x003000181d007388 */ /* 0x0203e40000000a00 */
.L_x_69:
[----:B------:R-:W-:Y:S05]  /*1f80*/  @P0 BRA `(.L_x_72) ;  /* 0x0000000000140947 */ /* 0x000fea0003800000 */
[----:B01----:R-:W0:Y:S02]  /*1f90*/  LDC.64 R24, c[0x0][0x388] ;  /* 0x0000e200ff187b82 */ /* 0x003e240000000a00 */
[----:B0-----:R-:W-:-:S06]  /*1fa0*/  IMAD.WIDE R24, R2, 0x8, R24 ;  /* 0x0000000802187825 */ /* 0x001fcc00078e0218 */
[----:B------:R-:W2:Y:S04]  /*1fb0*/  LDG.E.64.CONSTANT R24, desc[UR8][R24.64] ;  /* 0x0000000818187981 */ /* 0x000ea8000c1e9b00 */
[----:B--2---:R0:W-:Y:S01]  /*1fc0*/  STS.64 [R29+0x3800], R24 ;  /* 0x003800181d007388 */ /* 0x0041e20000000a00 */
[----:B------:R-:W-:Y:S05]  /*1fd0*/  BRA `(.L_x_73) ;  /* 0x0000000000387947 */ /* 0x000fea0003800000 */
.L_x_72:
[----:B01----:R-:W-:Y:S01]  /*1fe0*/  LOP3.LUT R25, R4, 0x3f, RZ, 0xc0, !PT ;  /* 0x0000003f04197812 */ /* 0x003fe200078ec0ff */
[----:B------:R-:W-:Y:S01]  /*1ff0*/  VIADD R4, R55, 0x1c ;  /* 0x0000001c37047836 */ /* 0x000fe20000000000 */
[----:B------:R-:W-:Y:S01]  /*2000*/  BSSY.RECONVERGENT B0, `(.L_x_74) ;  /* 0x000000a000007945 */ /* 0x000fe20003800200 */
[----:B------:R-:W-:Y:S02]  /*2010*/  IMAD.MOV.U32 R24, RZ, RZ, -0x80000000 ;  /* 0x80000000ff187424 */ /* 0x000fe400078e00ff */
[----:B------:R-:W-:-:S05]  /*2020*/  IMAD R25, R28, 0x40, R25 ;  /* 0x000000401c197824 */ /* 0x000fca00078e0219 */
[----:B------:R-:W-:Y:S01]  /*2030*/  ISETP.GE.AND P0, PT, R25, UR13, PT ;  /* 0x0000000d19007c0c */ /* 0x000fe2000bf06270 */
[----:B------:R-:W-:-:S03]  /*2040*/  IMAD.MOV.U32 R25, RZ, RZ, -0x1 ;  /* 0xffffffffff197424 */ /* 0x000fc600078e00ff */
[----:B------:R-:W-:-:S13]  /*2050*/  ISETP.GE.OR P0, PT, R4, UR12, P0 ;  /* 0x0000000c04007c0c */ /* 0x000fda0008706670 */
[----:B------:R-:W-:Y:S05]  /*2060*/  @P0 BRA `(.L_x_75) ;  /* 0x00000000000c0947 */ /* 0x000fea0003800000 */
[----:B------:R-:W0:Y:S02]  /*2070*/  LDC.64 R24, c[0x0][0x388] ;  /* 0x0000e200ff187b82 */ /* 0x000e240000000a00 */
[----:B0-----:R-:W-:-:S06]  /*2080*/  IMAD.WIDE R24, R2, 0x8, R24 ;  /* 0x0000000802187825 */ /* 0x001fcc00078e0218 */
[----:B------:R-:W5:Y:S02]  /*2090*/  LDG.E.64.CONSTANT R24, desc[UR8][R24.64] ;  /* 0x0000000818187981 */ /* 0x000f64000c1e9b00 */
.L_x_75:
[----:B------:R-:W-:Y:S05]  /*20a0*/  BSYNC.RECONVERGENT B0 ;  /* 0x0000000000007941 */ /* 0x000fea0003800200 */
.L_x_74:
[----:B-----5:R1:W-:Y:S02]  /*20b0*/  STS.64 [R29+0x3800], R24 ;  /* 0x003800181d007388 */ /* 0x0203e40000000a00 */
.L_x_73:
[----:B------:R-:W-:Y:S01]  /*20c0*/  BAR.SYNC.DEFER_BLOCKING 0x0 ;  /* 0x0000000000007b1d */ /* 0x000fe20000010000 */
[----:B------:R-:W-:Y:S01]  /*20d0*/  LEA R4, R3, UR5, 0x3 ;  /* 0x0000000503047c11 */ /* 0x000fe2000f8e18ff */
[----:B------:R-:W-:Y:S01]  /*20e0*/  UIADD3 UR5, UPT, UPT, UR4, 0x10, URZ ;  /* 0x0000001004057890 */ /* 0x000fe2000fffe0ff */
[----:B------:R-:W-:Y:S01]  /*20f0*/  LEA R56, R0, UR10, 0x8 ;  /* 0x0000000a00387c11 */ /* 0x000fe2000f8e40ff */
[----:B------:R-:W-:Y:S01]  /*2100*/  VIADD R53, R53, 0x20 ;  /* 0x0000002035357836 */ /* 0x000fe20000000000 */
[----:B------:R-:W-:Y:S01]  /*2110*/  UIADD3 UR4, UPT, UPT, UR4, 0x20, URZ ;  /* 0x0000002004047890 */ /* 0x000fe2000fffe0ff */
[----:B------:R-:W-:Y:S01]  /*2120*/  VIADD R15, R15, 0x20 ;  /* 0x000000200f0f7836 */ /* 0x000fe20000000000 */
[----:B------:R-:W-:Y:S01]  /*2130*/  UISETP.GE.AND UP0, UPT, UR5, UR12, UPT ;  /* 0x0000000c0500728c */ /* 0x000fe2000bf06270 */
[----:B------:R-:W-:Y:S02]  /*2140*/  VIADD R19, R19, 0x20 ;  /* 0x0000002013137836 */ /* 0x000fe40000000000 */
[----:B------:R-:W-:-:S02]  /*2150*/  VIADD R21, R21, 0x20 ;  /* 0x0000002015157836 */ /* 0x000fc40000000000 */
[----:B------:R-:W-:Y:S02]  /*2160*/  VIADD R16, R16, 0x20 ;  /* 0x0000002010107836 */ /* 0x000fe40000000000 */
[----:B------:R-:W-:Y:S02]  /*2170*/  VIADD R5, R5, 0x20 ;  /* 0x0000002005057836 */ /* 0x000fe40000000000 */
[----:B------:R-:W-:Y:S02]  /*2180*/  VIADD R20, R20, 0x20 ;  /* 0x0000002014147836 */ /* 0x000fe40000000000 */
[----:B------:R-:W-:Y:S02]  /*2190*/  VIADD R22, R22, 0x20 ;  /* 0x0000002016167836 */ /* 0x000fe40000000000 */
[----:B------:R-:W-:Y:S02]  /*21a0*/  VIADD R17, R17, 0x20 ;  /* 0x0000002011117836 */ /* 0x000fe40000000000 */
[----:B------:R-:W-:Y:S01]  /*21b0*/  VIADD R23, R23, 0x20 ;  /* 0x0000002017177836 */ /* 0x000fe20000000000 */
[----:B------:R-:W-:Y:S01]  /*21c0*/  LDS.64 R60, [R4] ;  /* 0x00000000043c7984 */ /* 0x000fe20000000a00 */
[----:B------:R-:W-:-:S02]  /*21d0*/  VIADD R18, R18, 0x20 ;  /* 0x0000002012127836 */ /* 0x000fc40000000000 */
[----:B------:R-:W-:Y:S01]  /*21e0*/  VIADD R52, R52, 0x20 ;  /* 0x0000002034347836 */ /* 0x000fe20000000000 */
[----:B01----:R-:W0:Y:S01]  /*21f0*/  LDS.128 R28, [R56] ;  /* 0x00000000381c7984 */ /* 0x003e220000000c00 */
[----:B------:R-:W-:Y:S02]  /*2200*/  VIADD R54, R54, 0x20 ;  /* 0x0000002036367836 */ /* 0x000fe40000000000 */
[----:B------:R-:W-:Y:S01]  /*2210*/  VIADD R55, R55, 0x20 ;  /* 0x0000002037377836 */ /* 0x000fe20000000000 */
[----:B------:R-:W1:Y:S04]  /*2220*/  LDS.64 R26, [R4+0x80] ;  /* 0x00008000041a7984 */ /* 0x000e680000000a00 */
[----:B------:R-:W2:Y:S04]  /*2230*/  LDS.64 R24, [R4+0x100] ;  /* 0x0001000004187984 */ /* 0x000ea80000000a00 */
[----:B------:R-:W3:Y:S04]  /*2240*/  LDS.64 R58, [R4+0x180] ;  /* 0x00018000043a7984 */ /* 0x000ee80000000a00 */
[----:B------:R-:W4:Y:S01]  /*2250*/  LDS.128 R32, [R56+0x1000] ;  /* 0x0010000038207984 */ /* 0x000f220000000c00 */
[----:B0-----:R-:W-:-:S04]  /*2260*/  IADD3 R37, P1, PT, R28, R60, RZ ;  /* 0x0000003c1c257210 */ /* 0x001fc80007f3e0ff */
[----:B------:R-:W-:Y:S01]  /*2270*/  ISETP.GT.U32.AND P0, PT, R37, R36, PT ;  /* 0x000000242500720c */ /* 0x000fe20003f04070 */
[C---:B------:R-:W-:Y:S01]  /*2280*/  IMAD.X R44, R29.reuse, 0x1, R61, P1 ;  /* 0x000000011d2c7824 */ /* 0x040fe200008e063d */
[C---:B-1----:R-:W-:Y:S02]  /*2290*/  IADD3 R43, P2, PT, R28.reuse, R26, RZ ;  /* 0x0000001a1c2b7210 */ /* 0x042fe40007f5e0ff */
[----:B--2---:R-:W-:Y:S02]  /*22a0*/  IADD3 R40, P3, PT, R28, R24, RZ ;  /* 0x000000181c287210 */ /* 0x004fe40007f7e0ff */
[----:B------:R-:W-:Y:S01]  /*22b0*/  ISETP.GT.AND.EX P0, PT, R44, R95, PT, P0 ;  /* 0x0000005f2c00720c */ /* 0x000fe20003f04300 */
[C---:B------:R-:W-:Y:S01]  /*22c0*/  IMAD.X R42, R29.reuse, 0x1, R27, P2 ;  /* 0x000000011d2a7824 */ /* 0x040fe200010e061b */
[----:B---3--:R-:W-:Y:S01]  /*22d0*/  IADD3 R81, P4, PT, R28, R58, RZ ;  /* 0x0000003a1c517210 */ /* 0x008fe20007f9e0ff */
[----:B------:R-:W-:Y:S01]  /*22e0*/  IMAD.X R41, R29, 0x1, R25, P3 ;  /* 0x000000011d297824 */ /* 0x000fe200018e0619 */
[----:B------:R-:W-:-:S02]  /*22f0*/  SEL R90, R37, R36, P0 ;  /* 0x00000024255a7207 */ /* 0x000fc40000000000 */
[----:B------:R-:W0:Y:S01]  /*2300*/  LDS.128 R36, [R56+0x2000] ;  /* 0x0020000038247984 */ /* 0x000e220000000c00 */
[----:B------:R-:W-:Y:S01]  /*2310*/  ISETP.GT.U32.AND P1, PT, R43, R88, PT ;  /* 0x000000582b00720c */ /* 0x000fe20003f24070 */
[----:B------:R-:W-:Y:S01]  /*2320*/  IMAD.X R28, R29, 0x1, R59, P4 ;  /* 0x000000011d1c7824 */ /* 0x000fe200020e063b */
[----:B------:R-:W-:Y:S02]  /*2330*/  ISETP.GT.U32.AND P2, PT, R40, R63, PT ;  /* 0x0000003f2800720c */ /* 0x000fe40003f44070 */
[----:B------:R-:W-:Y:S02]  /*2340*/  SEL R95, R44, R95, P0 ;  /* 0x0000005f2c5f7207 */ /* 0x000fe40000000000 */
[----:B------:R-:W-:Y:S02]  /*2350*/  ISETP.GT.AND.EX P1, PT, R42, R89, PT, P1 ;  /* 0x000000592a00720c */ /* 0x000fe40003f24310 */
[----:B------:R-:W-:Y:S02]  /*2360*/  ISETP.GT.AND.EX P0, PT, R41, R62, PT, P2 ;  /* 0x0000003e2900720c */ /* 0x000fe40003f04320 */
[----:B------:R-:W-:-:S02]  /*2370*/  ISETP.GT.U32.AND P3, PT, R81, R46, PT ;  /* 0x0000002e5100720c */ /* 0x000fc40003f64070 */
[----:B------:R-:W-:Y:S02]  /*2380*/  SEL R88, R43, R88, P1 ;  /* 0x000000582b587207 */ /* 0x000fe40000800000 */
[----:B------:R-:W-:Y:S02]  /*2390*/  SEL R89, R42, R89, P1 ;  /* 0x000000592a597207 */ /* 0x000fe40000800000 */
[----:B------:R-:W-:Y:S02]  /*23a0*/  SEL R63, R40, R63, P0 ;  /* 0x0000003f283f7207 */ /* 0x000fe40000000000 */
[----:B------:R-:W-:Y:S02]  /*23b0*/  SEL R62, R41, R62, P0 ;  /* 0x0000003e293e7207 */ /* 0x000fe40000000000 */
[----:B------:R-:W-:Y:S01]  /*23c0*/  ISETP.GT.AND.EX P2, PT, R28, R47, PT, P3 ;  /* 0x0000002f1c00720c */ /* 0x000fe20003f44330 */
[----:B------:R-:W1:Y:S01]  /*23d0*/  LDS.128 R40, [R56+0x3000] ;  /* 0x0030000038287984 */ /* 0x000e620000000c00 */
[----:B----4-:R-:W-:-:S02]  /*23e0*/  IADD3 R51, P1, PT, R60, R32, RZ ;  /* 0x000000203c337210 */ /* 0x010fc40007f3e0ff */
[----:B------:R-:W-:Y:S02]  /*23f0*/  SEL R81, R81, R46, P2 ;  /* 0x0000002e51517207 */ /* 0x000fe40001000000 */
[----:B------:R-:W-:Y:S01]  /*2400*/  SEL R99, R28, R47, P2 ;  /* 0x0000002f1c637207 */ /* 0x000fe20001000000 */
[--C-:B------:R-:W-:Y:S01]  /*2410*/  IMAD.X R47, R61, 0x1, R33.reuse, P1 ;  /* 0x000000013d2f7824 */ /* 0x100fe200008e0621 */
[-C--:B------:R-:W-:Y:S02]  /*2420*/  IADD3 R44, P2, PT, R26, R32.reuse, RZ ;  /* 0x000000201a2c7210 */ /* 0x080fe40007f5e0ff */
[----:B------:R-:W-:Y:S02]  /*2430*/  IADD3 R29, P3, PT, R24, R32, RZ ;  /* 0x00000020181d7210 */ /* 0x000fe40007f7e0ff */
[----:B------:R-:W-:Y:S01]  /*2440*/  ISETP.GT.U32.AND P0, PT, R51, R100, PT ;  /* 0x000000643300720c */ /* 0x000fe20003f04070 */
[--C-:B------:R-:W-:Y:S01]  /*2450*/  IMAD.X R45, R27, 0x1, R33.reuse, P2 ;  /* 0x000000011b2d7824 */ /* 0x100fe200010e0621 */
[----:B------:R-:W-:Y:S01]  /*2460*/  IADD3 R28, P4, PT, R58, R32, RZ ;  /* 0x000000203a1c7210 */ /* 0x000fe20007f9e0ff */
[----:B------:R-:W-:Y:S01]  /*2470*/  IMAD.X R32, R25, 0x1, R33, P3 ;  /* 0x0000000119207824 */ /* 0x000fe200018e0621 */
[----:B------:R-:W-:-:S02]  /*2480*/  ISETP.GT.U32.AND P1, PT, R44, R77, PT ;  /* 0x0000004d2c00720c */ /* 0x000fc40003f24070 */
[----:B------:R-:W-:Y:S01]  /*2490*/  ISETP.GT.AND.EX P0, PT, R47, R96, PT, P0 ;  /* 0x000000602f00720c */ /* 0x000fe20003f04300 */
[----:B------:R-:W-:Y:S01]  /*24a0*/  IMAD.X R33, R59, 0x1, R33, P4 ;  /* 0x000000013b217824 */ /* 0x000fe200020e0621 */
[----:B------:R-:W-:Y:S02]  /*24b0*/  ISETP.GT.U32.AND P2, PT, R29, R68, PT ;  /* 0x000000441d00720c */ /* 0x000fe40003f44070 */
[----:B------:R-:W-:Y:S02]  /*24c0*/  ISETP.GT.AND.EX P1, PT, R45, R78, PT, P1 ;  /* 0x0000004e2d00720c */ /* 0x000fe40003f24310 */
[----:B------:R-:W-:Y:S02]  /*24d0*/  ISETP.GT.U32.AND P3, PT, R28, R79, PT ;  /* 0x0000004f1c00720c */ /* 0x000fe40003f64070 */
[----:B------:R-:W-:Y:S02]  /*24e0*/  SEL R100, R51, R100, P0 ;  /* 0x0000006433647207 */ /* 0x000fe40000000000 */
[----:B------:R-:W-:-:S02]  /*24f0*/  SEL R96, R47, R96, P0 ;  /* 0x000000602f607207 */ /* 0x000fc40000000000 */
[----:B------:R-:W-:Y:S02]  /*2500*/  ISETP.GT.AND.EX P0, PT, R32, R69, PT, P2 ;  /* 0x000000452000720c */ /* 0x000fe40003f04320 */
[----:B------:R-:W-:Y:S02]  /*2510*/  SEL R77, R44, R77, P1 ;  /* 0x0000004d2c4d7207 */ /* 0x000fe40000800000 */
[----:B------:R-:W-:Y:S02]  /*2520*/  SEL R78, R45, R78, P1 ;  /* 0x0000004e2d4e7207 */ /* 0x000fe40000800000 */
[----:B------:R-:W-:Y:S01]  /*2530*/  ISETP.GT.AND.EX P2, PT, R33, R80, PT, P3 ;  /* 0x000000502100720c */ /* 0x000fe20003f44330 */
[----:B------:R-:W2:Y:S01]  /*2540*/  LDS.128 R44, [R56+0x4000] ;  /* 0x00400000382c7984 */ /* 0x000ea20000000c00 */
[----:B0-----:R-:W-:Y:S02]  /*2550*/  IADD3 R108, P1, PT, R60, R36, RZ ;  /* 0x000000243c6c7210 */ /* 0x001fe40007f3e0ff */
[----:B------:R-:W-:-:S02]  /*2560*/  SEL R69, R32, R69, P0 ;  /* 0x0000004520457207 */ /* 0x000fc40000000000 */
[----:B------:R-:W-:Y:S01]  /*2570*/  SEL R79, R28, R79, P2 ;  /* 0x0000004f1c4f7207 */ /* 0x000fe20001000000 */
[--C-:B------:R-:W-:Y:S01]  /*2580*/  IMAD.X R110, R61, 0x1, R37.reuse, P1 ;  /* 0x000000013d6e7824 */ /* 0x100fe200008e0625 */
[----:B------:R-:W-:Y:S02]  /*2590*/  SEL R80, R33, R80, P2 ;  /* 0x0000005021507207 */ /* 0x000fe40001000000 */
[----:B------:R-:W-:Y:S02]  /*25a0*/  SEL R68, R29, R68, P0 ;  /* 0x000000441d447207 */ /* 0x000fe40000000000 */
[-C--:B------:R-:W-:Y:S02]  /*25b0*/  IADD3 R50, P2, PT, R26, R36.reuse, RZ ;  /* 0x000000241a327210 */ /* 0x080fe40007f5e0ff */
[-C--:B------:R-:W-:Y:S02]  /*25c0*/  IADD3 R32, P3, PT, R24, R36.reuse, RZ ;  /* 0x0000002418207210 */ /* 0x080fe40007f7e0ff */
[----:B------:R-:W-:Y:S01]  /*25d0*/  ISETP.GT.U32.AND P0, PT, R108, R101, PT ;  /* 0x000000656c00720c */ /* 0x000fe20003f04070 */
[--C-:B------:R-:W-:Y:S01]  /*25e0*/  IMAD.X R51, R27, 0x1, R37.reuse, P2 ;  /* 0x000000011b337824 */ /* 0x100fe200010e0625 */
[----:B------:R-:W-:Y:S01]  /*25f0*/  IADD3 R28, P4, PT, R58, R36, RZ ;  /* 0x000000243a1c7210 */ /* 0x000fe20007f9e0ff */
[----:B------:R-:W-:Y:S01]  /*2600*/  IMAD.X R33, R25, 0x1, R37, P3 ;  /* 0x0000000119217824 */ /* 0x000fe200018e0625 */
[----:B------:R-:W-:-:S02]  /*2610*/  ISETP.GT.AND.EX P0, PT, R110, R97, PT, P0 ;  /* 0x000000616e00720c */ /* 0x000fc40003f04300 */
[----:B------:R-:W-:Y:S01]  /*2620*/  ISETP.GT.U32.AND P1, PT, R50, R87, PT ;  /* 0x000000573200720c */ /* 0x000fe20003f24070 */
[----:B------:R-:W-:Y:S01]  /*2630*/  IMAD.X R29, R59, 0x1, R37, P4 ;  /* 0x000000013b1d7824 */ /* 0x000fe200020e0625 */
[----:B------:R-:W-:Y:S02]  /*2640*/  ISETP.GT.U32.AND P2, PT, R32, R75, PT ;  /* 0x0000004b2000720c */ /* 0x000fe40003f44070 */
[----:B------:R-:W-:Y:S02]  /*2650*/  ISETP.GT.U32.AND P3, PT, R28, R49, PT ;  /* 0x000000311c00720c */ /* 0x000fe40003f64070 */
[----:B------:R-:W-:Y:S02]  /*2660*/  SEL R101, R108, R101, P0 ;  /* 0x000000656c657207 */ /* 0x000fe40000000000 */
[----:B------:R-:W-:Y:S02]  /*2670*/  SEL R97, R110, R97, P0 ;  /* 0x000000616e617207 */ /* 0x000fe40000000000 */
[----:B------:R-:W-:-:S02]  /*2680*/  ISETP.GT.AND.EX P1, PT, R51, R86, PT, P1 ;  /* 0x000000563300720c */ /* 0x000fc40003f24310 */
[----:B------:R-:W-:Y:S02]  /*2690*/  ISETP.GT.AND.EX P0, PT, R33, R70, PT, P2 ;  /* 0x000000462100720c */ /* 0x000fe40003f04320 */
[----:B------:R-:W-:Y:S02]  /*26a0*/  ISETP.GT.AND.EX P2, PT, R29, R48, PT, P3 ;  /* 0x000000301d00720c */ /* 0x000fe40003f44330 */
[----:B------:R-:W-:Y:S02]  /*26b0*/  SEL R87, R50, R87, P1 ;  /* 0x0000005732577207 */ /* 0x000fe40000800000 */
[----:B------:R-:W-:Y:S02]  /*26c0*/  SEL R86, R51, R86, P1 ;  /* 0x0000005633567207 */ /* 0x000fe40000800000 */
[----:B------:R-:W-:Y:S02]  /*26d0*/  SEL R37, R28, R49, P2 ;  /* 0x000000311c257207 */ /* 0x000fe40001000000 */
[----:B-1----:R-:W-:-:S02]  /*26e0*/  IADD3 R109, P1, PT, R60, R40, RZ ;  /* 0x000000283c6d7210 */ /* 0x002fc40007f3e0ff */
[----:B------:R-:W-:Y:S02]  /*26f0*/  SEL R36, R29, R48, P2 ;  /* 0x000000301d247207 */ /* 0x000fe40001000000 */
[----:B------:R-:W0:Y:S01]  /*2700*/  LDS.128 R48, [R56+0x5000] ;  /* 0x0050000038307984 */ /* 0x000e220000000c00 */
[----:B------:R-:W-:Y:S01]  /*2710*/  SEL R75, R32, R75, P0 ;  /* 0x0000004b204b7207 */ /* 0x000fe20000000000 */
[--C-:B------:R-:W-:Y:S01]  /*2720*/  IMAD.X R111, R61, 0x1, R41.reuse, P1 ;  /* 0x000000013d6f7824 */ /* 0x100fe200008e0629 */
[----:B------:R-:W-:Y:S02]  /*2730*/  SEL R70, R33, R70, P0 ;  /* 0x0000004621467207 */ /* 0x000fe40000000000 */
[-C--:B------:R-:W-:Y:S02]  /*2740*/  IADD3 R32, P2, PT, R26, R40.reuse, RZ ;  /* 0x000000281a207210 */ /* 0x080fe40007f5e0ff */
[----:B------:R-:W-:Y:S02]  /*2750*/  IADD3 R28, P3, PT, R24, R40, RZ ;  /* 0x00000028181c7210 */ /* 0x000fe40007f7e0ff */
[----:B------:R-:W-:Y:S01]  /*2760*/  ISETP.GT.U32.AND P0, PT, R109, R102, PT ;  /* 0x000000666d00720c */ /* 0x000fe20003f04070 */
[--C-:B------:R-:W-:Y:S01]  /*2770*/  IMAD.X R107, R27, 0x1, R41.reuse, P2 ;  /* 0x000000011b6b7824 */ /* 0x100fe200010e0629 */
[----:B------:R-:W-:Y:S01]  /*2780*/  IADD3 R29, P4, PT, R58, R40, RZ ;  /* 0x000000283a1d7210 */ /* 0x000fe20007f9e0ff */
[----:B------:R-:W-:Y:S01]  /*2790*/  IMAD.X R33, R25, 0x1, R41, P3 ;  /* 0x0000000119217824 */ /* 0x000fe200018e0629 */
[----:B------:R-:W-:-:S02]  /*27a0*/  ISETP.GT.AND.EX P0, PT, R111, R98, PT, P0 ;  /* 0x000000626f00720c */ /* 0x000fc40003f04300 */
[----:B------:R-:W-:Y:S01]  /*27b0*/  ISETP.GT.U32.AND P2, PT, R28, R71, PT ;  /* 0x000000471c00720c */ /* 0x000fe20003f44070 */
[----:B------:R-:W-:Y:S01]  /*27c0*/  IMAD.X R41, R59, 0x1, R41, P4 ;  /* 0x000000013b297824 */ /* 0x000fe200020e0629 */
[----:B------:R-:W-:Y:S02]  /*27d0*/  SEL R102, R109, R102, P0 ;  /* 0x000000666d667207 */ /* 0x000fe40000000000 */
[----:B------:R-:W-:Y:S02]  /*27e0*/  SEL R98, R111, R98, P0 ;  /* 0x000000626f627207 */ /* 0x000fe40000000000 */
[----:B------:R-:W-:Y:S02]  /*27f0*/  ISETP.GT.AND.EX P0, PT, R33, R72, PT, P2 ;  /* 0x000000482100720c */ /* 0x000fe40003f04320 */
[----:B------:R-:W-:Y:S02]  /*2800*/  ISETP.GT.U32.AND P1, PT, R32, R83, PT ;  /* 0x000000532000720c */ /* 0x000fe40003f24070 */
[----:B------:R-:W-:-:S02]  /*2810*/  ISETP.GT.U32.AND P3, PT, R29, R106, PT ;  /* 0x0000006a1d00720c */ /* 0x000fc40003f64070 */
[----:B------:R-:W-:Y:S02]  /*2820*/  SEL R71, R28, R71, P0 ;  /* 0x000000471c477207 */ /* 0x000fe40000000000 */
[----:B------:R-:W-:Y:S02]  /*2830*/  SEL R72, R33, R72, P0 ;  /* 0x0000004821487207 */ /* 0x000fe40000000000 */
[----:B--2---:R-:W-:Y:S02]  /*2840*/  IADD3 R109, P0, PT, R60, R44, RZ ;  /* 0x0000002c3c6d7210 */ /* 0x004fe40007f1e0ff */
[----:B------:R-:W-:Y:S02]  /*2850*/  ISETP.GT.AND.EX P1, PT, R107, R64, PT, P1 ;  /* 0x000000406b00720c */ /* 0x000fe40003f24310 */
[----:B------:R-:W-:Y:S01]  /*2860*/  ISETP.GT.AND.EX P2, PT, R41, R82, PT, P3 ;  /* 0x000000522900720c */ /* 0x000fe20003f44330 */
[----:B------:R-:W-:Y:S01]  /*2870*/  IMAD.X R110, R61, 0x1, R45, P0 ;  /* 0x000000013d6e7824 */ /* 0x000fe200000e062d */
[----:B------:R-:W-:-:S02]  /*2880*/  SEL R83, R32, R83, P1 ;  /* 0x0000005320537207 */ /* 0x000fc40000800000 */
[----:B------:R-:W-:Y:S02]  /*2890*/  SEL R64, R107, R64, P1 ;  /* 0x000000406b407207 */ /* 0x000fe40000800000 */
[----:B------:R-:W-:Y:S02]  /*28a0*/  SEL R106, R29, R106, P2 ;  /* 0x0000006a1d6a7207 */ /* 0x000fe40001000000 */
[----:B------:R-:W-:Y:S01]  /*28b0*/  SEL R82, R41, R82, P2 ;  /* 0x0000005229527207 */ /* 0x000fe20001000000 */
[----:B------:R-:W1:Y:S01]  /*28c0*/  LDS.64 R28, [R4+0x200] ;  /* 0x00020000041c7984 */ /* 0x000e620000000a00 */
[----:B------:R-:W-:Y:S02]  /*28d0*/  IADD3 R108, P2, PT, R26, R44, RZ ;  /* 0x0000002c1a6c7210 */ /* 0x000fe40007f5e0ff */
[----:B------:R-:W-:Y:S02]  /*28e0*/  ISETP.GT.U32.AND P1, PT, R109, R84, PT ;  /* 0x000000546d00720c */ /* 0x000fe40003f24070 */
[----:B------:R-:W-:Y:S01]  /*28f0*/  IADD3 R40, P3, PT, R24, R44, RZ ;  /* 0x0000002c18287210 */ /* 0x000fe20007f7e0ff */
[----:B------:R-:W-:Y:S01]  /*2900*/  IMAD.X R107, R27, 0x1, R45, P2 ;  /* 0x000000011b6b7824 */ /* 0x000fe200010e062d */
[----:B------:R-:W-:-:S02]  /*2910*/  ISETP.GT.AND.EX P1, PT, R110, R85, PT, P1 ;  /* 0x000000556e00720c */ /* 0x000fc40003f24310 */
[----:B------:R-:W-:Y:S01]  /*2920*/  IADD3 R41, P4, PT, R58, R44, RZ ;  /* 0x0000002c3a297210 */ /* 0x000fe20007f9e0ff */
[--C-:B------:R-:W-:Y:S01]  /*2930*/  IMAD.X R33, R25, 0x1, R45.reuse, P3 ;  /* 0x0000000119217824 */ /* 0x100fe200018e062d */
[----:B------:R-:W-:Y:S02]  /*2940*/  ISETP.GT.U32.AND P2, PT, R40, R73, PT ;  /* 0x000000492800720c */ /* 0x000fe40003f44070 */
[----:B------:R-:W-:Y:S01]  /*2950*/  ISETP.GT.U32.AND P0, PT, R108, R93, PT ;  /* 0x0000005d6c00720c */ /* 0x000fe20003f04070 */
[----:B------:R-:W-:Y:S01]  /*2960*/  IMAD.X R44, R59, 0x1, R45, P4 ;  /* 0x000000013b2c7824 */ /* 0x000fe200020e062d */
[----:B------:R-:W-:Y:S02]  /*2970*/  SEL R32, R109, R84, P1 ;  /* 0x000000546d207207 */ /* 0x000fe40000800000 */
[----:B------:R-:W-:Y:S02]  /*2980*/  SEL R84, R110, R85, P1 ;  /* 0x000000556e547207 */ /* 0x000fe40000800000 */
[----:B------:R-:W-:-:S02]  /*2990*/  ISETP.GT.AND.EX P1, PT, R33, R74, PT, P2 ;  /* 0x0000004a2100720c */ /* 0x000fc40003f24320 */
[----:B------:R-:W-:Y:S02]  /*29a0*/  ISETP.GT.AND.EX P0, PT, R107, R66, PT, P0 ;  /* 0x000000426b00720c */ /* 0x000fe40003f04300 */
[----:B------:R-:W-:Y:S02]  /*29b0*/  ISETP.GT.U32.AND P3, PT, R41, R104, PT ;  /* 0x000000682900720c */ /* 0x000fe40003f64070 */
[----:B------:R-:W-:Y:S02]  /*29c0*/  SEL R73, R40, R73, P1 ;  /* 0x0000004928497207 */ /* 0x000fe40000800000 */
[----:B------:R-:W-:Y:S02]  /*29d0*/  SEL R74, R33, R74, P1 ;  /* 0x0000004a214a7207 */ /* 0x000fe40000800000 */
[----:B------:R-:W-:Y:S02]  /*29e0*/  SEL R93, R108, R93, P0 ;  /* 0x0000005d6c5d7207 */ /* 0x000fe40000000000 */
[----:B------:R-:W-:-:S02]  /*29f0*/  SEL R66, R107, R66, P0 ;  /* 0x000000426b427207 */ /* 0x000fc40000000000 */
[-C--:B0-----:R-:W-:Y:S02]  /*2a00*/  IADD3 R33, P1, PT, R60, R48.reuse, RZ ;  /* 0x000000303c217210 */ /* 0x081fe40007f3e0ff */
[-C--:B------:R-:W-:Y:S02]  /*2a10*/  ISETP.GT.AND.EX P0, PT, R44, R103.reuse, PT, P3 ;  /* 0x000000672c00720c */ /* 0x080fe40003f04330 */
[-C--:B------:R-:W-:Y:S01]  /*2a20*/  IADD3 R40, P2, PT, R26, R48.reuse, RZ ;  /* 0x000000301a287210 */ /* 0x080fe20007f5e0ff */
[--C-:B------:R-:W-:Y:S01]  /*2a30*/  IMAD.X R60, R61, 0x1, R49.reuse, P1 ;  /* 0x000000013d3c7824 */ /* 0x100fe200008e0631 */
[----:B------:R-:W-:Y:S02]  /*2a40*/  SEL R103, R44, R103, P0 ;  /* 0x000000672c677207 */ /* 0x000fe40000000000 */
[----:B------:R-:W-:Y:S01]  /*2a50*/  IADD3 R26, P1, PT, R24, R48, RZ ;  /* 0x00000030181a7210 */ /* 0x000fe20007f3e0ff */
[----:B------:R-:W-:Y:S01]  /*2a60*/  IMAD.X R44, R27, 0x1, R49, P2 ;  /* 0x000000011b2c7824 */ /* 0x000fe200010e0631 */
[----:B------:R-:W-:-:S02]  /*2a70*/  SEL R104, R41, R104, P0 ;  /* 0x0000006829687207 */ /* 0x000fc40000000000 */
[----:B------:R-:W-:Y:S01]  /*2a80*/  IADD3 R24, P2, PT, R58, R48, RZ ;  /* 0x000000303a187210 */ /* 0x000fe20007f5e0ff */
[--C-:B------:R-:W-:Y:S01]  /*2a90*/  IMAD.X R25, R25, 0x1, R49.reuse, P1 ;  /* 0x0000000119197824 */ /* 0x100fe200008e0631 */
[-C--:B------:R-:W-:Y:S02]  /*2aa0*/  ISETP.GT.U32.AND P0, PT, R33, R76.reuse, PT ;  /* 0x0000004c2100720c */ /* 0x080fe40003f04070 */
[----:B------:R-:W-:Y:S01]  /*2ab0*/  ISETP.GT.U32.AND P1, PT, R40, R67, PT ;  /* 0x000000432800720c */ /* 0x000fe20003f24070 */
[----:B------:R-:W-:Y:S01]  /*2ac0*/  IMAD.X R49, R59, 0x1, R49, P2 ;  /* 0x000000013b317824 */ /* 0x000fe200010e0631 */
[----:B------:R-:W-:Y:S02]  /*2ad0*/  ISETP.GT.AND.EX P0, PT, R60, R65, PT, P0 ;  /* 0x000000413c00720c */ /* 0x000fe40003f04300 */
[----:B------:R-:W-:Y:S02]  /*2ae0*/  ISETP.GT.U32.AND P2, PT, R26, R91, PT ;  /* 0x0000005b1a00720c */ /* 0x000fe40003f44070 */
[----:B------:R-:W-:-:S02]  /*2af0*/  SEL R76, R33, R76, P0 ;  /* 0x0000004c214c7207 */ /* 0x000fc40000000000 */
[----:B------:R-:W-:Y:S02]  /*2b00*/  SEL R65, R60, R65, P0 ;  /* 0x000000413c417207 */ /* 0x000fe40000000000 */
[----:B------:R-:W-:Y:S01]  /*2b10*/  ISETP.GT.AND.EX P0, PT, R25, R92, PT, P2 ;  /* 0x0000005c1900720c */ /* 0x000fe20003f04320 */
[----:B------:R-:W-:Y:S01]  /*2b20*/  LDS.64 R60, [R4+0x500] ;  /* 0x00050000043c7984 */ /* 0x000fe20000000a00 */
[----:B------:R-:W-:Y:S02]  /*2b30*/  ISETP.GT.AND.EX P1, PT, R44, R57, PT, P1 ;  /* 0x000000392c00720c */ /* 0x000fe40003f24310 */
[----:B------:R-:W-:Y:S02]  /*2b40*/  SEL R91, R26, R91, P0 ;  /* 0x0000005b1a5b7207 */ /* 0x000fe40000000000 */
[----:B------:R-:W0:Y:S01]  /*2b50*/  LDS.64 R26, [R4+0x280] ;  /* 0x00028000041a7984 */ /* 0x000e220000000a00 */
[----:B------:R-:W-:Y:S02]  /*2b60*/  ISETP.GT.U32.AND P3, PT, R24, R105, PT ;  /* 0x000000691800720c */ /* 0x000fe40003f64070 */
[----:B------:R-:W-:-:S02]  /*2b70*/  SEL R67, R40, R67, P1 ;  /* 0x0000004328437207 */ /* 0x000fc40000800000 */
[----:B------:R-:W-:Y:S02]  /*2b80*/  SEL R40, R44, R57, P1 ;  /* 0x000000392c287207 */ /* 0x000fe40000800000 */
[----:B------:R-:W-:Y:S02]  /*2b90*/  SEL R92, R25, R92, P0 ;  /* 0x0000005c195c7207 */ /* 0x000fe40000000000 */
[----:B------:R-:W-:Y:S02]  /*2ba0*/  ISETP.GT.AND.EX P1, PT, R49, R94, PT, P3 ;  /* 0x0000005e3100720c */ /* 0x000fe40003f24330 */
[----:B-1----:R-:W-:Y:S02]  /*2bb0*/  IADD3 R59, P0, PT, R28, R30, RZ ;  /* 0x0000001e1c3b7210 */ /* 0x002fe40007f1e0ff */
[----:B------:R-:W-:Y:S02]  /*2bc0*/  SEL R105, R24, R105, P1 ;  /* 0x0000006918697207 */ /* 0x000fe40000800000 */
[C---:B------:R-:W-:Y:S01]  /*2bd0*/  IADD3 R24, P5, PT, R28.reuse, R38, RZ ;  /* 0x000000261c187210 */ /* 0x040fe20007fbe0ff */
[----:B------:R-:W-:Y:S01]  /*2be0*/  IMAD.X R48, R29, 0x1, R31, P0 ;  /* 0x000000011d307824 */ /* 0x000fe200000e061f */
[----:B------:R-:W-:-:S02]  /*2bf0*/  IADD3 R33, P2, PT, R28, R50, RZ ;  /* 0x000000321c217210 */ /* 0x000fc40007f5e0ff */
[----:B------:R-:W-:Y:S01]  /*2c00*/  ISETP.GT.U32.AND P0, PT, R59, R90, PT ;  /* 0x0000005a3b00720c */ /* 0x000fe20003f04070 */
[----:B------:R-:W-:Y:S01]  /*2c10*/  IMAD.X R44, R29, 0x1, R39, P5 ;  /* 0x000000011d2c7824 */ /* 0x000fe200028e0627 */
[----:B------:R-:W-:Y:S02]  /*2c20*/  SEL R94, R49, R94, P1 ;  /* 0x0000005e315e7207 */ /* 0x000fe40000800000 */
[C---:B------:R-:W-:Y:S02]  /*2c30*/  IADD3 R49, P4, PT, R28.reuse, R34, RZ ;  /* 0x000000221c317210 */ /* 0x040fe40007f9e0ff */
[C---:B------:R-:W-:Y:S02]  /*2c40*/  IADD3 R41, P1, PT, R28.reuse, R42, RZ ;  /* 0x0000002a1c297210 */ /* 0x040fe40007f3e0ff */
[----:B------:R-:W-:Y:S01]  /*2c50*/  IADD3 R85, P3, PT, R28, R46, RZ ;  /* 0x0000002e1c557210 */ /* 0x000fe20007f7e0ff */
[C---:B------:R-:W-:Y:S01]  /*2c60*/  IMAD.X R28, R29.reuse, 0x1, R51, P2 ;  /* 0x000000011d1c7824 */ /* 0x040fe200010e0633 */
[----:B------:R-:W-:Y:S01]  /*2c70*/  ISETP.GT.AND.EX P0, PT, R48, R95, PT, P0 ;  /* 0x0000005f3000720c */ /* 0x000fe20003f04300 */
[C---:B------:R-:W-:Y:S01]  /*2c80*/  IMAD.X R57, R29.reuse, 0x1, R35, P4 ;  /* 0x000000011d397824 */ /* 0x040fe200020e0623 */
[----:B------:R-:W-:Y:S01]  /*2c90*/  ISETP.GT.U32.AND P2, PT, R24, R101, PT ;  /* 0x000000651800720c */ /* 0x000fe20003f44070 */
[----:B------:R-:W-:Y:S01]  /*2ca0*/  IMAD.X R45, R29, 0x1, R43, P1 ;  /* 0x000000011d2d7824 */ /* 0x000fe200008e062b */
[----:B------:R-:W-:Y:S01]  /*2cb0*/  ISETP.GT.U32.AND P1, PT, R49, R100, PT ;  /* 0x000000643100720c */ /* 0x000fe20003f24070 */
[----:B------:R-:W-:Y:S01]  /*2cc0*/  IMAD.X R25, R29, 0x1, R47, P3 ;  /* 0x000000011d197824 */ /* 0x000fe200018e062f */
[----:B------:R-:W-:-:S02]  /*2cd0*/  SEL R90, R59, R90, P0 ;  /* 0x0000005a3b5a7207 */ /* 0x000fc40000000000 */
[----:B------:R-:W-:Y:S02]  /*2ce0*/  SEL R95, R48, R95, P0 ;  /* 0x0000005f305f7207 */ /* 0x000fe40000000000 */
[----:B------:R-:W-:Y:S02]  /*2cf0*/  ISETP.GT.AND.EX P0, PT, R44, R97, PT, P2 ;  /* 0x000000612c00720c */ /* 0x000fe40003f04320 */
[----:B------:R-:W-:Y:S02]  /*2d00*/  ISETP.GT.U32.AND P3, PT, R85, R32, PT ;  /* 0x000000205500720c */ /* 0x000fe40003f64070 */
[----:B------:R-:W-:Y:S02]  /*2d10*/  ISETP.GT.AND.EX P1, PT, R57, R96, PT, P1 ;  /* 0x000000603900720c */ /* 0x000fe40003f24310 */
[----:B------:R-:W-:Y:S02]  /*2d20*/  ISETP.GT.U32.AND P2, PT, R41, R102, PT ;  /* 0x000000662900720c */ /* 0x000fe40003f44070 */
[----:B------:R-:W-:-:S02]  /*2d30*/  SEL R101, R24, R101, P0 ;  /* 0x0000006518657207 */ /* 0x000fc40000000000 */
[----:B------:R-:W-:Y:S02]  /*2d40*/  SEL R97, R44, R97, P0 ;  /* 0x000000612c617207 */ /* 0x000fe40000000000 */
[----:B------:R-:W-:Y:S02]  /*2d50*/  ISETP.GT.AND.EX P0, PT, R25, R84, PT, P3 ;  /* 0x000000541900720c */ /* 0x000fe40003f04330 */
[----:B------:R-:W-:Y:S02]  /*2d60*/  SEL R100, R49, R100, P1 ;  /* 0x0000006431647207 */ /* 0x000fe40000800000 */
[----:B------:R-:W-:Y:S02]  /*2d70*/  SEL R96, R57, R96, P1 ;  /* 0x0000006039607207 */ /* 0x000fe40000800000 */
[----:B------:R-:W-:Y:S02]  /*2d80*/  ISETP.GT.AND.EX P1, PT, R45, R98, PT, P2 ;  /* 0x000000622d00720c */ /* 0x000fe40003f24320 */
[----:B------:R-:W-:-:S02]  /*2d90*/  ISETP.GT.U32.AND P2, PT, R33, R76, PT ;  /* 0x0000004c2100720c */ /* 0x000fc40003f44070 */
[----:B------:R-:W-:Y:S02]  /*2da0*/  SEL R84, R25, R84, P0 ;  /* 0x0000005419547207 */ /* 0x000fe40000000000 */
[----:B------:R-:W1:Y:S01]  /*2db0*/  LDS.64 R24, [R4+0x300] ;  /* 0x0003000004187984 */ /* 0x000e620000000a00 */
[----:B------:R-:W-:Y:S02]  /*2dc0*/  SEL R102, R41, R102, P1 ;  /* 0x0000006629667207 */ /* 0x000fe40000800000 */
[----:B------:R-:W-:Y:S02]  /*2dd0*/  SEL R98, R45, R98, P1 ;  /* 0x000000622d627207 */ /* 0x000fe40000800000 */
[----:B------:R-:W-:Y:S02]  /*2de0*/  ISETP.GT.AND.EX P1, PT, R28, R65, PT, P2 ;  /* 0x000000411c00720c */ /* 0x000fe40003f24320 */
[----:B------:R-:W-:Y:S02]  /*2df0*/  SEL R85, R85, R32, P0 ;  /* 0x0000002055557207 */ /* 0x000fe40000000000 */
[----:B0-----:R-:W-:-:S02]  /*2e00*/  IADD3 R49, P0, PT, R26, R30, RZ ;  /* 0x0000001e1a317210 */ /* 0x001fc40007f1e0ff */
[----:B------:R-:W-:Y:S02]  /*2e10*/  SEL R76, R33, R76, P1 ;  /* 0x0000004c214c7207 */ /* 0x000fe40000800000 */
[----:B------:R-:W-:Y:S01]  /*2e20*/  SEL R65, R28, R65, P1 ;  /* 0x000000411c417207 */ /* 0x000fe20000800000 */
[C---:B------:R-:W-:Y:S01]  /*2e30*/  IMAD.X R58, R27.reuse, 0x1, R31, P0 ;  /* 0x000000011b3a7824 */ /* 0x040fe200000e061f */
[C---:B------:R-:W-:Y:S02]  /*2e40*/  IADD3 R48, P4, PT, R26.reuse, R34, RZ ;  /* 0x000000221a307210 */ /* 0x040fe40007f9e0ff */
[C---:B------:R-:W-:Y:S02]  /*2e50*/  IADD3 R44, P5, PT, R26.reuse, R38, RZ ;  /* 0x000000261a2c7210 */ /* 0x040fe40007fbe0ff */
[C---:B------:R-:W-:Y:S01]  /*2e60*/  IADD3 R32, P1, PT, R26.reuse, R42, RZ ;  /* 0x0000002a1a207210 */ /* 0x040fe20007f3e0ff */
[C---:B------:R-:W-:Y:S01]  /*2e70*/  IMAD.X R45, R27.reuse, 0x1, R35, P4 ;  /* 0x000000011b2d7824 */ /* 0x040fe200020e0623 */
[C---:B------:R-:W-:Y:S01]  /*2e80*/  IADD3 R28, P3, PT, R26.reuse, R46, RZ ;  /* 0x0000002e1a1c7210 */ /* 0x040fe20007f7e0ff */
[C---:B------:R-:W-:Y:S01]  /*2e90*/  IMAD.X R41, R27.reuse, 0x1, R39, P5 ;  /* 0x000000011b297824 */ /* 0x040fe200028e0627 */
[----:B------:R-:W-:Y:S01]  /*2ea0*/  IADD3 R26, P2, PT, R26, R50, RZ ;  /* 0x000000321a1a7210 */ /* 0x000fe20007f5e0ff */
[----:B------:R-:W-:Y:S01]  /*2eb0*/  IMAD.X R33, R27, 0x1, R43, P1 ;  /* 0x000000011b217824 */ /* 0x000fe200008e062b */
[----:B------:R-:W-:Y:S01]  /*2ec0*/  ISETP.GT.U32.AND P0, PT, R49, R88, PT ;  /* 0x000000583100720c */ /* 0x000fe20003f04070 */
[C---:B------:R-:W-:Y:S01]  /*2ed0*/  IMAD.X R29, R27.reuse, 0x1, R47, P3 ;  /* 0x000000011b1d7824 */ /* 0x040fe200018e062f */
[----:B------:R-:W-:Y:S01]  /*2ee0*/  ISETP.GT.U32.AND P1, PT, R48, R77, PT ;  /* 0x0000004d3000720c */ /* 0x000fe20003f24070 */
[----:B------:R-:W-:Y:S01]  /*2ef0*/  IMAD.X R27, R27, 0x1, R51, P2 ;  /* 0x000000011b1b7824 */ /* 0x000fe200010e0633 */
[----:B------:R-:W-:-:S02]  /*2f00*/  ISETP.GT.AND.EX P0, PT, R58, R89, PT, P0 ;  /* 0x000000593a00720c */ /* 0x000fc40003f04300 */
[----:B------:R-:W-:Y:S02]  /*2f10*/  ISETP.GT.U32.AND P2, PT, R44, R87, PT ;  /* 0x000000572c00720c */ /* 0x000fe40003f44070 */
[----:B------:R-:W-:Y:S02]  /*2f20*/  SEL R88, R49, R88, P0 ;  /* 0x0000005831587207 */ /* 0x000fe40000000000 */
[----:B------:R-:W-:Y:S02]  /*2f30*/  SEL R89, R58, R89, P0 ;  /* 0x000000593a597207 */ /* 0x000fe40000000000 */
[----:B------:R-:W-:Y:S02]  /*2f40*/  ISETP.GT.AND.EX P1, PT, R45, R78, PT, P1 ;  /* 0x0000004e2d00720c */ /* 0x000fe40003f24310 */
[----:B------:R-:W-:Y:S02]  /*2f50*/  ISETP.GT.AND.EX P0, PT, R41, R86, PT, P2 ;  /* 0x000000562900720c */ /* 0x000fe40003f04320 */
[----:B------:R-:W-:-:S02]  /*2f60*/  ISETP.GT.U32.AND P2, PT, R32, R83, PT ;  /* 0x000000532000720c */ /* 0x000fc40003f44070 */
[----:B------:R-:W-:Y:S02]  /*2f70*/  SEL R77, R48, R77, P1 ;  /* 0x0000004d304d7207 */ /* 0x000fe40000800000 */
[----:B------:R-:W-:Y:S02]  /*2f80*/  SEL R78, R45, R78, P1 ;  /* 0x0000004e2d4e7207 */ /* 0x000fe40000800000 */
[CC--:B------:R-:W-:Y:S02]  /*2f90*/  ISETP.GT.AND.EX P1, PT, R33.reuse, R64.reuse, PT, P2 ;  /* 0x000000402100720c */ /* 0x0c0fe40003f24320 */
[----:B------:R-:W-:Y:S02]  /*2fa0*/  ISETP.GT.U32.AND P2, PT, R26, R67, PT ;  /* 0x000000431a00720c */ /* 0x000fe40003f44070 */
[----:B------:R-:W-:Y:S02]  /*2fb0*/  SEL R83, R32, R83, P1 ;  /* 0x0000005320537207 */ /* 0x000fe40000800000 */
[----:B------:R-:W-:-:S02]  /*2fc0*/  SEL R64, R33, R64, P1 ;  /* 0x0000004021407207 */ /* 0x000fc40000800000 */
[----:B------:R-:W0:Y:S01]  /*2fd0*/  LDS.64 R32, [R4+0x380] ;  /* 0x0003800004207984 */ /* 0x000e220000000a00 */
[----:B------:R-:W-:Y:S02]  /*2fe0*/  ISETP.GT.U32.AND P3, PT, R28, R93, PT ;  /* 0x0000005d1c00720c */ /* 0x000fe40003f64070 */
[----:B------:R-:W-:Y:S02]  /*2ff0*/  SEL R87, R44, R87, P0 ;  /* 0x000000572c577207 */ /* 0x000fe40000000000 */
[----:B------:R-:W-:Y:S02]  /*3000*/  SEL R86, R41, R86, P0 ;  /* 0x0000005629567207 */ /* 0x000fe40000000000 */
[----:B------:R-:W-:Y:S02]  /*3010*/  ISETP.GT.AND.EX P1, PT, R27, R40, PT, P2 ;  /* 0x000000281b00720c */ /* 0x000fe40003f24320 */
[----:B------:R-:W-:Y:S02]  /*3020*/  ISETP.GT.AND.EX P0, PT, R29, R66, PT, P3 ;  /* 0x000000421d00720c */ /* 0x000fe40003f04330 */
[----:B------:R-:W-:-:S02]  /*3030*/  SEL R57, R26, R67, P1 ;  /* 0x000000431a397207 */ /* 0x000fc40000800000 */
[----:B------:R-:W-:Y:S02]  /*3040*/  SEL R93, R28, R93, P0 ;  /* 0x0000005d1c5d7207 */ /* 0x000fe40000000000 */
[----:B------:R-:W-:Y:S02]  /*3050*/  SEL R66, R29, R66, P0 ;  /* 0x000000421d427207 */ /* 0x000fe40000000000 */
[----:B------:R-:W-:Y:S02]  /*3060*/  SEL R67, R27, R40, P1 ;  /* 0x000000281b437207 */ /* 0x000fe40000800000 */
[C---:B-1----:R-:W-:Y:S02]  /*3070*/  IADD3 R28, P1, PT, R24.reuse, R30, RZ ;  /* 0x0000001e181c7210 */ /* 0x042fe40007f3e0ff */
[C---:B------:R-:W-:Y:S02]  /*3080*/  IADD3 R27, P4, PT, R24.reuse, R34, RZ ;  /* 0x00000022181b7210 */ /* 0x040fe40007f9e0ff */
[C---:B------:R-:W-:Y:S01]  /*3090*/  IADD3 R26, P5, PT, R24.reuse, R38, RZ ;  /* 0x00000026181a7210 */ /* 0x040fe20007fbe0ff */
[----:B------:R-:W-:Y:S01]  /*30a0*/  IMAD.X R29, R25, 0x1, R31, P1 ;  /* 0x00000001191d7824 */ /* 0x000fe200008e061f */
[----:B------:R-:W-:-:S02]  /*30b0*/  IADD3 R48, P0, PT, R24, R42, RZ ;  /* 0x0000002a18307210 */ /* 0x000fc40007f1e0ff */
[C---:B------:R-:W-:Y:S01]  /*30c0*/  IADD3 R44, P2, PT, R24.reuse, R46, RZ ;  /* 0x0000002e182c7210 */ /* 0x040fe20007f5e0ff */
[C---:B------:R-:W-:Y:S01]  /*30d0*/  IMAD.X R59, R25.reuse, 0x1, R39, P5 ;  /* 0x00000001193b7824 */ /* 0x040fe200028e0627 */
[----:B------:R-:W-:Y:S01]  /*30e0*/  IADD3 R40, P3, PT, R24, R50, RZ ;  /* 0x0000003218287210 */ /* 0x000fe20007f7e0ff */
[C---:B------:R-:W-:Y:S01]  /*30f0*/  IMAD.X R24, R25.reuse, 0x1, R35, P4 ;  /* 0x0000000119187824 */ /* 0x040fe200020e0623 */
[----:B------:R-:W-:Y:S01]  /*3100*/  ISETP.GT.U32.AND P1, PT, R28, R63, PT ;  /* 0x0000003f1c00720c */ /* 0x000fe20003f24070 */
[C---:B------:R-:W-:Y:S01]  /*3110*/  IMAD.X R49, R25.reuse, 0x1, R43, P0 ;  /* 0x0000000119317824 */ /* 0x040fe200000e062b */
[----:B------:R-:W-:Y:S01]  /*3120*/  ISETP.GT.U32.AND P0, PT, R26, R75, PT ;  /* 0x0000004b1a00720c */ /* 0x000fe20003f04070 */
[----:B------:R-:W-:Y:S01]  /*3130*/  IMAD.X R45, R25, 0x1, R47, P2 ;  /* 0x00000001192d7824 */ /* 0x000fe200010e062f */
[----:B------:R-:W-:Y:S01]  /*3140*/  ISETP.GT.U32.AND P2, PT, R27, R68, PT ;  /* 0x000000441b00720c */ /* 0x000fe20003f44070 */
[----:B------:R-:W-:Y:S01]  /*3150*/  IMAD.X R41, R25, 0x1, R51, P3 ;  /* 0x0000000119297824 */ /* 0x000fe200018e0633 */
[----:B------:R-:W-:-:S02]  /*3160*/  ISETP.GT.AND.EX P1, PT, R29, R62, PT, P1 ;  /* 0x0000003e1d00720c */ /* 0x000fc40003f24310 */
[----:B------:R-:W-:Y:S02]  /*3170*/  ISETP.GT.AND.EX P2, PT, R24, R69, PT, P2 ;  /* 0x000000451800720c */ /* 0x000fe40003f44320 */
[----:B------:R-:W-:Y:S02]  /*3180*/  ISETP.GT.AND.EX P0, PT, R59, R70, PT, P0 ;  /* 0x000000463b00720c */ /* 0x000fe40003f04300 */
[----:B------:R-:W-:Y:S02]  /*3190*/  SEL R63, R28, R63, P1 ;  /* 0x0000003f1c3f7207 */ /* 0x000fe40000800000 */
[----:B------:R-:W-:Y:S02]  /*31a0*/  SEL R62, R29, R62, P1 ;  /* 0x0000003e1d3e7207 */ /* 0x000fe40000800000 */
[----:B------:R-:W-:Y:S01]  /*31b0*/  SEL R68, R27, R68, P2 ;  /* 0x000000441b447207 */ /* 0x000fe20001000000 */
[----:B------:R-:W-:Y:S01]  /*31c0*/  LDS.64 R28, [R4+0x400] ;  /* 0x00040000041c7984 */ /* 0x000fe20000000a00 */
[----:B------:R-:W-:-:S02]  /*31d0*/  SEL R69, R24, R69, P2 ;  /* 0x0000004518457207 */ /* 0x000fc40001000000 */
[----:B------:R-:W-:Y:S02]  /*31e0*/  SEL R75, R26, R75, P0 ;  /* 0x0000004b1a4b7207 */ /* 0x000fe40000000000 */
[----:B------:R-:W1:Y:S01]  /*31f0*/  LDS.128 R24, [R56+0x10] ;  /* 0x0000100038187984 */ /* 0x000e620000000c00 */
[----:B------:R-:W-:Y:S02]  /*3200*/  ISETP.GT.U32.AND P2, PT, R44, R73, PT ;  /* 0x000000492c00720c */ /* 0x000fe40003f44070 */
[----:B------:R-:W-:Y:S02]  /*3210*/  ISETP.GT.U32.AND P1, PT, R48, R71, PT ;  /* 0x000000473000720c */ /* 0x000fe40003f24070 */
[----:B------:R-:W-:Y:S02]  /*3220*/  SEL R70, R59, R70, P0 ;  /* 0x000000463b467207 */ /* 0x000fe40000000000 */
[----:B------:R-:W-:Y:S01]  /*3230*/  ISETP.GT.U32.AND P3, PT, R40, R91, PT ;  /* 0x0000005b2800720c */ /* 0x000fe20003f64070 */
[----:B------:R-:W-:Y:S01]  /*3240*/  LDS.64 R58, [R4+0x580] ;  /* 0x00058000043a7984 */ /* 0x000fe20000000a00 */
[----:B------:R-:W-:-:S02]  /*3250*/  ISETP.GT.AND.EX P0, PT, R45, R74, PT, P2 ;  /* 0x0000004a2d00720c */ /* 0x000fc40003f04320 */
[----:B------:R-:W-:Y:S02]  /*3260*/  ISETP.GT.AND.EX P1, PT, R49, R72, PT, P1 ;  /* 0x000000483100720c */ /* 0x000fe40003f24310 */
[----:B------:R-:W-:Y:S02]  /*3270*/  ISETP.GT.AND.EX P2, PT, R41, R92, PT, P3 ;  /* 0x0000005c2900720c */ /* 0x000fe40003f44330 */
[----:B------:R-:W-:Y:S02]  /*3280*/  SEL R73, R44, R73, P0 ;  /* 0x000000492c497207 */ /* 0x000fe40000000000 */
[----:B------:R-:W-:Y:S02]  /*3290*/  SEL R74, R45, R74, P0 ;  /* 0x0000004a2d4a7207 */ /* 0x000fe40000000000 */
[----:B0-----:R-:W-:Y:S02]  /*32a0*/  IADD3 R108, P0, PT, R32, R30, RZ ;  /* 0x0000001e206c7210 */ /* 0x001fe40007f1e0ff */
[----:B------:R-:W-:-:S02]  /*32b0*/  SEL R71, R48, R71, P1 ;  /* 0x0000004730477207 */ /* 0x000fc40000800000 */
[----:B------:R-:W-:Y:S02]  /*32c0*/  SEL R72, R49, R72, P1 ;  /* 0x0000004831487207 */ /* 0x000fe40000800000 */
[----:B------:R-:W-:Y:S02]  /*32d0*/  SEL R91, R40, R91, P2 ;  /* 0x0000005b285b7207 */ /* 0x000fe40001000000 */
[C---:B------:R-:W-:Y:S01]  /*32e0*/  IADD3 R48, P1, PT, R32.reuse, R34, RZ ;  /* 0x0000002220307210 */ /* 0x040fe20007f3e0ff */
[----:B------:R-:W-:Y:S01]  /*32f0*/  IMAD.X R34, R33, 0x1, R31, P0 ;  /* 0x0000000121227824 */ /* 0x000fe200000e061f */
[----:B------:R-:W-:Y:S01]  /*3300*/  SEL R92, R41, R92, P2 ;  /* 0x0000005c295c7207 */ /* 0x000fe20001000000 */
[----:B------:R-:W0:Y:S01]  /*3310*/  LDS.64 R30, [R4+0x480] ;  /* 0x00048000041e7984 */ /* 0x000e220000000a00 */
[C---:B------:R-:W-:Y:S01]  /*3320*/  IADD3 R44, P2, PT, R32.reuse, R38, RZ ;  /* 0x00000026202c7210 */ /* 0x040fe20007f5e0ff */
[----:B------:R-:W-:Y:S01]  /*3330*/  IMAD.X R49, R33, 0x1, R35, P1 ;  /* 0x0000000121317824 */ /* 0x000fe200008e0623 */
[----:B------:R-:W-:-:S02]  /*3340*/  IADD3 R41, P1, PT, R32, R42, RZ ;  /* 0x0000002a20297210 */ /* 0x000fc40007f3e0ff */
[----:B------:R-:W-:Y:S01]  /*3350*/  ISETP.GT.U32.AND P0, PT, R108, R81, PT ;  /* 0x000000516c00720c */ /* 0x000fe20003f04070 */
[C---:B------:R-:W-:Y:S01]  /*3360*/  IMAD.X R45, R33.reuse, 0x1, R39, P2 ;  /* 0x00000001212d7824 */ /* 0x040fe200010e0627 */
[----:B------:R-:W-:Y:S01]  /*3370*/  IADD3 R39, P2, PT, R32, R46, RZ ;  /* 0x0000002e20277210 */ /* 0x000fe20007f5e0ff */
[C---:B------:R-:W-:Y:S01]  /*3380*/  IMAD.X R43, R33.reuse, 0x1, R43, P1 ;  /* 0x00000001212b7824 */ /* 0x040fe200008e062b */
[----:B------:R-:W-:Y:S02]  /*3390*/  ISETP.GT.AND.EX P0, PT, R34, R99, PT, P0 ;  /* 0x000000632200720c */ /* 0x000fe40003f04300 */
[----:B------:R-:W-:Y:S01]  /*33a0*/  IADD3 R38, P3, PT, R32, R50, RZ ;  /* 0x0000003220267210 */ /* 0x000fe20007f7e0ff */
[C---:B------:R-:W-:Y:S01]  /*33b0*/  IMAD.X R40, R33.reuse, 0x1, R47, P2 ;  /* 0x0000000121287824 */ /* 0x040fe200010e062f */
[----:B------:R-:W-:Y:S02]  /*33c0*/  ISETP.GT.U32.AND P1, PT, R48, R79, PT ;  /* 0x0000004f3000720c */ /* 0x000fe40003f24070 */
[----:B------:R-:W-:Y:S01]  /*33d0*/  ISETP.GT.U32.AND P2, PT, R44, R37, PT ;  /* 0x000000252c00720c */ /* 0x000fe20003f44070 */
[----:B------:R-:W-:Y:S01]  /*33e0*/  IMAD.X R51, R33, 0x1, R51, P3 ;  /* 0x0000000121337824 */ /* 0x000fe200018e0633 */
[----:B------:R-:W-:-:S02]  /*33f0*/  SEL R81, R108, R81, P0 ;  /* 0x000000516c517207 */ /* 0x000fc40000000000 */
[----:B------:R-:W-:Y:S02]  /*3400*/  SEL R99, R34, R99, P0 ;  /* 0x0000006322637207 */ /* 0x000fe40000000000 */
[----:B------:R-:W-:Y:S01]  /*3410*/  ISETP.GT.AND.EX P0, PT, R49, R80, PT, P1 ;  /* 0x000000503100720c */ /* 0x000fe20003f04310 */
[----:B------:R-:W2:Y:S01]  /*3420*/  LDS.128 R32, [R56+0x1010] ;  /* 0x0010100038207984 */ /* 0x000ea20000000c00 */
[----:B------:R-:W-:Y:S02]  /*3430*/  ISETP.GT.AND.EX P1, PT, R45, R36, PT, P2 ;  /* 0x000000242d00720c */ /* 0x000fe40003f24320 */
[----:B------:R-:W-:Y:S02]  /*3440*/  ISETP.GT.U32.AND P2, PT, R41, R106, PT ;  /* 0x0000006a2900720c */ /* 0x000fe40003f44070 */
[----:B------:R-:W-:Y:S02]  /*3450*/  SEL R79, R48, R79, P0 ;  /* 0x0000004f304f7207 */ /* 0x000fe40000000000 */
[----:B------:R-:W-:-:S02]  /*3460*/  SEL R80, R49, R80, P0 ;  /* 0x0000005031507207 */ /* 0x000fc40000000000 */
[----:B------:R-:W-:Y:S02]  /*3470*/  SEL R49, R44, R37, P1 ;  /* 0x000000252c317207 */ /* 0x000fe40000800000 */
[----:B------:R-:W-:Y:S02]  /*3480*/  ISETP.GT.AND.EX P0, PT, R43, R82, PT, P2 ;  /* 0x000000522b00720c */ /* 0x000fe40003f04320 */
[----:B-1----:R-:W-:Y:S02]  /*3490*/  IADD3 R37, P2, PT, R24, R28, RZ ;  /* 0x0000001c18257210 */ /* 0x002fe40007f5e0ff */
[----:B------:R-:W-:Y:S02]  /*34a0*/  SEL R48, R45, R36, P1 ;  /* 0x000000242d307207 */ /* 0x000fe40000800000 */
[----:B------:R-:W-:Y:S01]  /*34b0*/  ISETP.GT.U32.AND P1, PT, R39, R104, PT ;  /* 0x000000682700720c */ /* 0x000fe20003f24070 */
[----:B------:R-:W-:Y:S01]  /*34c0*/  IMAD.X R46, R25, 0x1, R29, P2 ;  /* 0x00000001192e7824 */ /* 0x000fe200010e061d */
[----:B------:R-:W-:-:S02]  /*34d0*/  ISETP.GT.U32.AND P2, PT, R38, R105, PT ;  /* 0x000000692600720c */ /* 0x000fc40003f44070 */
[----:B------:R-:W-:Y:S02]  /*34e0*/  ISETP.GT.U32.AND P3, PT, R37, R90, PT ;  /* 0x0000005a2500720c */ /* 0x000fe40003f64070 */
[----:B------:R-:W-:Y:S02]  /*34f0*/  SEL R106, R41, R106, P0 ;  /* 0x0000006a296a7207 */ /* 0x000fe40000000000 */
[----:B------:R-:W-:Y:S02]  /*3500*/  SEL R82, R43, R82, P0 ;  /* 0x000000522b527207 */ /* 0x000fe40000000000 */
[----:B------:R-:W-:Y:S02]  /*3510*/  ISETP.GT.AND.EX P1, PT, R40, R103, PT, P1 ;  /* 0x000000672800720c */ /* 0x000fe40003f24310 */
[----:B------:R-:W-:Y:S02]  /*3520*/  ISETP.GT.AND.EX P2, PT, R51, R94, PT, P2 ;  /* 0x0000005e3300720c */ /* 0x000fe40003f44320 */
[----:B------:R-:W-:-:S02]  /*3530*/  ISETP.GT.AND.EX P0, PT, R46, R95, PT, P3 ;  /* 0x0000005f2e00720c */ /* 0x000fc40003f04330 */
[----:B------:R-:W-:Y:S02]  /*3540*/  SEL R104, R39, R104, P1 ;  /* 0x0000006827687207 */ /* 0x000fe40000800000 */
[----:B------:R-:W-:Y:S02]  /*3550*/  SEL R105, R38, R105, P2 ;  /* 0x0000006926697207 */ /* 0x000fe40001000000 */
[----:B------:R-:W-:Y:S02]  /*3560*/  SEL R90, R37, R90, P0 ;  /* 0x0000005a255a7207 */ /* 0x000fe40000000000 */
[----:B------:R-:W1:Y:S01]  /*3570*/  LDS.128 R36, [R56+0x2010] ;  /* 0x0020100038247984 */ /* 0x000e620000000c00 */
[----:B------:R-:W-:Y:S02]  /*3580*/  SEL R103, R40, R103, P1 ;  /* 0x0000006728677207 */ /* 0x000fe40000800000 */
[----:B------:R-:W-:Y:S02]  /*3590*/  SEL R94, R51, R94, P2 ;  /* 0x0000005e335e7207 */ /* 0x000fe40001000000 */
[----:B0-----:R-:W-:-:S02]  /*35a0*/  IADD3 R43, P1, PT, R24, R30, RZ ;  /* 0x0000001e182b7210 */ /* 0x001fc40007f3e0ff */
[C---:B------:R-:W-:Y:S02]  /*35b0*/  IADD3 R42, P2, PT, R24.reuse, R60, RZ ;  /* 0x0000003c182a7210 */ /* 0x040fe40007f5e0ff */
[----:B------:R-:W-:Y:S01]  /*35c0*/  IADD3 R24, P3, PT, R24, R58, RZ ;  /* 0x0000003a18187210 */ /* 0x000fe20007f7e0ff */
[----:B------:R-:W-:Y:S01]  /*35d0*/  IMAD.X R44, R25, 0x1, R31, P1 ;  /* 0x00000001192c7824 */ /* 0x000fe200008e061f */
[----:B------:R-:W-:Y:S01]  /*35e0*/  ISETP.GT.U32.AND P1, PT, R43, R88, PT ;  /* 0x000000582b00720c */ /* 0x000fe20003f24070 */
[C---:B------:R-:W-:Y:S01]  /*35f0*/  IMAD.X R41, R25.reuse, 0x1, R61, P2 ;  /* 0x0000000119297824 */ /* 0x040fe200010e063d */
[----:B------:R-:W-:Y:S01]  /*3600*/  ISETP.GT.U32.AND P2, PT, R42, R63, PT ;  /* 0x0000003f2a00720c */ /* 0x000fe20003f44070 */
[----:B------:R-:W-:Y:S01]  /*3610*/  IMAD.X R40, R25, 0x1, R59, P3 ;  /* 0x0000000119287824 */ /* 0x000fe200018e063b */
[----:B------:R-:W-:Y:S02]  /*3620*/  ISETP.GT.U32.AND P3, PT, R24, R81, PT ;  /* 0x000000511800720c */ /* 0x000fe40003f64070 */
[----:B------:R-:W-:-:S02]  /*3630*/  SEL R95, R46, R95, P0 ;  /* 0x0000005f2e5f7207 */ /* 0x000fc40000000000 */
[CC--:B------:R-:W-:Y:S02]  /*3640*/  ISETP.GT.AND.EX P0, PT, R41.reuse, R62.reuse, PT, P2 ;  /* 0x0000003e2900720c */ /* 0x0c0fe40003f04320 */
[----:B------:R-:W-:Y:S02]  /*3650*/  ISETP.GT.AND.EX P1, PT, R44, R89, PT, P1 ;  /* 0x000000592c00720c */ /* 0x000fe40003f24310 */
[----:B------:R-:W-:Y:S02]  /*3660*/  ISETP.GT.AND.EX P2, PT, R40, R99, PT, P3 ;  /* 0x000000632800720c */ /* 0x000fe40003f44330 */
[----:B------:R-:W-:Y:S02]  /*3670*/  SEL R63, R42, R63, P0 ;  /* 0x0000003f2a3f7207 */ /* 0x000fe40000000000 */
[----:B------:R-:W-:Y:S02]  /*3680*/  SEL R62, R41, R62, P0 ;  /* 0x0000003e293e7207 */ /* 0x000fe40000000000 */
[----:B------:R-:W-:-:S02]  /*3690*/  SEL R88, R43, R88, P1 ;  /* 0x000000582b587207 */ /* 0x000fc40000800000 */
[-C--:B--2---:R-:W-:Y:S02]  /*36a0*/  IADD3 R47, P0, PT, R28, R32.reuse, RZ ;  /* 0x000000201c2f7210 */ /* 0x084fe40007f1e0ff */
[----:B------:R-:W-:Y:S02]  /*36b0*/  SEL R99, R40, R99, P2 ;  /* 0x0000006328637207 */ /* 0x000fe40001000000 */
[----:B------:R-:W0:Y:S01]  /*36c0*/  LDS.128 R40, [R56+0x3010] ;  /* 0x0030100038287984 */ /* 0x000e220000000c00 */
[----:B------:R-:W-:Y:S01]  /*36d0*/  SEL R81, R24, R81, P2 ;  /* 0x0000005118517207 */ /* 0x000fe20001000000 */
[----:B------:R-:W-:Y:S01]  /*36e0*/  IMAD.X R51, R29, 0x1, R33, P0 ;  /* 0x000000011d337824 */ /* 0x000fe200000e0621 */
[----:B------:R-:W-:Y:S02]  /*36f0*/  SEL R89, R44, R89, P1 ;  /* 0x000000592c597207 */ /* 0x000fe40000800000 */
[-C--:B------:R-:W-:Y:S02]  /*3700*/  IADD3 R25, P2, PT, R60, R32.reuse, RZ ;  /* 0x000000203c197210 */ /* 0x080fe40007f5e0ff */
[----:B------:R-:W-:-:S02]  /*3710*/  IADD3 R44, P1, PT, R30, R32, RZ ;  /* 0x000000201e2c7210 */ /* 0x000fc40007f3e0ff */
[----:B------:R-:W-:Y:S02]  /*3720*/  ISETP.GT.U32.AND P0, PT, R47, R100, PT ;  /* 0x000000642f00720c */ /* 0x000fe40003f04070 */
[----:B------:R-:W-:Y:S01]  /*3730*/  IADD3 R24, P3, PT, R58, R32, RZ ;  /* 0x000000203a187210 */ /* 0x000fe20007f7e0ff */
[--C-:B------:R-:W-:Y:S01]  /*3740*/  IMAD.X R32, R61, 0x1, R33.reuse, P2 ;  /* 0x000000013d207824 */ /* 0x100fe200010e0621 */
[----:B------:R-:W-:Y:S01]  /*3750*/  ISETP.GT.AND.EX P0, PT, R51, R96, PT, P0 ;  /* 0x000000603300720c */ /* 0x000fe20003f04300 */
[--C-:B------:R-:W-:Y:S01]  /*3760*/  IMAD.X R45, R31, 0x1, R33.reuse, P1 ;  /* 0x000000011f2d7824 */ /* 0x100fe200008e0621 */
[----:B------:R-:W-:Y:S01]  /*3770*/  ISETP.GT.U32.AND P2, PT, R25, R68, PT ;  /* 0x000000441900720c */ /* 0x000fe20003f44070 */
[----:B------:R-:W-:Y:S01]  /*3780*/  IMAD.X R33, R59, 0x1, R33, P3 ;  /* 0x000000013b217824 */ /* 0x000fe200018e0621 */
[----:B------:R-:W-:Y:S02]  /*3790*/  ISETP.GT.U32.AND P1, PT, R44, R77, PT ;  /* 0x0000004d2c00720c */ /* 0x000fe40003f24070 */
[----:B------:R-:W-:-:S02]  /*37a0*/  SEL R100, R47, R100, P0 ;  /* 0x000000642f647207 */ /* 0x000fc40000000000 */
[----:B------:R-:W-:Y:S02]  /*37b0*/  SEL R96, R51, R96, P0 ;  /* 0x0000006033607207 */ /* 0x000fe40000000000 */
[----:B------:R-:W-:Y:S02]  /*37c0*/  ISETP.GT.AND.EX P0, PT, R32, R69, PT, P2 ;  /* 0x000000452000720c */ /* 0x000fe40003f04320 */
[----:B------:R-:W-:Y:S02]  /*37d0*/  ISETP.GT.AND.EX P1, PT, R45, R78, PT, P1 ;  /* 0x0000004e2d00720c */ /* 0x000fe40003f24310 */
[----:B------:R-:W-:Y:S02]  /*37e0*/  ISETP.GT.U32.AND P3, PT, R24, R79, PT ;  /* 0x0000004f1800720c */ /* 0x000fe40003f64070 */
[----:B------:R-:W-:Y:S02]  /*37f0*/  SEL R68, R25, R68, P0 ;  /* 0x0000004419447207 */ /* 0x000fe40000000000 */
[----:B------:R-:W-:-:S02]  /*3800*/  SEL R69, R32, R69, P0 ;  /* 0x0000004520457207 */ /* 0x000fc40000000000 */
[----:B------:R-:W-:Y:S02]  /*3810*/  SEL R77, R44, R77, P1 ;  /* 0x0000004d2c4d7207 */ /* 0x000fe40000800000 */
[----:B------:R-:W-:Y:S02]  /*3820*/  ISETP.GT.AND.EX P2, PT, R33, R80, PT, P3 ;  /* 0x000000502100720c */ /* 0x000fe40003f44330 */
[----:B------:R-:W-:Y:S02]  /*3830*/  SEL R78, R45, R78, P1 ;  /* 0x0000004e2d4e7207 */ /* 0x000fe40000800000 */
[----:B-1----:R-:W-:Y:S01]  /*3840*/  IADD3 R108, P0, PT, R28, R36, RZ ;  /* 0x000000241c6c7210 */ /* 0x002fe20007f1e0ff */
[----:B------:R-:W1:Y:S01]  /*3850*/  LDS.128 R44, [R56+0x4010] ;  /* 0x00401000382c7984 */ /* 0x000e620000000c00 */
[----:B------:R-:W-:Y:S02]  /*3860*/  SEL R79, R24, R79, P2 ;  /* 0x0000004f184f7207 */ /* 0x000fe40001000000 */
[----:B------:R-:W-:Y:S01]  /*3870*/  SEL R80, R33, R80, P2 ;  /* 0x0000005021507207 */ /* 0x000fe20001000000 */
[----:B------:R-:W-:Y:S01]  /*3880*/  IMAD.X R110, R29, 0x1, R37, P0 ;  /* 0x000000011d6e7824 */ /* 0x000fe200000e0625 */
[----:B------:R-:W-:-:S02]  /*3890*/  IADD3 R32, P2, PT, R60, R36, RZ ;  /* 0x000000243c207210 */ /* 0x000fc40007f5e0ff */
[-C--:B------:R-:W-:Y:S02]  /*38a0*/  IADD3 R50, P1, PT, R30, R36.reuse, RZ ;  /* 0x000000241e327210 */ /* 0x080fe40007f3e0ff */
[----:B------:R-:W-:Y:S01]  /*38b0*/  ISETP.GT.U32.AND P0, PT, R108, R101, PT ;  /* 0x000000656c00720c */ /* 0x000fe20003f04070 */
[--C-:B------:R-:W-:Y:S01]  /*38c0*/  IMAD.X R33, R61, 0x1, R37.reuse, P2 ;  /* 0x000000013d217824 */ /* 0x100fe200010e0625 */
[----:B------:R-:W-:Y:S01]  /*38d0*/  IADD3 R24, P3, PT, R58, R36, RZ ;  /* 0x000000243a187210 */ /* 0x000fe20007f7e0ff */
[--C-:B------:R-:W-:Y:S01]  /*38e0*/  IMAD.X R51, R31, 0x1, R37.reuse, P1 ;  /* 0x000000011f337824 */ /* 0x100fe200008e0625 */
[----:B------:R-:W-:Y:S02]  /*38f0*/  ISETP.GT.AND.EX P0, PT, R110, R97, PT, P0 ;  /* 0x000000616e00720c */ /* 0x000fe40003f04300 */
        /* <DEDUP_REMOVED lines=12> */
[----:B------:R-:W-:Y:S02]  /*39c0*/  SEL R70, R33, R70, P0 ;  /* 0x0000004621467207 */ /* 0x000fe40000000000 */
[----:B------:R-:W-:Y:S02]  /*39d0*/  SEL R37, R24, R49, P2 ;  /* 0x0000003118257207 */ /* 0x000fe40001000000 */
[----:B------:R-:W-:-:S02]  /*39e0*/  SEL R36, R25, R48, P2 ;  /* 0x0000003019247207 */ /* 0x000fc40001000000 */
[-C--:B0-----:R-:W-:Y:S01]  /*39f0*/  IADD3 R109, P0, PT, R28, R40.reuse, RZ ;  /* 0x000000281c6d7210 */ /* 0x081fe20007f1e0ff */
[----:B------:R-:W0:Y:S01]  /*3a00*/  LDS.128 R48, [R56+0x5010] ;  /* 0x0050100038307984 */ /* 0x000e220000000c00 */
[-C--:B------:R-:W-:Y:S02]  /*3a10*/  IADD3 R24, P2, PT, R60, R40.reuse, RZ ;  /* 0x000000283c187210 */ /* 0x080fe40007f5e0ff */
[----:B------:R-:W-:Y:S01]  /*3a20*/  IADD3 R32, P1, PT, R30, R40, RZ ;  /* 0x000000281e207210 */ /* 0x000fe20007f3e0ff */
[--C-:B------:R-:W-:Y:S01]  /*3a30*/  IMAD.X R111, R29, 0x1, R41.reuse, P0 ;  /* 0x000000011d6f7824 */ /* 0x100fe200000e0629 */
        /* <DEDUP_REMOVED lines=9> */
[----:B------:R-:W-:Y:S02]  /*3ad0*/  ISETP.GT.U32.AND P1, PT, R32, R83, PT ;  /* 0x000000532000720c */ /* 0x000fe40003f24070 */
[----:B------:R-:W-:Y:S02]  /*3ae0*/  ISETP.GT.AND.EX P0, PT, R33, R72, PT, P2 ;  /* 0x000000482100720c */ /* 0x000fe40003f04320 */
[----:B------:R-:W-:-:S02]  /*3af0*/  ISETP.GT.U32.AND P3, PT, R25, R106, PT ;  /* 0x0000006a1900720c */ /* 0x000fc40003f64070 */
[----:B------:R-:W-:Y:S02]  /*3b00*/  ISETP.GT.AND.EX P1, PT, R107, R64, PT, P1 ;  /* 0x000000406b00720c */ /* 0x000fe40003f24310 */
[----:B------:R-:W-:Y:S02]  /*3b10*/  SEL R71, R24, R71, P0 ;  /* 0x0000004718477207 */ /* 0x000fe40000000000 */
[----:B------:R-:W-:Y:S02]  /*3b20*/  SEL R72, R33, R72, P0 ;  /* 0x0000004821487207 */ /* 0x000fe40000000000 */
[----:B------:R-:W-:Y:S02]  /*3b30*/  ISETP.GT.AND.EX P2, PT, R41, R82, PT, P3 ;  /* 0x000000522900720c */ /* 0x000fe40003f44330 */
[----:B-1----:R-:W-:Y:S02]  /*3b40*/  IADD3 R108, P0, PT, R28, R44, RZ ;  /* 0x0000002c1c6c7210 */ /* 0x002fe40007f1e0ff */
[----:B------:R-:W-:-:S02]  /*3b50*/  SEL R83, R32, R83, P1 ;  /* 0x0000005320537207 */ /* 0x000fc40000800000 */
[----:B------:R-:W-:Y:S01]  /*3b60*/  SEL R64, R107, R64, P1 ;  /* 0x000000406b407207 */ /* 0x000fe20000800000 */
[--C-:B------:R-:W-:Y:S01]  /*3b70*/  IMAD.X R109, R29, 0x1, R45.reuse, P0 ;  /* 0x000000011d6d7824 */ /* 0x100fe200000e062d */
[----:B------:R-:W-:Y:S02]  /*3b80*/  SEL R106, R25, R106, P2 ;  /* 0x0000006a196a7207 */ /* 0x000fe40001000000 */
[----:B------:R-:W-:Y:S01]  /*3b90*/  SEL R82, R41, R82, P2 ;  /* 0x0000005229527207 */ /* 0x000fe20001000000 */
[----:B------:R-:W1:Y:S01]  /*3ba0*/  LDS.64 R24, [R4+0x600] ;  /* 0x0006000004187984 */ /* 0x000e620000000a00 */
        /* <DEDUP_REMOVED lines=10> */
[----:B------:R-:W-:Y:S02]  /*3c50*/  SEL R85, R108, R85, P0 ;  /* 0x000000556c557207 */ /* 0x000fe40000000000 */
[----:B------:R-:W-:Y:S02]  /*3c60*/  ISETP.GT.AND.EX P1, PT, R107, R66, PT, P1 ;  /* 0x000000426b00720c */ /* 0x000fe40003f24310 */
[----:B------:R-:W-:Y:S02]  /*3c70*/  SEL R84, R109, R84, P0 ;  /* 0x000000546d547207 */ /* 0x000fe40000000000 */
[----:B------:R-:W-:-:S02]  /*3c80*/  ISETP.GT.U32.AND P3, PT, R41, R104, PT ;  /* 0x000000682900720c */ /* 0x000fc40003f64070 */
[----:B------:R-:W-:Y:S02]  /*3c90*/  ISETP.GT.AND.EX P0, PT, R33, R74, PT, P2 ;  /* 0x0000004a2100720c */ /* 0x000fe40003f04320 */
[----:B------:R-:W-:Y:S02]  /*3ca0*/  SEL R93, R40, R93, P1 ;  /* 0x0000005d285d7207 */ /* 0x000fe40000800000 */
[----:B------:R-:W-:Y:S02]  /*3cb0*/  SEL R66, R107, R66, P1 ;  /* 0x000000426b427207 */ /* 0x000fe40000800000 */
[----:B------:R-:W-:Y:S02]  /*3cc0*/  ISETP.GT.AND.EX P1, PT, R44, R103, PT, P3 ;  /* 0x000000672c00720c */ /* 0x000fe40003f24330 */
[----:B------:R-:W-:Y:S02]  /*3cd0*/  SEL R73, R32, R73, P0 ;  /* 0x0000004920497207 */ /* 0x000fe40000000000 */
[----:B------:R-:W-:-:S02]  /*3ce0*/  SEL R74, R33, R74, P0 ;  /* 0x0000004a214a7207 */ /* 0x000fc40000000000 */
[----:B0-----:R-:W-:Y:S02]  /*3cf0*/  IADD3 R33, P0, PT, R28, R48, RZ ;  /* 0x000000301c217210 */ /* 0x001fe40007f1e0ff */
[----:B------:R-:W-:Y:S02]  /*3d00*/  SEL R104, R41, R104, P1 ;  /* 0x0000006829687207 */ /* 0x000fe40000800000 */
[----:B------:R-:W-:Y:S02]  /*3d10*/  SEL R103, R44, R103, P1 ;  /* 0x000000672c677207 */ /* 0x000fe40000800000 */
[-C--:B------:R-:W-:Y:S01]  /*3d20*/  IADD3 R40, P1, PT, R30, R48.reuse, RZ ;  /* 0x000000301e287210 */ /* 0x080fe20007f3e0ff */
[--C-:B------:R-:W-:Y:S01]  /*3d30*/  IMAD.X R30, R29, 0x1, R49.reuse, P0 ;  /* 0x000000011d1e7824 */ /* 0x100fe200000e0631 */
        /* <DEDUP_REMOVED lines=12> */
[----:B------:R-:W-:-:S02]  /*3e00*/  SEL R91, R28, R91, P0 ;  /* 0x0000005b1c5b7207 */ /* 0x000fc40000000000 */
[----:B------:R-:W0:Y:S01]  /*3e10*/  LDS.64 R28, [R4+0x680] ;  /* 0x00068000041c7984 */ /* 0x000e220000000a00 */
[----:B------:R-:W-:Y:S02]  /*3e20*/  ISETP.GT.AND.EX P1, PT, R44, R67, PT, P1 ;  /* 0x000000432c00720c */ /* 0x000fe40003f24310 */
[----:B------:R-:W-:Y:S02]  /*3e30*/  ISETP.GT.U32.AND P3, PT, R32, R105, PT ;  /* 0x000000692000720c */ /* 0x000fe40003f64070 */
[----:B------:R-:W-:Y:S02]  /*3e40*/  SEL R57, R40, R57, P1 ;  /* 0x0000003928397207 */ /* 0x000fe40000800000 */
[----:B------:R-:W-:Y:S02]  /*3e50*/  SEL R65, R44, R67, P1 ;  /* 0x000000432c417207 */ /* 0x000fe40000800000 */
[----:B------:R-:W-:Y:S02]  /*3e60*/  SEL R92, R61, R92, P0 ;  /* 0x0000005c3d5c7207 */ /* 0x000fe40000000000 */
[----:B------:R-:W-:-:S02]  /*3e70*/  ISETP.GT.AND.EX P1, PT, R49, R94, PT, P3 ;  /* 0x0000005e3100720c */ /* 0x000fc40003f24330 */
[----:B-1----:R-:W-:Y:S02]  /*3e80*/  IADD3 R61, P0, PT, R24, R26, RZ ;  /* 0x0000001a183d7210 */ /* 0x002fe40007f1e0ff */
[----:B------:R-:W-:Y:S02]  /*3e90*/  SEL R105, R32, R105, P1 ;  /* 0x0000006920697207 */ /* 0x000fe40000800000 */
[----:B------:R-:W-:Y:S01]  /*3ea0*/  SEL R94, R49, R94, P1 ;  /* 0x0000005e315e7207 */ /* 0x000fe20000800000 */
[C---:B------:R-:W-:Y:S01]  /*3eb0*/  IMAD.X R44, R25.reuse, 0x1, R27, P0 ;  /* 0x00000001192c7824 */ /* 0x040fe200000e061b */
[C---:B------:R-:W-:Y:S02]  /*3ec0*/  IADD3 R49, P4, PT, R24.reuse, R34, RZ ;  /* 0x0000002218317210 */ /* 0x040fe40007f9e0ff */
[C---:B------:R-:W-:Y:S02]  /*3ed0*/  IADD3 R40, P5, PT, R24.reuse, R38, RZ ;  /* 0x0000002618287210 */ /* 0x040fe40007fbe0ff */
[C---:B------:R-:W-:Y:S01]  /*3ee0*/  IADD3 R41, P1, PT, R24.reuse, R42, RZ ;  /* 0x0000002a18297210 */ /* 0x040fe20007f3e0ff */
[----:B------:R-:W-:Y:S01]  /*3ef0*/  IMAD.X R59, R25, 0x1, R35, P4 ;  /* 0x00000001193b7824 */ /* 0x000fe200020e0623 */
[----:B------:R-:W-:-:S02]  /*3f00*/  IADD3 R31, P2, PT, R24, R50, RZ ;  /* 0x00000032181f7210 */ /* 0x000fc40007f5e0ff */
[----:B------:R-:W-:Y:S01]  /*3f10*/  ISETP.GT.U32.AND P0, PT, R61, R90, PT ;  /* 0x0000005a3d00720c */ /* 0x000fe20003f04070 */
[C---:B------:R-:W-:Y:S01]  /*3f20*/  IMAD.X R45, R25.reuse, 0x1, R43, P1 ;  /* 0x00000001192d7824 */ /* 0x040fe200008e062b */
[----:B------:R-:W-:Y:S01]  /*3f30*/  IADD3 R32, P3, PT, R24, R46, RZ ;  /* 0x0000002e18207210 */ /* 0x000fe20007f7e0ff */
[C---:B------:R-:W-:Y:S01]  /*3f40*/  IMAD.X R24, R25.reuse, 0x1, R39, P5 ;  /* 0x0000000119187824 */ /* 0x040fe200028e0627 */
[----:B------:R-:W-:Y:S01]  /*3f50*/  ISETP.GT.AND.EX P0, PT, R44, R95, PT, P0 ;  /* 0x0000005f2c00720c */ /* 0x000fe20003f04300 */
[----:B------:R-:W-:Y:S01]  /*3f60*/  IMAD.X R67, R25, 0x1, R51, P2 ;  /* 0x0000000119437824 */ /* 0x000fe200010e0633 */
[----:B------:R-:W-:Y:S01]  /*3f70*/  ISETP.GT.U32.AND P1, PT, R49, R100, PT ;  /* 0x000000643100720c */ /* 0x000fe20003f24070 */
[----:B------:R-:W-:Y:S01]  /*3f80*/  IMAD.X R33, R25, 0x1, R47, P3 ;  /* 0x0000000119217824 */ /* 0x000fe200018e062f */
[----:B------:R-:W-:Y:S02]  /*3f90*/  ISETP.GT.U32.AND P2, PT, R40, R101, PT ;  /* 0x000000652800720c */ /* 0x000fe40003f44070 */
[----:B------:R-:W-:-:S02]  /*3fa0*/  SEL R90, R61, R90, P0 ;  /* 0x0000005a3d5a7207 */ /* 0x000fc40000000000 */
[----:B------:R-:W-:Y:S01]  /*3fb0*/  SEL R95, R44, R95, P0 ;  /* 0x0000005f2c5f7207 */ /* 0x000fe20000000000 */
[----:B------:R-:W-:Y:S01]  /*3fc0*/  LDS.64 R60, [R4+0x980] ;  /* 0x00098000043c7984 */ /* 0x000fe20000000a00 */
[----:B------:R-:W-:Y:S02]  /*3fd0*/  ISETP.GT.AND.EX P1, PT, R59, R96, PT, P1 ;  /* 0x000000603b00720c */ /* 0x000fe40003f24310 */
[----:B------:R-:W-:Y:S02]  /*3fe0*/  ISETP.GT.AND.EX P0, PT, R24, R97, PT, P2 ;  /* 0x000000611800720c */ /* 0x000fe40003f04320 */
[----:B------:R-:W-:Y:S02]  /*3ff0*/  ISETP.GT.U32.AND P2, PT, R41, R102, PT ;  /* 0x000000662900720c */ /* 0x000fe40003f44070 */
[----:B------:R-:W-:Y:S02]  /*4000*/  ISETP.GT.U32.AND P3, PT, R32, R85, PT ;  /* 0x000000552000720c */ /* 0x000fe40003f64070 */
[----:B------:R-:W-:-:S02]  /*4010*/  SEL R100, R49, R100, P1 ;  /* 0x0000006431647207 */ /* 0x000fc40000800000 */
[----:B------:R-:W-:Y:S02]  /*4020*/  SEL R96, R59, R96, P1 ;  /* 0x000000603b607207 */ /* 0x000fe40000800000 */
[----:B------:R-:W-:Y:S02]  /*4030*/  SEL R101, R40, R101, P0 ;  /* 0x0000006528657207 */ /* 0x000fe40000000000 */
[----:B------:R-:W-:Y:S02]  /*4040*/  ISETP.GT.AND.EX P1, PT, R45, R98, PT, P2 ;  /* 0x000000622d00720c */ /* 0x000fe40003f24320 */
[----:B------:R-:W-:Y:S02]  /*4050*/  SEL R97, R24, R97, P0 ;  /* 0x0000006118617207 */ /* 0x000fe40000000000 */
[----:B------:R-:W-:Y:S01]  /*4060*/  ISETP.GT.U32.AND P2, PT, R31, R76, PT ;  /* 0x0000004c1f00720c */ /* 0x000fe20003f44070 */
[----:B------:R-:W1:Y:S01]  /*4070*/  LDS.64 R24, [R4+0x700] ;  /* 0x0007000004187984 */ /* 0x000e620000000a00 */
[----:B------:R-:W-:-:S02]  /*4080*/  ISETP.GT.AND.EX P0, PT, R33, R84, PT, P3 ;  /* 0x000000542100720c */ /* 0x000fc40003f04330 */
[----:B------:R-:W-:Y:S02]  /*4090*/  SEL R102, R41, R102, P1 ;  /* 0x0000006629667207 */ /* 0x000fe40000800000 */
[----:B------:R-:W-:Y:S02]  /*40a0*/  SEL R98, R45, R98, P1 ;  /* 0x000000622d627207 */ /* 0x000fe40000800000 */
[----:B------:R-:W-:Y:S02]  /*40b0*/  ISETP.GT.AND.EX P1, PT, R67, R30, PT, P2 ;  /* 0x0000001e4300720c */ /* 0x000fe40003f24320 */
[----:B------:R-:W-:Y:S02]  /*40c0*/  SEL R85, R32, R85, P0 ;  /* 0x0000005520557207 */ /* 0x000fe40000000000 */
        /* <DEDUP_REMOVED lines=24> */
[----:B------:R-:W-:Y:S02]  /*4250*/  ISETP.GT.U32.AND P3, PT, R32, R93, PT ;  /* 0x0000005d2000720c */ /* 0x000fe40003f64070 */
[----:B------:R-:W-:Y:S02]  /*4260*/  SEL R77, R48, R77, P1 ;  /* 0x0000004d304d7207 */ /* 0x000fe40000800000 */
[----:B------:R-:W-:Y:S02]  /*4270*/  SEL R78, R45, R78, P1 ;  /* 0x0000004e2d4e7207 */ /* 0x000fe40000800000 */
[----:B------:R-:W-:Y:S02]  /*4280*/  SEL R87, R44, R87, P0 ;  /* 0x000000572c577207 */ /* 0x000fe40000000000 */
[----:B------:R-:W-:Y:S02]  /*4290*/  SEL R86, R41, R86, P0 ;  /* 0x0000005629567207 */ /* 0x000fe40000000000 */
[----:B------:R-:W-:-:S02]  /*42a0*/  ISETP.GT.AND.EX P1, PT, R33, R64, PT, P2 ;  /* 0x000000402100720c */ /* 0x000fc40003f24320 */
[----:B------:R-:W-:Y:S02]  /*42b0*/  ISETP.GT.AND.EX P0, PT, R31, R66, PT, P3 ;  /* 0x000000421f00720c */ /* 0x000fe40003f04330 */
[----:B------:R-:W-:Y:S02]  /*42c0*/  SEL R64, R33, R64, P1 ;  /* 0x0000004021407207 */ /* 0x000fe40000800000 */
[----:B------:R-:W-:Y:S02]  /*42d0*/  SEL R93, R32, R93, P0 ;  /* 0x0000005d205d7207 */ /* 0x000fe40000000000 */
[----:B------:R-:W0:Y:S01]  /*42e0*/  LDS.64 R32, [R4+0x780] ;  /* 0x0007800004207984 */ /* 0x000e220000000a00 */
[----:B------:R-:W-:Y:S02]  /*42f0*/  ISETP.GT.U32.AND P2, PT, R28, R57, PT ;  /* 0x000000391c00720c */ /* 0x000fe40003f44070 */
[----:B------:R-:W-:Y:S02]  /*4300*/  SEL R83, R40, R83, P1 ;  /* 0x0000005328537207 */ /* 0x000fe40000800000 */
[----:B------:R-:W-:-:S02]  /*4310*/  ISETP.GT.AND.EX P1, PT, R30, R65, PT, P2 ;  /* 0x000000411e00720c */ /* 0x000fc40003f24320 */
        /* <DEDUP_REMOVED lines=23> */
[----:B------:R-:W-:Y:S02]  /*4490*/  SEL R68, R29, R68, P2 ;  /* 0x000000441d447207 */ /* 0x000fe40001000000 */
[----:B------:R-:W-:-:S02]  /*44a0*/  SEL R69, R24, R69, P2 ;  /* 0x0000004518457207 */ /* 0x000fc40001000000 */
[----:B------:R-:W-:Y:S01]  /*44b0*/  SEL R75, R28, R75, P0 ;  /* 0x0000004b1c4b7207 */ /* 0x000fe20000000000 */
[----:B------:R-:W-:Y:S01]  /*44c0*/  LDS.64 R24, [R4+0x800] ;  /* 0x0008000004187984 */ /* 0x000fe20000000a00 */
[----:B------:R-:W-:Y:S02]  /*44d0*/  ISETP.GT.U32.AND P2, PT, R44, R73, PT ;  /* 0x000000492c00720c */ /* 0x000fe40003f44070 */
[----:B------:R-:W-:Y:S01]  /*44e0*/  ISETP.GT.U32.AND P1, PT, R48, R71, PT ;  /* 0x000000473000720c */ /* 0x000fe20003f24070 */
[----:B------:R-:W1:Y:S01]  /*44f0*/  LDS.128 R28, [R56+0x20] ;  /* 0x00002000381c7984 */ /* 0x000e620000000c00 */
        /* <DEDUP_REMOVED lines=195> */
[----:B-1----:R-:W-:Y:S02]  /*5130*/  IADD3 R61, P0, PT, R28, R30, RZ ;  /* 0x0000001e1c3d7210 */ /* 0x002fe40007f1e0ff */
[----:B------:R-:W-:Y:S02]  /*5140*/  SEL R40, R40, R57, P1 ;  /* 0x0000003928287207 */ /* 0x000fe40000800000 */
[----:B------:R-:W-:Y:S01]  /*5150*/  SEL R57, R32, R65, P1 ;  /* 0x0000004120397207 */ /* 0x000fe20000800000 */
[----:B------:R-:W-:Y:S01]  /*5160*/  IMAD.X R48, R29, 0x1, R31, P0 ;  /* 0x000000011d307824 */ /* 0x000fe200000e061f */
[----:B------:R-:W-:-:S02]  /*5170*/  ISETP.GT.AND.EX P1, PT, R49, R94, PT, P3 ;  /* 0x0000005e3100720c */ /* 0x000fc40003f24330 */
[C---:B------:R-:W-:Y:S02]  /*5180*/  IADD3 R32, P5, PT, R28.reuse, R38, RZ ;  /* 0x000000261c207210 */ /* 0x040fe40007fbe0ff */
[----:B------:R-:W-:Y:S02]  /*5190*/  IADD3 R33, P2, PT, R28, R50, RZ ;  /* 0x000000321c217210 */ /* 0x000fe40007f5e0ff */
[----:B------:R-:W-:Y:S01]  /*51a0*/  ISETP.GT.U32.AND P0, PT, R61, R90, PT ;  /* 0x0000005a3d00720c */ /* 0x000fe20003f04070 */
[----:B------:R-:W-:Y:S01]  /*51b0*/  IMAD.X R44, R29, 0x1, R39, P5 ;  /* 0x000000011d2c7824 */ /* 0x000fe200028e0627 */
[----:B------:R-:W-:Y:S02]  /*51c0*/  SEL R105, R24, R105, P1 ;  /* 0x0000006918697207 */ /* 0x000fe40000800000 */
[----:B------:R-:W-:Y:S02]  /*51d0*/  SEL R94, R49, R94, P1 ;  /* 0x0000005e315e7207 */ /* 0x000fe40000800000 */
[----:B------:R-:W-:-:S02]  /*51e0*/  IADD3 R49, P4, PT, R28, R34, RZ ;  /* 0x000000221c317210 */ /* 0x000fc40007f9e0ff */
        /* <DEDUP_REMOVED lines=10> */
[----:B------:R-:W-:Y:S01]  /*5290*/  SEL R95, R48, R95, P0 ;  /* 0x0000005f305f7207 */ /* 0x000fe20000000000 */
[----:B------:R-:W-:Y:S01]  /*52a0*/  LDS.64 R60, [R4+0xd80] ;  /* 0x000d8000043c7984 */ /* 0x000fe20000000a00 */
        /* <DEDUP_REMOVED lines=12> */
[----:B------:R-:W-:Y:S02]  /*5370*/  SEL R84, R25, R84, P0 ;  /* 0x0000005419547207 */ /* 0x000fe40000000000 */
[----:B------:R-:W1:Y:S01]  /*5380*/  LDS.64 R24, [R4+0xb00] ;  /* 0x000b000004187984 */ /* 0x000e620000000a00 */
[----:B------:R-:W-:Y:S02]  /*5390*/  SEL R102, R41, R102, P1 ;  /* 0x0000006629667207 */ /* 0x000fe40000800000 */
[----:B------:R-:W-:Y:S02]  /*53a0*/  SEL R98, R45, R98, P1 ;  /* 0x000000622d627207 */ /* 0x000fe40000800000 */
[----:B------:R-:W-:Y:S02]  /*53b0*/  ISETP.GT.AND.EX P1, PT, R28, R67, PT, P2 ;  /* 0x000000431c00720c */ /* 0x000fe40003f24320 */
        /* <DEDUP_REMOVED lines=9> */
[----:B------:R-:W-:Y:S01]  /*5450*/  IMAD.X R41, R27, 0x1, R39, P5 ;  /* 0x000000011b297824 */ /* 0x000fe200028e0627 */
[----:B------:R-:W-:Y:S01]  /*5460*/  ISETP.GT.U32.AND P0, PT, R49, R88, PT ;  /* 0x000000583100720c */ /* 0x000fe20003f04070 */
[C---:B------:R-:W-:Y:S01]  /*5470*/  IMAD.X R33, R27.reuse, 0x1, R43, P1 ;  /* 0x000000011b217824 */ /* 0x040fe200008e062b */
[----:B------:R-:W-:Y:S01]  /*5480*/  IADD3 R28, P3, PT, R26, R46, RZ ;  /* 0x0000002e1a1c7210 */ /* 0x000fe20007f7e0ff */
[----:B------:R-:W-:Y:S01]  /*5490*/  IMAD.X R26, R27, 0x1, R51, P2 ;  /* 0x000000011b1a7824 */ /* 0x000fe200010e0633 */
[----:B------:R-:W-:-:S02]  /*54a0*/  ISETP.GT.AND.EX P0, PT, R58, R89, PT, P0 ;  /* 0x000000593a00720c */ /* 0x000fc40003f04300 */
[----:B------:R-:W-:Y:S01]  /*54b0*/  ISETP.GT.U32.AND P1, PT, R48, R77, PT ;  /* 0x0000004d3000720c */ /* 0x000fe20003f24070 */
[----:B------:R-:W-:Y:S01]  /*54c0*/  IMAD.X R29, R27, 0x1, R47, P3 ;  /* 0x000000011b1d7824 */ /* 0x000fe200018e062f */
[----:B------:R-:W-:Y:S02]  /*54d0*/  ISETP.GT.U32.AND P2, PT, R44, R87, PT ;  /* 0x000000572c00720c */ /* 0x000fe40003f44070 */
[----:B------:R-:W-:Y:S02]  /*54e0*/  SEL R88, R49, R88, P0 ;  /* 0x0000005831587207 */ /* 0x000fe40000000000 */
[----:B------:R-:W-:Y:S02]  /*54f0*/  SEL R89, R58, R89, P0 ;  /* 0x000000593a597207 */ /* 0x000fe40000000000 */
[----:B------:R-:W-:Y:S02]  /*5500*/  ISETP.GT.AND.EX P1, PT, R45, R78, PT, P1 ;  /* 0x0000004e2d00720c */ /* 0x000fe40003f24310 */
[----:B------:R-:W-:-:S02]  /*5510*/  ISETP.GT.AND.EX P0, PT, R41, R86, PT, P2 ;  /* 0x000000562900720c */ /* 0x000fc40003f04320 */
[----:B------:R-:W-:Y:S02]  /*5520*/  ISETP.GT.U32.AND P2, PT, R32, R83, PT ;  /* 0x000000532000720c */ /* 0x000fe40003f44070 */
[----:B------:R-:W-:Y:S02]  /*5530*/  SEL R77, R48, R77, P1 ;  /* 0x0000004d304d7207 */ /* 0x000fe40000800000 */
[----:B------:R-:W-:Y:S02]  /*5540*/  SEL R78, R45, R78, P1 ;  /* 0x0000004e2d4e7207 */ /* 0x000fe40000800000 */
[----:B------:R-:W-:Y:S02]  /*5550*/  ISETP.GT.AND.EX P1, PT, R33, R64, PT, P2 ;  /* 0x000000402100720c */ /* 0x000fe40003f24320 */
[----:B------:R-:W-:Y:S02]  /*5560*/  ISETP.GT.U32.AND P3, PT, R28, R93, PT ;  /* 0x0000005d1c00720c */ /* 0x000fe40003f64070 */
[----:B------:R-:W-:-:S02]  /*5570*/  SEL R83, R32, R83, P1 ;  /* 0x0000005320537207 */ /* 0x000fc40000800000 */
[----:B------:R-:W-:Y:S02]  /*5580*/  SEL R64, R33, R64, P1 ;  /* 0x0000004021407207 */ /* 0x000fe40000800000 */
[----:B------:R-:W0:Y:S01]  /*5590*/  LDS.64 R32, [R4+0xb80] ;  /* 0x000b800004207984 */ /* 0x000e220000000a00 */
[----:B------:R-:W-:Y:S02]  /*55a0*/  ISETP.GT.U32.AND P2, PT, R65, R40, PT ;  /* 0x000000284100720c */ /* 0x000fe40003f44070 */
[----:B------:R-:W-:Y:S02]  /*55b0*/  SEL R87, R44, R87, P0 ;  /* 0x000000572c577207 */ /* 0x000fe40000000000 */
[----:B------:R-:W-:Y:S02]  /*55c0*/  SEL R86, R41, R86, P0 ;  /* 0x0000005629567207 */ /* 0x000fe40000000000 */
[----:B------:R-:W-:Y:S02]  /*55d0*/  ISETP.GT.AND.EX P0, PT, R29, R66, PT, P3 ;  /* 0x000000421d00720c */ /* 0x000fe40003f04330 */
[----:B------:R-:W-:-:S02]  /*55e0*/  ISETP.GT.AND.EX P1, PT, R26, R57, PT, P2 ;  /* 0x000000391a00720c */ /* 0x000fc40003f24320 */
[----:B------:R-:W-:Y:S02]  /*55f0*/  SEL R93, R28, R93, P0 ;  /* 0x0000005d1c5d7207 */ /* 0x000fe40000000000 */
[----:B------:R-:W-:Y:S02]  /*5600*/  SEL R66, R29, R66, P0 ;  /* 0x000000421d427207 */ /* 0x000fe40000000000 */
[----:B------:R-:W-:Y:S02]  /*5610*/  SEL R65, R65, R40, P1 ;  /* 0x0000002841417207 */ /* 0x000fe40000800000 */
[----:B------:R-:W-:Y:S02]  /*5620*/  SEL R57, R26, R57, P1 ;  /* 0x000000391a397207 */ /* 0x000fe40000800000 */
[C---:B-1----:R-:W-:Y:S02]  /*5630*/  IADD3 R28, P1, PT, R24.reuse, R30, RZ ;  /* 0x0000001e181c7210 */ /* 0x042fe40007f3e0ff */
[----:B------:R-:W-:-:S02]  /*5640*/  IADD3 R27, P4, PT, R24, R34, RZ ;  /* 0x00000022181b7210 */ /* 0x000fc40007f9e0ff */
[C---:B------:R-:W-:Y:S01]  /*5650*/  IADD3 R26, P5, PT, R24.reuse, R38, RZ ;  /* 0x00000026181a7210 */ /* 0x040fe20007fbe0ff */
[C---:B------:R-:W-:Y:S01]  /*5660*/  IMAD.X R29, R25.reuse, 0x1, R31, P1 ;  /* 0x00000001191d7824 */ /* 0x040fe200008e061f */
[C---:B------:R-:W-:Y:S02]  /*5670*/  IADD3 R48, P0, PT, R24.reuse, R42, RZ ;  /* 0x0000002a18307210 */ /* 0x040fe40007f1e0ff */
        /* <DEDUP_REMOVED lines=21> */
[----:B------:R-:W-:Y:S02]  /*57d0*/  SEL R70, R59, R70, P0 ;  /* 0x000000463b467207 */ /* 0x000fe40000000000 */
[----:B------:R-:W-:Y:S01]  /*57e0*/  ISETP.GT.U32.AND P1, PT, R48, R71, PT ;  /* 0x000000473000720c */ /* 0x000fe20003f24070 */
[----:B------:R-:W-:Y:S01]  /*57f0*/  LDS.64 R58, [R4+0xd00] ;  /* 0x000d0000043a7984 */ /* 0x000fe20000000a00 */
[----:B------:R-:W-:Y:S02]  /*5800*/  ISETP.GT.AND.EX P0, PT, R45, R74, PT, P2 ;  /* 0x0000004a2d00720c */ /* 0x000fe40003f04320 */
[----:B------:R-:W-:-:S02]  /*5810*/  ISETP.GT.U32.AND P3, PT, R40, R91, PT ;  /* 0x0000005b2800720c */ /* 0x000fc40003f64070 */
[----:B------:R-:W-:Y:S02]  /*5820*/  ISETP.GT.AND.EX P1, PT, R49, R72, PT, P1 ;  /* 0x000000483100720c */ /* 0x000fe40003f24310 */
[----:B------:R-:W-:Y:S02]  /*5830*/  SEL R73, R44, R73, P0 ;  /* 0x000000492c497207 */ /* 0x000fe40000000000 */
[----:B------:R-:W-:Y:S02]  /*5840*/  SEL R74, R45, R74, P0 ;  /* 0x0000004a2d4a7207 */ /* 0x000fe40000000000 */
[----:B------:R-:W-:Y:S02]  /*5850*/  ISETP.GT.AND.EX P2, PT, R41, R92, PT, P3 ;  /* 0x0000005c2900720c */ /* 0x000fe40003f44330 */
        /* <DEDUP_REMOVED lines=58> */
[----:B------:R-:W-:Y:S02]  /*5c00*/  ISETP.GT.AND.EX P0, PT, R41, R62, PT, P2 ;  /* 0x0000003e2900720c */ /* 0x000fe40003f04320 */
[----:B------:R-:W-:Y:S02]  /*5c10*/  ISETP.GT.AND.EX P1, PT, R44, R89, PT, P1 ;  /* 0x000000592c00720c */ /* 0x000fe40003f24310 */
[----:B------:R-:W-:Y:S02]  /*5c20*/  ISETP.GT.AND.EX P2, PT, R40, R99, PT, P3 ;  /* 0x000000632800720c */ /* 0x000fe40003f44330 */
[----:B------:R-:W-:Y:S02]  /*5c30*/  SEL R88, R43, R88, P1 ;  /* 0x000000582b587207 */ /* 0x000fe40000800000 */
[----:B------:R-:W-:Y:S02]  /*5c40*/  SEL R63, R42, R63, P0 ;  /* 0x0000003f2a3f7207 */ /* 0x000fe40000000000 */
[----:B------:R-:W-:-:S02]  /*5c50*/  SEL R62, R41, R62, P0 ;  /* 0x0000003e293e7207 */ /* 0x000fc40000000000 */
[----:B------:R-:W-:Y:S02]  /*5c60*/  SEL R99, R40, R99, P2 ;  /* 0x0000006328637207 */ /* 0x000fe40001000000 */
[-C--:B--2---:R-:W-:Y:S01]  /*5c70*/  IADD3 R47, P0, PT, R28, R32.reuse, RZ ;  /* 0x000000201c2f7210 */ /* 0x084fe20007f1e0ff */
[----:B------:R-:W0:Y:S01]  /*5c80*/  LDS.128 R40, [R56+0x3030] ;  /* 0x0030300038287984 */ /* 0x000e220000000c00 */
[----:B------:R-:W-:Y:S02]  /*5c90*/  SEL R89, R44, R89, P1 ;  /* 0x000000592c597207 */ /* 0x000fe40000800000 */
[----:B------:R-:W-:Y:S01]  /*5ca0*/  SEL R81, R24, R81, P2 ;  /* 0x0000005118517207 */ /* 0x000fe20001000000 */
[----:B------:R-:W-:Y:S01]  /*5cb0*/  IMAD.X R51, R29, 0x1, R33, P0 ;  /* 0x000000011d337824 */ /* 0x000fe200000e0621 */
[-C--:B------:R-:W-:Y:S02]  /*5cc0*/  IADD3 R44, P1, PT, R30, R32.reuse, RZ ;  /* 0x000000201e2c7210 */ /* 0x080fe40007f3e0ff */
[----:B------:R-:W-:-:S02]  /*5cd0*/  IADD3 R25, P2, PT, R58, R32, RZ ;  /* 0x000000203a197210 */ /* 0x000fc40007f5e0ff */
[----:B------:R-:W-:Y:S01]  /*5ce0*/  ISETP.GT.U32.AND P0, PT, R47, R100, PT ;  /* 0x000000642f00720c */ /* 0x000fe20003f04070 */
[--C-:B------:R-:W-:Y:S01]  /*5cf0*/  IMAD.X R45, R31, 0x1, R33.reuse, P1 ;  /* 0x000000011f2d7824 */ /* 0x100fe200008e0621 */
[----:B------:R-:W-:Y:S01]  /*5d00*/  IADD3 R24, P3, PT, R60, R32, RZ ;  /* 0x000000203c187210 */ /* 0x000fe20007f7e0ff */
[--C-:B------:R-:W-:Y:S01]  /*5d10*/  IMAD.X R32, R59, 0x1, R33.reuse, P2 ;  /* 0x000000013b207824 */ /* 0x100fe200010e0621 */
[----:B------:R-:W-:Y:S02]  /*5d20*/  ISETP.GT.AND.EX P0, PT, R51, R96, PT, P0 ;  /* 0x000000603300720c */ /* 0x000fe40003f04300 */
[----:B------:R-:W-:Y:S01]  /*5d30*/  ISETP.GT.U32.AND P1, PT, R44, R77, PT ;  /* 0x0000004d2c00720c */ /* 0x000fe20003f24070 */
[----:B------:R-:W-:Y:S01]  /*5d40*/  IMAD.X R33, R61, 0x1, R33, P3 ;  /* 0x000000013d217824 */ /* 0x000fe200018e0621 */
[----:B------:R-:W-:Y:S02]  /*5d50*/  ISETP.GT.U32.AND P2, PT, R25, R68, PT ;  /* 0x000000441900720c */ /* 0x000fe40003f44070 */
[----:B------:R-:W-:-:S02]  /*5d60*/  SEL R100, R47, R100, P0 ;  /* 0x000000642f647207 */ /* 0x000fc40000000000 */
[----:B------:R-:W-:Y:S02]  /*5d70*/  SEL R96, R51, R96, P0 ;  /* 0x0000006033607207 */ /* 0x000fe40000000000 */
[CC--:B------:R-:W-:Y:S02]  /*5d80*/  ISETP.GT.AND.EX P1, PT, R45.reuse, R78.reuse, PT, P1 ;  /* 0x0000004e2d00720c */ /* 0x0c0fe40003f24310 */
[----:B------:R-:W-:Y:S02]  /*5d90*/  ISETP.GT.AND.EX P0, PT, R32, R69, PT, P2 ;  /* 0x000000452000720c */ /* 0x000fe40003f04320 */
[----:B------:R-:W-:Y:S02]  /*5da0*/  ISETP.GT.U32.AND P3, PT, R24, R79, PT ;  /* 0x0000004f1800720c */ /* 0x000fe40003f64070 */
[----:B------:R-:W-:Y:S02]  /*5db0*/  SEL R77, R44, R77, P1 ;  /* 0x0000004d2c4d7207 */ /* 0x000fe40000800000 */
[----:B------:R-:W-:-:S02]  /*5dc0*/  SEL R78, R45, R78, P1 ;  /* 0x0000004e2d4e7207 */ /* 0x000fc40000800000 */
[----:B------:R-:W-:Y:S01]  /*5dd0*/  SEL R68, R25, R68, P0 ;  /* 0x0000004419447207 */ /* 0x000fe20000000000 */
[----:B------:R-:W2:Y:S01]  /*5de0*/  LDS.128 R44, [R56+0x4030] ;  /* 0x00403000382c7984 */ /* 0x000ea20000000c00 */
[----:B------:R-:W-:Y:S02]  /*5df0*/  SEL R69, R32, R69, P0 ;  /* 0x0000004520457207 */ /* 0x000fe40000000000 */
[C---:B------:R-:W-:Y:S02]  /*5e00*/  ISETP.GT.AND.EX P2, PT, R33.reuse, R80, PT, P3 ;  /* 0x000000502100720c */ /* 0x040fe40003f44330 */
[----:B-1----:R-:W-:Y:S02]  /*5e10*/  IADD3 R108, P0, PT, R28, R36, RZ ;  /* 0x000000241c6c7210 */ /* 0x002fe40007f1e0ff */
        /* <DEDUP_REMOVED lines=24> */
[----:B0-----:R-:W-:-:S02]  /*5fa0*/  IADD3 R109, P0, PT, R28, R40, RZ ;  /* 0x000000281c6d7210 */ /* 0x001fc40007f1e0ff */
[----:B------:R-:W-:Y:S02]  /*5fb0*/  SEL R36, R25, R48, P2 ;  /* 0x0000003019247207 */ /* 0x000fe40001000000 */
[----:B------:R-:W0:Y:S01]  /*5fc0*/  LDS.128 R48, [R56+0x5030] ;  /* 0x0050300038307984 */ /* 0x000e220000000c00 */
        /* <DEDUP_REMOVED lines=18> */
[----:B------:R-:W-:Y:S02]  /*60f0*/  SEL R72, R33, R72, P0 ;  /* 0x0000004821487207 */ /* 0x000fe40000000000 */
[----:B--2---:R-:W-:Y:S02]  /*6100*/  IADD3 R32, P0, PT, R28, R44, RZ ;  /* 0x0000002c1c207210 */ /* 0x004fe40007f1e0ff */
[----:B------:R-:W-:-:S02]  /*6110*/  ISETP.GT.AND.EX P2, PT, R41, R82, PT, P3 ;  /* 0x000000522900720c */ /* 0x000fc40003f44330 */
[----:B------:R-:W-:Y:S01]  /*6120*/  SEL R64, R107, R64, P1 ;  /* 0x000000406b407207 */ /* 0x000fe20000800000 */
[--C-:B------:R-:W-:Y:S01]  /*6130*/  IMAD.X R109, R29, 0x1, R45.reuse, P0 ;  /* 0x000000011d6d7824 */ /* 0x100fe200000e062d */
[----:B------:R-:W-:Y:S02]  /*6140*/  SEL R106, R25, R106, P2 ;  /* 0x0000006a196a7207 */ /* 0x000fe40001000000 */
[----:B------:R-:W-:Y:S01]  /*6150*/  SEL R82, R41, R82, P2 ;  /* 0x0000005229527207 */ /* 0x000fe20001000000 */
[----:B------:R-:W1:Y:S01]  /*6160*/  LDS.64 R24, [R4+0xe00] ;  /* 0x000e000004187984 */ /* 0x000e620000000a00 */
[-C--:B------:R-:W-:Y:S02]  /*6170*/  IADD3 R108, P1, PT, R30, R44.reuse, RZ ;  /* 0x0000002c1e6c7210 */ /* 0x080fe40007f3e0ff */
[----:B------:R-:W-:Y:S02]  /*6180*/  ISETP.GT.U32.AND P0, PT, R32, R85, PT ;  /* 0x000000552000720c */ /* 0x000fe40003f04070 */
[-C--:B------:R-:W-:Y:S01]  /*6190*/  IADD3 R40, P2, PT, R58, R44.reuse, RZ ;  /* 0x0000002c3a287210 */ /* 0x080fe20007f5e0ff */
[----:B------:R-:W-:Y:S01]  /*61a0*/  IMAD.X R107, R31, 0x1, R45, P1 ;  /* 0x000000011f6b7824 */ /* 0x000fe200008e062d */
[----:B------:R-:W-:-:S02]  /*61b0*/  IADD3 R41, P3, PT, R60, R44, RZ ;  /* 0x0000002c3c297210 */ /* 0x000fc40007f7e0ff */
[----:B------:R-:W-:Y:S01]  /*61c0*/  ISETP.GT.AND.EX P0, PT, R109, R84, PT, P0 ;  /* 0x000000546d00720c */ /* 0x000fe20003f04300 */
[--C-:B------:R-:W-:Y:S01]  /*61d0*/  IMAD.X R33, R59, 0x1, R45.reuse, P2 ;  /* 0x000000013b217824 */ /* 0x100fe200010e062d */
[----:B------:R-:W-:Y:S01]  /*61e0*/  ISETP.GT.U32.AND P1, PT, R108, R93, PT ;  /* 0x0000005d6c00720c */ /* 0x000fe20003f24070 */
[----:B------:R-:W-:Y:S01]  /*61f0*/  IMAD.X R44, R61, 0x1, R45, P3 ;  /* 0x000000013d2c7824 */ /* 0x000fe200018e062d */
[----:B------:R-:W-:Y:S02]  /*6200*/  ISETP.GT.U32.AND P2, PT, R40, R73, PT ;  /* 0x000000492800720c */ /* 0x000fe40003f44070 */
[----:B------:R-:W-:Y:S02]  /*6210*/  SEL R32, R32, R85, P0 ;  /* 0x0000005520207207 */ /* 0x000fe40000000000 */
[----:B------:R-:W-:Y:S02]  /*6220*/  ISETP.GT.AND.EX P1, PT, R107, R66, PT, P1 ;  /* 0x000000426b00720c */ /* 0x000fe40003f24310 */
[----:B------:R-:W-:-:S02]  /*6230*/  SEL R85, R109, R84, P0 ;  /* 0x000000546d557207 */ /* 0x000fc40000000000 */
[----:B------:R-:W-:Y:S02]  /*6240*/  ISETP.GT.U32.AND P3, PT, R41, R104, PT ;  /* 0x000000682900720c */ /* 0x000fe40003f64070 */
[----:B------:R-:W-:Y:S02]  /*6250*/  ISETP.GT.AND.EX P0, PT, R33, R74, PT, P2 ;  /* 0x0000004a2100720c */ /* 0x000fe40003f04320 */
[----:B------:R-:W-:Y:S02]  /*6260*/  SEL R93, R108, R93, P1 ;  /* 0x0000005d6c5d7207 */ /* 0x000fe40000800000 */
[----:B------:R-:W-:Y:S02]  /*6270*/  SEL R66, R107, R66, P1 ;  /* 0x000000426b427207 */ /* 0x000fe40000800000 */
[----:B------:R-:W-:Y:S02]  /*6280*/  ISETP.GT.AND.EX P1, PT, R44, R103, PT, P3 ;  /* 0x000000672c00720c */ /* 0x000fe40003f24330 */
[----:B------:R-:W-:-:S02]  /*6290*/  SEL R73, R40, R73, P0 ;  /* 0x0000004928497207 */ /* 0x000fc40000000000 */
[----:B------:R-:W-:Y:S02]  /*62a0*/  SEL R74, R33, R74, P0 ;  /* 0x0000004a214a7207 */ /* 0x000fe40000000000 */
[----:B0-----:R-:W-:Y:S02]  /*62b0*/  IADD3 R33, P0, PT, R28, R48, RZ ;  /* 0x000000301c217210 */ /* 0x001fe40007f1e0ff */
[----:B------:R-:W-:Y:S02]  /*62c0*/  SEL R104, R41, R104, P1 ;  /* 0x0000006829687207 */ /* 0x000fe40000800000 */
[----:B------:R-:W-:Y:S02]  /*62d0*/  SEL R103, R44, R103, P1 ;  /* 0x000000672c677207 */ /* 0x000fe40000800000 */
[-C--:B------:R-:W-:Y:S01]  /*62e0*/  IADD3 R44, P1, PT, R30, R48.reuse, RZ ;  /* 0x000000301e2c7210 */ /* 0x080fe20007f3e0ff */
[----:B------:R-:W-:Y:S01]  /*62f0*/  IMAD.X R30, R29, 0x1, R49, P0 ;  /* 0x000000011d1e7824 */ /* 0x000fe200000e0631 */
        /* <DEDUP_REMOVED lines=8> */
[----:B------:R-:W-:Y:S02]  /*6380*/  SEL R76, R33, R76, P0 ;  /* 0x0000004c214c7207 */ /* 0x000fe40000000000 */
[----:B------:R-:W-:-:S02]  /*6390*/  SEL R30, R30, R67, P0 ;  /* 0x000000431e1e7207 */ /* 0x000fc40000000000 */
[----:B------:R-:W-:Y:S02]  /*63a0*/  ISETP.GT.AND.EX P0, PT, R59, R92, PT, P2 ;  /* 0x0000005c3b00720c */ /* 0x000fe40003f04320 */
[----:B------:R-:W-:Y:S02]  /*63b0*/  ISETP.GT.U32.AND P1, PT, R44, R65, PT ;  /* 0x000000412c00720c */ /* 0x000fe40003f24070 */
[----:B------:R-:W-:Y:S02]  /*63c0*/  SEL R91, R28, R91, P0 ;  /* 0x0000005b1c5b7207 */ /* 0x000fe40000000000 */
[----:B------:R-:W0:Y:S01]  /*63d0*/  LDS.64 R28, [R4+0xe80] ;  /* 0x000e8000041c7984 */ /* 0x000e220000000a00 */
[----:B------:R-:W-:Y:S02]  /*63e0*/  ISETP.GT.AND.EX P1, PT, R58, R57, PT, P1 ;  /* 0x000000393a00720c */ /* 0x000fe40003f24310 */
        /* <DEDUP_REMOVED lines=12> */
[----:B------:R-:W-:Y:S01]  /*64b0*/  SEL R94, R49, R94, P1 ;  /* 0x0000005e315e7207 */ /* 0x000fe20000800000 */
[C---:B------:R-:W-:Y:S01]  /*64c0*/  IMAD.X R65, R25.reuse, 0x1, R51, P2 ;  /* 0x0000000119417824 */ /* 0x040fe200010e0633 */
        /* <DEDUP_REMOVED lines=8> */
[----:B------:R-:W-:-:S02]  /*6550*/  ISETP.GT.U32.AND P1, PT, R49, R100, PT ;  /* 0x000000643100720c */ /* 0x000fc40003f24070 */
[----:B------:R-:W-:Y:S02]  /*6560*/  SEL R90, R61, R90, P0 ;  /* 0x0000005a3d5a7207 */ /* 0x000fe40000000000 */
[----:B------:R-:W-:Y:S01]  /*6570*/  SEL R95, R48, R95, P0 ;  /* 0x0000005f305f7207 */ /* 0x000fe20000000000 */
[----:B------:R-:W-:Y:S01]  /*6580*/  LDS.64 R60, [R4+0x1100] ;  /* 0x00110000043c7984 */ /* 0x000fe20000000a00 */
[----:B------:R-:W-:Y:S02]  /*6590*/  ISETP.GT.AND.EX P0, PT, R44, R97, PT, P2 ;  /* 0x000000612c00720c */ /* 0x000fe40003f04320 */
[----:B------:R-:W-:Y:S02]  /*65a0*/  ISETP.GT.U32.AND P3, PT, R33, R32, PT ;  /* 0x000000202100720c */ /* 0x000fe40003f64070 */
[----:B------:R-:W-:Y:S02]  /*65b0*/  ISETP.GT.AND.EX P1, PT, R59, R96, PT, P1 ;  /* 0x000000603b00720c */ /* 0x000fe40003f24310 */
[----:B------:R-:W-:-:S02]  /*65c0*/  ISETP.GT.U32.AND P2, PT, R41, R102, PT ;  /* 0x000000662900720c */ /* 0x000fc40003f44070 */
[----:B------:R-:W-:Y:S02]  /*65d0*/  SEL R101, R40, R101, P0 ;  /* 0x0000006528657207 */ /* 0x000fe40000000000 */
[----:B------:R-:W-:Y:S02]  /*65e0*/  SEL R97, R44, R97, P0 ;  /* 0x000000612c617207 */ /* 0x000fe40000000000 */
[----:B------:R-:W-:Y:S02]  /*65f0*/  ISETP.GT.AND.EX P0, PT, R24, R85, PT, P3 ;  /* 0x000000551800720c */ /* 0x000fe40003f04330 */
[----:B------:R-:W-:Y:S02]  /*6600*/  SEL R100, R49, R100, P1 ;  /* 0x0000006431647207 */ /* 0x000fe40000800000 */
[----:B------:R-:W-:Y:S02]  /*6610*/  SEL R96, R59, R96, P1 ;  /* 0x000000603b607207 */ /* 0x000fe40000800000 */
[----:B------:R-:W-:-:S02]  /*6620*/  ISETP.GT.AND.EX P1, PT, R45, R98, PT, P2 ;  /* 0x000000622d00720c */ /* 0x000fc40003f24320 */
[----:B------:R-:W-:Y:S02]  /*6630*/  ISETP.GT.U32.AND P2, PT, R31, R76, PT ;  /* 0x0000004c1f00720c */ /* 0x000fe40003f44070 */
[----:B------:R-:W-:Y:S02]  /*6640*/  SEL R85, R24, R85, P0 ;  /* 0x0000005518557207 */ /* 0x000fe40000000000 */
[----:B------:R-:W1:Y:S01]  /*6650*/  LDS.64 R24, [R4+0xf00] ;  /* 0x000f000004187984 */ /* 0x000e620000000a00 */
[----:B------:R-:W-:Y:S02]  /*6660*/  SEL R102, R41, R102, P1 ;  /* 0x0000006629667207 */ /* 0x000fe40000800000 */
[----:B------:R-:W-:Y:S02]  /*6670*/  SEL R98, R45, R98, P1 ;  /* 0x000000622d627207 */ /* 0x000fe40000800000 */
[----:B------:R-:W-:Y:S02]  /*6680*/  ISETP.GT.AND.EX P1, PT, R65, R30, PT, P2 ;  /* 0x0000001e4100720c */ /* 0x000fe40003f24320 */
[----:B------:R-:W-:-:S02]  /*6690*/  SEL R84, R33, R32, P0 ;  /* 0x0000002021547207 */ /* 0x000fc40000000000 */
[C---:B0-----:R-:W-:Y:S02]  /*66a0*/  IADD3 R49, P0, PT, R28.reuse, R26, RZ ;  /* 0x0000001a1c317210 */ /* 0x041fe40007f1e0ff */
        /* <DEDUP_REMOVED lines=260> */
[----:B-1----:R-:W-:Y:S01]  /*76f0*/  IADD3 R59, P0, PT, R28, R30, RZ ;  /* 0x0000001e1c3b7210 */ /* 0x002fe20007f1e0ff */
[----:B------:R-:W-:Y:S01]  /*7700*/  LDS.64 R60, [R4+0x1500] ;  /* 0x00150000043c7984 */ /* 0x000fe20000000a00 */
        /* <DEDUP_REMOVED lines=331> */
[----:B------:R-:W-:Y:S02]  /*8bc0*/  SEL R97, R24, R97, P0 ;  /* 0x0000006118617207 */ /* 0x000fe40000000000 */
[----:B------:R-:W-:Y:S01]  /*8bd0*/  ISETP.GT.AND.EX P1, PT, R45, R98, PT, P2 ;  /* 0x000000622d00720c */ /* 0x000fe20003f24320 */
[----:B------:R-:W1:Y:S01]  /*8be0*/  LDS.64 R24, [R4+0x1700] ;  /* 0x0017000004187984 */ /* 0x000e620000000a00 */
[----:B------:R-:W-:Y:S02]  /*8bf0*/  ISETP.GT.AND.EX P0, PT, R33, R32, PT, P3 ;  /* 0x000000202100720c */ /* 0x000fe40003f04330 */
[----:B------:R-:W-:-:S02]  /*8c00*/  ISETP.GT.U32.AND P2, PT, R31, R76, PT ;  /* 0x0000004c1f00720c */ /* 0x000fc40003f44070 */
[----:B------:R-:W-:Y:S02]  /*8c10*/  SEL R102, R41, R102, P1 ;  /* 0x0000006629667207 */ /* 0x000fe40000800000 */
        /* <DEDUP_REMOVED lines=68> */
[----:B------:R-:W-:Y:S01]  /*9060*/  SEL R70, R59, R70, P0 ;  /* 0x000000463b467207 */ /* 0x000fe20000000000 */
[----:B------:R-:W1:Y:S01]  /*9070*/  LDS.128 R28, [R56+0x60] ;  /* 0x00006000381c7984 */ /* 0x000e620000000c00 */
[----:B------:R-:W-:Y:S02]  /*9080*/  ISETP.GT.U32.AND P1, PT, R48, R71, PT ;  /* 0x000000473000720c */ /* 0x000fe40003f24070 */
[----:B------:R-:W-:Y:S01]  /*9090*/  ISETP.GT.AND.EX P0, PT, R45, R74, PT, P2 ;  /* 0x0000004a2d00720c */ /* 0x000fe20003f04320 */
[----:B------:R-:W-:Y:S01]  /*90a0*/  LDS.64 R58, [R4+0x1980] ;  /* 0x00198000043a7984 */ /* 0x000fe20000000a00 */
        /* <DEDUP_REMOVED lines=185> */
[CC--:B------:R-:W-:Y:S02]  /*9c40*/  ISETP.GT.AND.EX P0, PT, R61.reuse, R92.reuse, PT, P2 ;  /* 0x0000005c3d00720c */ /* 0x0c0fe40003f04320 */
[----:B------:R-:W-:Y:S02]  /*9c50*/  ISETP.GT.U32.AND P1, PT, R40, R57, PT ;  /* 0x000000392800720c */ /* 0x000fe40003f24070 */
[----:B------:R-:W-:Y:S02]  /*9c60*/  SEL R91, R26, R91, P0 ;  /* 0x0000005b1a5b7207 */ /* 0x000fe40000000000 */
[----:B------:R-:W0:Y:S01]  /*9c70*/  LDS.64 R26, [R4+0x1a80] ;  /* 0x001a8000041a7984 */ /* 0x000e220000000a00 */
[----:B------:R-:W-:Y:S02]  /*9c80*/  ISETP.GT.AND.EX P1, PT, R44, R65, PT, P1 ;  /* 0x000000412c00720c */ /* 0x000fe40003f24310 */
[----:B------:R-:W-:Y:S02]  /*9c90*/  SEL R92, R61, R92, P0 ;  /* 0x0000005c3d5c7207 */ /* 0x000fe40000000000 */
[----:B------:R-:W-:-:S02]  /*9ca0*/  ISETP.GT.U32.AND P3, PT, R24, R105, PT ;  /* 0x000000691800720c */ /* 0x000fc40003f64070 */
[----:B-1----:R-:W-:Y:S02]  /*9cb0*/  IADD3 R61, P0, PT, R28, R30, RZ ;  /* 0x0000001e1c3d7210 */ /* 0x002fe40007f1e0ff */
[----:B------:R-:W-:Y:S02]  /*9cc0*/  SEL R40, R40, R57, P1 ;  /* 0x0000003928287207 */ /* 0x000fe40000800000 */
[----:B------:R-:W-:Y:S01]  /*9cd0*/  SEL R57, R44, R65, P1 ;  /* 0x000000412c397207 */ /* 0x000fe20000800000 */
[----:B------:R-:W-:Y:S01]  /*9ce0*/  IMAD.X R58, R29, 0x1, R31, P0 ;  /* 0x000000011d3a7824 */ /* 0x000fe200000e061f */
[----:B------:R-:W-:Y:S02]  /*9cf0*/  ISETP.GT.AND.EX P1, PT, R49, R94, PT, P3 ;  /* 0x0000005e3100720c */ /* 0x000fe40003f24330 */
[C---:B------:R-:W-:Y:S02]  /*9d00*/  IADD3 R44, P5, PT, R28.reuse, R38, RZ ;  /* 0x000000261c2c7210 */ /* 0x040fe40007fbe0ff */
[----:B------:R-:W-:-:S02]  /*9d10*/  IADD3 R33, P2, PT, R28, R50, RZ ;  /* 0x000000321c217210 */ /* 0x000fc40007f5e0ff */
[----:B------:R-:W-:Y:S01]  /*9d20*/  ISETP.GT.U32.AND P0, PT, R61, R90, PT ;  /* 0x0000005a3d00720c */ /* 0x000fe20003f04070 */
[----:B------:R-:W-:Y:S01]  /*9d30*/  IMAD.X R48, R29, 0x1, R39, P5 ;  /* 0x000000011d307824 */ /* 0x000fe200028e0627 */
[----:B------:R-:W-:Y:S02]  /*9d40*/  SEL R105, R24, R105, P1 ;  /* 0x0000006918697207 */ /* 0x000fe40000800000 */
        /* <DEDUP_REMOVED lines=9> */
[----:B------:R-:W-:Y:S01]  /*9de0*/  SEL R90, R61, R90, P0 ;  /* 0x0000005a3d5a7207 */ /* 0x000fe20000000000 */
[----:B------:R-:W-:Y:S01]  /*9df0*/  IMAD.X R24, R29, 0x1, R47, P3 ;  /* 0x000000011d187824 */ /* 0x000fe200018e062f */
[----:B------:R-:W-:Y:S01]  /*9e00*/  SEL R95, R58, R95, P0 ;  /* 0x0000005f3a5f7207 */ /* 0x000fe20000000000 */
[----:B------:R-:W-:Y:S01]  /*9e10*/  LDS.64 R60, [R4+0x1d80] ;  /* 0x001d8000043c7984 */ /* 0x000fe20000000a00 */
[----:B------:R-:W-:-:S02]  /*9e20*/  ISETP.GT.U32.AND P1, PT, R49, R100, PT ;  /* 0x000000643100720c */ /* 0x000fc40003f24070 */
[----:B------:R-:W-:Y:S02]  /*9e30*/  ISETP.GT.AND.EX P0, PT, R48, R97, PT, P2 ;  /* 0x000000613000720c */ /* 0x000fe40003f04320 */
[----:B------:R-:W-:Y:S02]  /*9e40*/  ISETP.GT.U32.AND P3, PT, R25, R32, PT ;  /* 0x000000201900720c */ /* 0x000fe40003f64070 */
[----:B------:R-:W-:Y:S02]  /*9e50*/  ISETP.GT.AND.EX P1, PT, R59, R96, PT, P1 ;  /* 0x000000603b00720c */ /* 0x000fe40003f24310 */
[----:B------:R-:W-:Y:S02]  /*9e60*/  SEL R101, R44, R101, P0 ;  /* 0x000000652c657207 */ /* 0x000fe40000000000 */
[----:B------:R-:W-:Y:S02]  /*9e70*/  SEL R97, R48, R97, P0 ;  /* 0x0000006130617207 */ /* 0x000fe40000000000 */
[----:B------:R-:W-:-:S02]  /*9e80*/  ISETP.GT.U32.AND P2, PT, R41, R102, PT ;  /* 0x000000662900720c */ /* 0x000fc40003f44070 */
[CC--:B------:R-:W-:Y:S02]  /*9e90*/  ISETP.GT.AND.EX P0, PT, R24.reuse, R85.reuse, PT, P3 ;  /* 0x000000551800720c */ /* 0x0c0fe40003f04330 */
[----:B------:R-:W-:Y:S02]  /*9ea0*/  SEL R100, R49, R100, P1 ;  /* 0x0000006431647207 */ /* 0x000fe40000800000 */
[----:B------:R-:W-:Y:S02]  /*9eb0*/  SEL R96, R59, R96, P1 ;  /* 0x000000603b607207 */ /* 0x000fe40000800000 */
[----:B------:R-:W-:Y:S02]  /*9ec0*/  ISETP.GT.AND.EX P1, PT, R45, R98, PT, P2 ;  /* 0x000000622d00720c */ /* 0x000fe40003f24320 */
[----:B------:R-:W-:Y:S02]  /*9ed0*/  SEL R84, R25, R32, P0 ;  /* 0x0000002019547207 */ /* 0x000fe40000000000 */
[----:B------:R-:W-:-:S02]  /*9ee0*/  SEL R85, R24, R85, P0 ;  /* 0x0000005518557207 */ /* 0x000fc40000000000 */
[----:B------:R-:W-:Y:S01]  /*9ef0*/  ISETP.GT.U32.AND P2, PT, R33, R76, PT ;  /* 0x0000004c2100720c */ /* 0x000fe20003f44070 */
[----:B------:R-:W1:Y:S01]  /*9f00*/  LDS.64 R24, [R4+0x1b00] ;  /* 0x001b000004187984 */ /* 0x000e620000000a00 */
[----:B------:R-:W-:Y:S02]  /*9f10*/  SEL R102, R41, R102, P1 ;  /* 0x0000006629667207 */ /* 0x000fe40000800000 */
[----:B------:R-:W-:Y:S02]  /*9f20*/  SEL R98, R45, R98, P1 ;  /* 0x000000622d627207 */ /* 0x000fe40000800000 */
[----:B------:R-:W-:Y:S02]  /*9f30*/  ISETP.GT.AND.EX P1, PT, R28, R67, PT, P2 ;  /* 0x000000431c00720c */ /* 0x000fe40003f24320 */
[----:B0-----:R-:W-:Y:S02]  /*9f40*/  IADD3 R49, P0, PT, R26, R30, RZ ;  /* 0x0000001e1a317210 */ /* 0x001fe40007f1e0ff */
[----:B------:R-:W-:-:S02]  /*9f50*/  SEL R76, R33, R76, P1 ;  /* 0x0000004c214c7207 */ /* 0x000fc40000800000 */
        /* <DEDUP_REMOVED lines=264> */
[C---:B------:R-:W-:Y:S01]  /*afe0*/  IADD3 R32, P5, PT, R24.reuse, R38, RZ ;  /* 0x0000002618207210 */ /* 0x040fe20007fbe0ff */
[----:B------:R-:W-:Y:S01]  /*aff0*/  IMAD.X R44, R25, 0x1, R27, P0 ;  /* 0x00000001192c7824 */ /* 0x000fe200000e061b */
[C---:B------:R-:W-:Y:S02]  /*b000*/  IADD3 R31, P2, PT, R24.reuse, R50, RZ ;  /* 0x00000032181f7210 */ /* 0x040fe40007f5e0ff */
[----:B------:R-:W-:Y:S01]  /*b010*/  ISETP.GT.U32.AND P0, PT, R61, R90, PT ;  /* 0x0000005a3d00720c */ /* 0x000fe20003f04070 */
[----:B------:R-:W-:Y:S01]  /*b020*/  IMAD.X R40, R25, 0x1, R39, P5 ;  /* 0x0000000119287824 */ /* 0x000fe200028e0627 */
[----:B------:R-:W-:Y:S01]  /*b030*/  SEL R94, R49, R94, P1 ;  /* 0x0000005e315e7207 */ /* 0x000fe20000800000 */
[----:B------:R-:W-:Y:S01]  /*b040*/  IMAD.X R65, R25, 0x1, R51, P2 ;  /* 0x0000000119417824 */ /* 0x000fe200010e0633 */
        /* <DEDUP_REMOVED lines=8> */
[----:B------:R-:W-:Y:S02]  /*b0d0*/  ISETP.GT.U32.AND P1, PT, R49, R100, PT ;  /* 0x000000643100720c */ /* 0x000fe40003f24070 */
        /* <DEDUP_REMOVED lines=230> */
[----:B------:R-:W-:Y:S02]  /*bf40*/  ISETP.GT.AND.EX P1, PT, R107, R64, PT, P1 ;  /* 0x000000406b00720c */ /* 0x000fe40003f24310 */
        /* <DEDUP_REMOVED lines=26> */
[----:B------:R-:W-:Y:S02]  /*c0f0*/  SEL R74, R33, R74, P0 ;  /* 0x0000004a214a7207 */ /* 0x000fe40000000000 */
[----:B------:R-:W-:-:S02]  /*c100*/  ISETP.GT.AND.EX P1, PT, R44, R103, PT, P3 ;  /* 0x000000672c00720c */ /* 0x000fc40003f24330 */
[----:B0-----:R-:W-:Y:S02]  /*c110*/  IADD3 R33, P0, PT, R24, R48, RZ ;  /* 0x0000003018217210 */ /* 0x001fe40007f1e0ff */
[----:B------:R-:W-:Y:S02]  /*c120*/  SEL R104, R41, R104, P1 ;  /* 0x0000006829687207 */ /* 0x000fe40000800000 */
[----:B------:R-:W-:Y:S01]  /*c130*/  SEL R103, R44, R103, P1 ;  /* 0x000000672c677207 */ /* 0x000fe20000800000 */
[--C-:B------:R-:W-:Y:S01]  /*c140*/  IMAD.X R108, R25, 0x1, R49.reuse, P0 ;  /* 0x00000001196c7824 */ /* 0x100fe200000e0631 */
        /* <DEDUP_REMOVED lines=8> */
[----:B------:R-:W-:Y:S01]  /*c1d0*/  SEL R76, R33, R76, P0 ;  /* 0x0000004c214c7207 */ /* 0x000fe20000000000 */
[----:B------:R-:W-:Y:S01]  /*c1e0*/  IMAD.X R49, R61, 0x1, R49, P3 ;  /* 0x000000013d317824 */ /* 0x000fe200018e0631 */
[----:B------:R-:W-:Y:S02]  /*c1f0*/  SEL R33, R108, R65, P0 ;  /* 0x000000416c217207 */ /* 0x000fe40000000000 */
[----:B------:R-:W-:Y:S02]  /*c200*/  ISETP.GT.AND.EX P0, PT, R59, R92, PT, P2 ;  /* 0x0000005c3b00720c */ /* 0x000fe40003f04320 */
[----:B------:R-:W-:-:S02]  /*c210*/  ISETP.GT.U32.AND P1, PT, R40, R67, PT ;  /* 0x000000432800720c */ /* 0x000fc40003f24070 */
[----:B------:R-:W-:Y:S02]  /*c220*/  SEL R91, R26, R91, P0 ;  /* 0x0000005b1a5b7207 */ /* 0x000fe40000000000 */
[----:B------:R-:W0:Y:S01]  /*c230*/  LDS.64 R26, [R4+0x2280] ;  /* 0x00228000041a7984 */ /* 0x000e220000000a00 */
[----:B------:R-:W-:Y:S02]  /*c240*/  ISETP.GT.AND.EX P1, PT, R44, R57, PT, P1 ;  /* 0x000000392c00720c */ /* 0x000fe40003f24310 */
[----:B------:R-:W-:Y:S02]  /*c250*/  ISETP.GT.U32.AND P3, PT, R24, R105, PT ;  /* 0x000000691800720c */ /* 0x000fe40003f64070 */
[----:B------:R-:W-:Y:S02]  /*c260*/  SEL R65, R40, R67, P1 ;  /* 0x0000004328417207 */ /* 0x000fe40000800000 */
[----:B------:R-:W-:Y:S02]  /*c270*/  SEL R67, R44, R57, P1 ;  /* 0x000000392c437207 */ /* 0x000fe40000800000 */
[----:B------:R-:W-:-:S02]  /*c280*/  SEL R92, R59, R92, P0 ;  /* 0x0000005c3b5c7207 */ /* 0x000fc40000000000 */
[----:B------:R-:W-:Y:S02]  /*c290*/  ISETP.GT.AND.EX P1, PT, R49, R94, PT, P3 ;  /* 0x0000005e3100720c */ /* 0x000fe40003f24330 */
[----:B-1----:R-:W-:Y:S02]  /*c2a0*/  IADD3 R61, P0, PT, R28, R30, RZ ;  /* 0x0000001e1c3d7210 */ /* 0x002fe40007f1e0ff */
[----:B------:R-:W-:Y:S02]  /*c2b0*/  SEL R105, R24, R105, P1 ;  /* 0x0000006918697207 */ /* 0x000fe40000800000 */
[C---:B------:R-:W-:Y:S01]  /*c2c0*/  IADD3 R24, P5, PT, R28.reuse, R38, RZ ;  /* 0x000000261c187210 */ /* 0x040fe20007fbe0ff */
[----:B------:R-:W-:Y:S01]  /*c2d0*/  IMAD.X R44, R29, 0x1, R31, P0 ;  /* 0x000000011d2c7824 */ /* 0x000fe200000e061f */
[----:B------:R-:W-:Y:S02]  /*c2e0*/  IADD3 R41, P2, PT, R28, R50, RZ ;  /* 0x000000321c297210 */ /* 0x000fe40007f5e0ff */
[----:B------:R-:W-:Y:S01]  /*c2f0*/  ISETP.GT.U32.AND P0, PT, R61, R90, PT ;  /* 0x0000005a3d00720c */ /* 0x000fe20003f04070 */
[----:B------:R-:W-:Y:S01]  /*c300*/  IMAD.X R40, R29, 0x1, R39, P5 ;  /* 0x000000011d287824 */ /* 0x000fe200028e0627 */
[----:B------:R-:W-:-:S02]  /*c310*/  SEL R94, R49, R94, P1 ;  /* 0x0000005e315e7207 */ /* 0x000fc40000800000 */
        /* <DEDUP_REMOVED lines=19> */
[----:B------:R-:W-:Y:S02]  /*c450*/  ISETP.GT.AND.EX P0, PT, R25, R32, PT, P3 ;  /* 0x000000201900720c */ /* 0x000fe40003f04330 */
[----:B------:R-:W-:Y:S02]  /*c460*/  SEL R100, R57, R100, P1 ;  /* 0x0000006439647207 */ /* 0x000fe40000800000 */
[----:B------:R-:W-:Y:S02]  /*c470*/  SEL R96, R59, R96, P1 ;  /* 0x000000603b607207 */ /* 0x000fe40000800000 */
[----:B------:R-:W-:Y:S02]  /*c480*/  ISETP.GT.AND.EX P1, PT, R49, R98, PT, P2 ;  /* 0x000000623100720c */ /* 0x000fe40003f24320 */
[----:B------:R-:W-:Y:S02]  /*c490*/  SEL R85, R85, R84, P0 ;  /* 0x0000005455557207 */ /* 0x000fe40000000000 */
[----:B------:R-:W-:-:S02]  /*c4a0*/  ISETP.GT.U32.AND P2, PT, R41, R76, PT ;  /* 0x0000004c2900720c */ /* 0x000fc40003f44070 */
[----:B------:R-:W-:Y:S02]  /*c4b0*/  SEL R84, R25, R32, P0 ;  /* 0x0000002019547207 */ /* 0x000fe40000000000 */
        /* <DEDUP_REMOVED lines=590> */
[----:B------:R-:W-:-:S02]  /*e9a0*/  ISETP.GT.AND.EX P0, PT, R44, R97, PT, P2 ;  /* 0x000000612c00720c */ /* 0x000fc40003f04320 */
[----:B------:R-:W-:Y:S02]  /*e9b0*/  ISETP.GT.U32.AND P1, PT, R49, R100, PT ;  /* 0x000000643100720c */ /* 0x000fe40003f24070 */
        /* <DEDUP_REMOVED lines=9> */
[----:B------:R-:W-:Y:S02]  /*ea50*/  ISETP.GT.AND.EX P1, PT, R45, R98, PT, P2 ;  /* 0x000000622d00720c */ /* 0x000fe40003f24320 */
        /* <DEDUP_REMOVED lines=560> */
[----:B------:R-:W-:Y:S01]  /*10d60*/  SEL R32, R33, R76, P0 ;  /* 0x0000004c21207207 */ /* 0x000fe20000000000 */
[----:B------:R-:W-:Y:S01]  /*10d70*/  LDS.64 R60, [R4+0x3500] ;  /* 0x00350000043c7984 */ /* 0x000fe20000000a00 */
[----:B------:R-:W-:Y:S02]  /*10d80*/  SEL R65, R108, R65, P0 ;  /* 0x000000416c417207 */ /* 0x000fe40000000000 */
[----:B------:R-:W-:Y:S02]  /*10d90*/  ISETP.GT.AND.EX P0, PT, R59, R92, PT, P2 ;  /* 0x0000005c3b00720c */ /* 0x000fe40003f04320 */
[----:B------:R-:W-:Y:S02]  /*10da0*/  ISETP.GT.U32.AND P1, PT, R40, R67, PT ;  /* 0x000000432800720c */ /* 0x000fe40003f24070 */
[----:B------:R-:W-:-:S02]  /*10db0*/  SEL R91, R26, R91, P0 ;  /* 0x0000005b1a5b7207 */ /* 0x000fc40000000000 */
[----:B------:R-:W0:Y:S01]  /*10dc0*/  LDS.64 R26, [R4+0x3280] ;  /* 0x00328000041a7984 */ /* 0x000e220000000a00 */
[----:B------:R-:W-:Y:S02]  /*10dd0*/  ISETP.GT.AND.EX P1, PT, R44, R57, PT, P1 ;  /* 0x000000392c00720c */ /* 0x000fe40003f24310 */
[----:B------:R-:W-:Y:S02]  /*10de0*/  SEL R92, R59, R92, P0 ;  /* 0x0000005c3b5c7207 */ /* 0x000fe40000000000 */
[----:B------:R-:W-:Y:S02]  /*10df0*/  ISETP.GT.U32.AND P3, PT, R24, R105, PT ;  /* 0x000000691800720c */ /* 0x000fe40003f64070 */
        /* <DEDUP_REMOVED lines=21> */
[----:B------:R-:W-:-:S02]  /*10f50*/  SEL R95, R48, R95, P0 ;  /* 0x0000005f305f7207 */ /* 0x000fc40000000000 */
[----:B------:R-:W-:Y:S02]  /*10f60*/  ISETP.GT.AND.EX P0, PT, R44, R97, PT, P2 ;  /* 0x000000612c00720c */ /* 0x000fe40003f04320 */
[----:B------:R-:W-:Y:S02]  /*10f70*/  ISETP.GT.U32.AND P3, PT, R25, R84, PT ;  /* 0x000000541900720c */ /* 0x000fe40003f64070 */
[----:B------:R-:W-:Y:S02]  /*10f80*/  ISETP.GT.U32.AND P1, PT, R45, R100, PT ;  /* 0x000000642d00720c */ /* 0x000fe40003f24070 */
[----:B------:R-:W-:Y:S02]  /*10f90*/  SEL R101, R40, R101, P0 ;  /* 0x0000006528657207 */ /* 0x000fe40000000000 */
[----:B------:R-:W-:Y:S02]  /*10fa0*/  SEL R97, R44, R97, P0 ;  /* 0x000000612c617207 */ /* 0x000fe40000000000 */
[----:B------:R-:W-:-:S02]  /*10fb0*/  ISETP.GT.AND.EX P0, PT, R24, R85, PT, P3 ;  /* 0x000000551800720c */ /* 0x000fc40003f04330 */
[----:B------:R-:W-:Y:S02]  /*10fc0*/  ISETP.GT.AND.EX P1, PT, R49, R96, PT, P1 ;  /* 0x000000603100720c */ /* 0x000fe40003f24310 */
[----:B------:R-:W-:Y:S02]  /*10fd0*/  ISETP.GT.U32.AND P2, PT, R33, R102, PT ;  /* 0x000000662100720c */ /* 0x000fe40003f44070 */
[----:B------:R-:W-:Y:S02]  /*10fe0*/  SEL R84, R25, R84, P0 ;  /* 0x0000005419547207 */ /* 0x000fe40000000000 */
[----:B------:R-:W-:Y:S02]  /*10ff0*/  SEL R85, R24, R85, P0 ;  /* 0x0000005518557207 */ /* 0x000fe40000000000 */
[----:B------:R-:W1:Y:S01]  /*11000*/  LDS.64 R24, [R4+0x3300] ;  /* 0x0033000004187984 */ /* 0x000e620000000a00 */
[----:B------:R-:W-:Y:S02]  /*11010*/  SEL R100, R45, R100, P1 ;  /* 0x000000642d647207 */ /* 0x000fe40000800000 */
[----:B------:R-:W-:-:S02]  /*11020*/  SEL R96, R49, R96, P1 ;  /* 0x0000006031607207 */ /* 0x000fc40000800000 */
[----:B------:R-:W-:Y:S02]  /*11030*/  ISETP.GT.AND.EX P1, PT, R41, R98, PT, P2 ;  /* 0x000000622900720c */ /* 0x000fe40003f24320 */
[----:B------:R-:W-:Y:S02]  /*11040*/  ISETP.GT.U32.AND P2, PT, R67, R32, PT ;  /* 0x000000204300720c */ /* 0x000fe40003f44070 */
        /* <DEDUP_REMOVED lines=26> */
[----:B------:R-:W-:Y:S02]  /*111f0*/  ISETP.GT.U32.AND P3, PT, R28, R93, PT ;  /* 0x0000005d1c00720c */ /* 0x000fe40003f64070 */
[----:B------:R-:W-:Y:S02]  /*11200*/  SEL R77, R44, R77, P1 ;  /* 0x0000004d2c4d7207 */ /* 0x000fe40000800000 */
[----:B------:R-:W-:Y:S02]  /*11210*/  SEL R78, R49, R78, P1 ;  /* 0x0000004e314e7207 */ /* 0x000fe40000800000 */
[----:B------:R-:W-:Y:S02]  /*11220*/  SEL R87, R40, R87, P0 ;  /* 0x0000005728577207 */ /* 0x000fe40000000000 */
[----:B------:R-:W-:-:S02]  /*11230*/  SEL R86, R45, R86, P0 ;  /* 0x000000562d567207 */ /* 0x000fc40000000000 */
[----:B------:R-:W-:Y:S02]  /*11240*/  ISETP.GT.AND.EX P1, PT, R41, R64, PT, P2 ;  /* 0x000000402900720c */ /* 0x000fe40003f24320 */
[----:B------:R-:W-:Y:S02]  /*11250*/  ISETP.GT.AND.EX P0, PT, R33, R66, PT, P3 ;  /* 0x000000422100720c */ /* 0x000fe40003f04330 */
[----:B------:R-:W-:Y:S02]  /*11260*/  ISETP.GT.U32.AND P2, PT, R29, R76, PT ;  /* 0x0000004c1d00720c */ /* 0x000fe40003f44070 */
[----:B------:R-:W-:Y:S02]  /*11270*/  SEL R83, R32, R83, P1 ;  /* 0x0000005320537207 */ /* 0x000fe40000800000 */
[----:B------:R-:W-:Y:S02]  /*11280*/  SEL R66, R33, R66, P0 ;  /* 0x0000004221427207 */ /* 0x000fe40000000000 */
[----:B------:R-:W0:Y:S01]  /*11290*/  LDS.64 R32, [R4+0x3380] ;  /* 0x0033800004207984 */ /* 0x000e220000000a00 */
[----:B------:R-:W-:-:S02]  /*112a0*/  SEL R64, R41, R64, P1 ;  /* 0x0000004029407207 */ /* 0x000fc40000800000 */
[----:B------:R-:W-:Y:S02]  /*112b0*/  ISETP.GT.AND.EX P1, PT, R26, R57, PT, P2 ;  /* 0x000000391a00720c */ /* 0x000fe40003f24320 */
        /* <DEDUP_REMOVED lines=30> */
[----:B------:R-:W-:Y:S02]  /*114a0*/  ISETP.GT.U32.AND P3, PT, R40, R91, PT ;  /* 0x0000005b2800720c */ /* 0x000fe40003f64070 */
[----:B------:R-:W-:Y:S02]  /*114b0*/  SEL R70, R59, R70, P0 ;  /* 0x000000463b467207 */ /* 0x000fe40000000000 */
[----:B------:R-:W-:Y:S01]  /*114c0*/  ISETP.GT.AND.EX P0, PT, R45, R74, PT, P2 ;  /* 0x0000004a2d00720c */ /* 0x000fe20003f04320 */
[----:B------:R-:W2:Y:S01]  /*114d0*/  LDS.64 R58, [R4+0x3580] ;  /* 0x00358000043a7984 */ /* 0x000ea20000000a00 */
[----:B------:R-:W-:-:S02]  /*114e0*/  ISETP.GT.AND.EX P1, PT, R49, R72, PT, P1 ;  /* 0x000000483100720c */ /* 0x000fc40003f24310 */
[----:B------:R-:W-:Y:S02]  /*114f0*/  ISETP.GT.AND.EX P2, PT, R41, R92, PT, P3 ;  /* 0x0000005c2900720c */ /* 0x000fe40003f44330 */
[----:B------:R-:W-:Y:S02]  /*11500*/  SEL R71, R48, R71, P1 ;  /* 0x0000004730477207 */ /* 0x000fe40000800000 */
[----:B------:R-:W-:Y:S02]  /*11510*/  SEL R72, R49, R72, P1 ;  /* 0x0000004831487207 */ /* 0x000fe40000800000 */
[----:B------:R-:W-:Y:S02]  /*11520*/  SEL R73, R44, R73, P0 ;  /* 0x000000492c497207 */ /* 0x000fe40000000000 */
[----:B------:R-:W-:Y:S02]  /*11530*/  SEL R74, R45, R74, P0 ;  /* 0x0000004a2d4a7207 */ /* 0x000fe40000000000 */
[----:B------:R-:W-:-:S02]  /*11540*/  SEL R91, R40, R91, P2 ;  /* 0x0000005b285b7207 */ /* 0x000fc40001000000 */
[C---:B0-----:R-:W-:Y:S02]  /*11550*/  IADD3 R40, P0, PT, R32.reuse, R30, RZ ;  /* 0x0000001e20287210 */ /* 0x041fe40007f1e0ff */
[C---:B------:R-:W-:Y:S02]  /*11560*/  IADD3 R44, P1, PT, R32.reuse, R34, RZ ;  /* 0x00000022202c7210 */ /* 0x040fe40007f3e0ff */
[----:B------:R-:W-:Y:S01]  /*11570*/  SEL R92, R41, R92, P2 ;  /* 0x0000005c295c7207 */ /* 0x000fe20001000000 */
[C---:B------:R-:W-:Y:S01]  /*11580*/  IMAD.X R34, R33.reuse, 0x1, R31, P0 ;  /* 0x0000000121227824 */ /* 0x040fe200000e061f */
[C---:B------:R-:W-:Y:S01]  /*11590*/  IADD3 R48, P2, PT, R32.reuse, R38, RZ ;  /* 0x0000002620307210 */ /* 0x040fe20007f5e0ff */
[C---:B------:R-:W-:Y:S01]  /*115a0*/  IMAD.X R107, R33.reuse, 0x1, R35, P1 ;  /* 0x00000001216b7824 */ /* 0x040fe200008e0623 */
[----:B------:R-:W-:Y:S01]  /*115b0*/  IADD3 R41, P1, PT, R32, R42, RZ ;  /* 0x0000002a20297210 */ /* 0x000fe20007f3e0ff */
[----:B------:R-:W0:Y:S01]  /*115c0*/  LDS.64 R30, [R4+0x3480] ;  /* 0x00348000041e7984 */ /* 0x000e220000000a00 */
[----:B------:R-:W-:Y:S01]  /*115d0*/  ISETP.GT.U32.AND P0, PT, R40, R81, PT ;  /* 0x000000512800720c */ /* 0x000fe20003f04070 */
[C---:B------:R-:W-:Y:S01]  /*115e0*/  IMAD.X R49, R33.reuse, 0x1, R39, P2 ;  /* 0x0000000121317824 */ /* 0x040fe200010e0627 */
[----:B------:R-:W-:Y:S01]  /*115f0*/  IADD3 R39, P2, PT, R32, R46, RZ ;  /* 0x0000002e20277210 */ /* 0x000fe20007f5e0ff */
[----:B------:R-:W-:Y:S01]  /*11600*/  IMAD.X R43, R33, 0x1, R43, P1 ;  /* 0x00000001212b7824 */ /* 0x000fe200008e062b */
[----:B------:R-:W-:-:S02]  /*11610*/  ISETP.GT.AND.EX P0, PT, R34, R99, PT, P0 ;  /* 0x000000632200720c */ /* 0x000fc40003f04300 */
[----:B------:R-:W-:Y:S01]  /*11620*/  IADD3 R38, P3, PT, R32, R50, RZ ;  /* 0x0000003220267210 */ /* 0x000fe20007f7e0ff */
[C---:B------:R-:W-:Y:S01]  /*11630*/  IMAD.X R46, R33.reuse, 0x1, R47, P2 ;  /* 0x00000001212e7824 */ /* 0x040fe200010e062f */
[----:B------:R-:W-:Y:S02]  /*11640*/  ISETP.GT.U32.AND P1, PT, R44, R79, PT ;  /* 0x0000004f2c00720c */ /* 0x000fe40003f24070 */
[----:B------:R-:W-:Y:S01]  /*11650*/  ISETP.GT.U32.AND P2, PT, R48, R37, PT ;  /* 0x000000253000720c */ /* 0x000fe20003f44070 */
[----:B------:R-:W-:Y:S01]  /*11660*/  IMAD.X R51, R33, 0x1, R51, P3 ;  /* 0x0000000121337824 */ /* 0x000fe200018e0633 */
[----:B------:R-:W-:Y:S02]  /*11670*/  SEL R40, R40, R81, P0 ;  /* 0x0000005128287207 */ /* 0x000fe40000000000 */
[----:B------:R-:W-:Y:S02]  /*11680*/  SEL R81, R34, R99, P0 ;  /* 0x0000006322517207 */ /* 0x000fe40000000000 */
[----:B------:R-:W-:Y:S01]  /*11690*/  ISETP.GT.AND.EX P0, PT, R107, R80, PT, P1 ;  /* 0x000000506b00720c */ /* 0x000fe20003f04310 */
[----:B------:R-:W3:Y:S01]  /*116a0*/  LDS.128 R32, [R56+0x10d0] ;  /* 0x0010d00038207984 */ /* 0x000ee20000000c00 */
[----:B------:R-:W-:-:S02]  /*116b0*/  ISETP.GT.AND.EX P1, PT, R49, R36, PT, P2 ;  /* 0x000000243100720c */ /* 0x000fc40003f24320 */
[----:B------:R-:W-:Y:S02]  /*116c0*/  ISETP.GT.U32.AND P2, PT, R41, R106, PT ;  /* 0x0000006a2900720c */ /* 0x000fe40003f44070 */
[----:B------:R-:W-:Y:S02]  /*116d0*/  SEL R45, R44, R79, P0 ;  /* 0x0000004f2c2d7207 */ /* 0x000fe40000000000 */
[----:B------:R-:W-:Y:S02]  /*116e0*/  SEL R44, R107, R80, P0 ;  /* 0x000000506b2c7207 */ /* 0x000fe40000000000 */
[----:B------:R-:W-:Y:S02]  /*116f0*/  SEL R99, R48, R37, P1 ;  /* 0x0000002530637207 */ /* 0x000fe40000800000 */
[----:B------:R-:W-:Y:S02]  /*11700*/  ISETP.GT.AND.EX P0, PT, R43, R82, PT, P2 ;  /* 0x000000522b00720c */ /* 0x000fe40003f04320 */
[----:B-1----:R-:W-:-:S02]  /*11710*/  IADD3 R37, P2, PT, R24, R28, RZ ;  /* 0x0000001c18257210 */ /* 0x002fc40007f5e0ff */
[----:B------:R-:W-:Y:S02]  /*11720*/  SEL R79, R49, R36, P1 ;  /* 0x00000024314f7207 */ /* 0x000fe40000800000 */
[----:B------:R-:W-:Y:S01]  /*11730*/  ISETP.GT.U32.AND P1, PT, R39, R104, PT ;  /* 0x000000682700720c */ /* 0x000fe20003f24070 */
[----:B------:R-:W-:Y:S01]  /*11740*/  IMAD.X R48, R25, 0x1, R29, P2 ;  /* 0x0000000119307824 */ /* 0x000fe200010e061d */
[----:B------:R-:W-:Y:S02]  /*11750*/  ISETP.GT.U32.AND P2, PT, R38, R105, PT ;  /* 0x000000692600720c */ /* 0x000fe40003f44070 */
[----:B------:R-:W-:Y:S02]  /*11760*/  ISETP.GT.U32.AND P3, PT, R37, R90, PT ;  /* 0x0000005a2500720c */ /* 0x000fe40003f64070 */
[----:B------:R-:W-:Y:S02]  /*11770*/  SEL R106, R41, R106, P0 ;  /* 0x0000006a296a7207 */ /* 0x000fe40000000000 */
[----:B------:R-:W-:-:S02]  /*11780*/  SEL R82, R43, R82, P0 ;  /* 0x000000522b527207 */ /* 0x000fc40000000000 */
[----:B------:R-:W-:Y:S02]  /*11790*/  ISETP.GT.AND.EX P1, PT, R46, R103, PT, P1 ;  /* 0x000000672e00720c */ /* 0x000fe40003f24310 */
[----:B------:R-:W-:Y:S02]  /*117a0*/  ISETP.GT.AND.EX P2, PT, R51, R94, PT, P2 ;  /* 0x0000005e3300720c */ /* 0x000fe40003f44320 */
[----:B------:R-:W-:Y:S02]  /*117b0*/  ISETP.GT.AND.EX P0, PT, R48, R95, PT, P3 ;  /* 0x0000005f3000720c */ /* 0x000fe40003f04330 */
[----:B------:R-:W-:Y:S02]  /*117c0*/  SEL R104, R39, R104, P1 ;  /* 0x0000006827687207 */ /* 0x000fe40000800000 */
[----:B------:R-:W-:Y:S02]  /*117d0*/  SEL R105, R38, R105, P2 ;  /* 0x0000006926697207 */ /* 0x000fe40001000000 */
[----:B------:R-:W-:-:S02]  /*117e0*/  SEL R90, R37, R90, P0 ;  /* 0x0000005a255a7207 */ /* 0x000fc40000000000 */
[----:B------:R-:W1:Y:S01]  /*117f0*/  LDS.128 R36, [R56+0x20d0] ;  /* 0x0020d00038247984 */ /* 0x000e620000000c00 */
[----:B------:R-:W-:Y:S02]  /*11800*/  SEL R94, R51, R94, P2 ;  /* 0x0000005e335e7207 */ /* 0x000fe40001000000 */
[C---:B------:R-:W-:Y:S02]  /*11810*/  IADD3 R42, P2, PT, R24.reuse, R60, RZ ;  /* 0x0000003c182a7210 */ /* 0x040fe40007f5e0ff */
[----:B--2---:R-:W-:Y:S02]  /*11820*/  IADD3 R41, P3, PT, R24, R58, RZ ;  /* 0x0000003a18297210 */ /* 0x004fe40007f7e0ff */
[----:B------:R-:W-:Y:S01]  /*11830*/  SEL R103, R46, R103, P1 ;  /* 0x000000672e677207 */ /* 0x000fe20000800000 */
[C---:B------:R-:W-:Y:S01]  /*11840*/  IMAD.X R43, R25.reuse, 0x1, R61, P2 ;  /* 0x00000001192b7824 */ /* 0x040fe200010e063d */
[----:B0-----:R-:W-:Y:S01]  /*11850*/  IADD3 R47, P1, PT, R24, R30, RZ ;  /* 0x0000001e182f7210 */ /* 0x001fe20007f3e0ff */
[----:B------:R-:W-:Y:S01]  /*11860*/  IMAD.X R24, R25, 0x1, R59, P3 ;  /* 0x0000000119187824 */ /* 0x000fe200018e063b */
[----:B------:R-:W-:-:S02]  /*11870*/  ISETP.GT.U32.AND P2, PT, R42, R63, PT ;  /* 0x0000003f2a00720c */ /* 0x000fc40003f44070 */
[----:B------:R-:W-:Y:S01]  /*11880*/  ISETP.GT.U32.AND P3, PT, R41, R40, PT ;  /* 0x000000282900720c */ /* 0x000fe20003f64070 */
[----:B------:R-:W-:Y:S01]  /*11890*/  IMAD.X R46, R25, 0x1, R31, P1 ;  /* 0x00000001192e7824 */ /* 0x000fe200008e061f */
[----:B------:R-:W-:Y:S02]  /*118a0*/  SEL R95, R48, R95, P0 ;  /* 0x0000005f305f7207 */ /* 0x000fe40000000000 */
[CC--:B------:R-:W-:Y:S02]  /*118b0*/  ISETP.GT.AND.EX P0, PT, R43.reuse, R62.reuse, PT, P2 ;  /* 0x0000003e2b00720c */ /* 0x0c0fe40003f04320 */
[----:B------:R-:W-:Y:S02]  /*118c0*/  ISETP.GT.AND.EX P2, PT, R24, R81, PT, P3 ;  /* 0x000000511800720c */ /* 0x000fe40003f44330 */
[----:B------:R-:W-:Y:S02]  /*118d0*/  SEL R63, R42, R63, P0 ;  /* 0x0000003f2a3f7207 */ /* 0x000fe40000000000 */
[----:B------:R-:W-:-:S02]  /*118e0*/  SEL R62, R43, R62, P0 ;  /* 0x0000003e2b3e7207 */ /* 0x000fc40000000000 */
[----:B------:R-:W-:Y:S02]  /*118f0*/  SEL R80, R41, R40, P2 ;  /* 0x0000002829507207 */ /* 0x000fe40001000000 */
[----:B------:R-:W-:Y:S01]  /*11900*/  ISETP.GT.U32.AND P1, PT, R47, R88, PT ;  /* 0x000000582f00720c */ /* 0x000fe20003f24070 */
[----:B------:R-:W0:Y:S01]  /*11910*/  LDS.128 R40, [R56+0x30d0] ;  /* 0x0030d00038287984 */ /* 0x000e220000000c00 */
[-C--:B---3--:R-:W-:Y:S02]  /*11920*/  IADD3 R49, P0, PT, R28, R32.reuse, RZ ;  /* 0x000000201c317210 */ /* 0x088fe40007f1e0ff */
[----:B------:R-:W-:Y:S02]  /*11930*/  ISETP.GT.AND.EX P1, PT, R46, R89, PT, P1 ;  /* 0x000000592e00720c */ /* 0x000fe40003f24310 */
[----:B------:R-:W-:Y:S01]  /*11940*/  SEL R81, R24, R81, P2 ;  /* 0x0000005118517207 */ /* 0x000fe20001000000 */
[----:B------:R-:W-:Y:S01]  /*11950*/  IMAD.X R51, R29, 0x1, R33, P0 ;  /* 0x000000011d337824 */ /* 0x000fe200000e0621 */
[----:B------:R-:W-:-:S02]  /*11960*/  IADD3 R25, P2, PT, R60, R32, RZ ;  /* 0x000000203c197210 */ /* 0x000fc40007f5e0ff */
[----:B------:R-:W-:Y:S02]  /*11970*/  ISETP.GT.U32.AND P0, PT, R49, R100, PT ;  /* 0x000000643100720c */ /* 0x000fe40003f04070 */
[----:B------:R-:W-:Y:S01]  /*11980*/  SEL R88, R47, R88, P1 ;  /* 0x000000582f587207 */ /* 0x000fe20000800000 */
[--C-:B------:R-:W-:Y:S01]  /*11990*/  IMAD.X R24, R61, 0x1, R33.reuse, P2 ;  /* 0x000000013d187824 */ /* 0x100fe200010e0621 */
[----:B------:R-:W-:Y:S02]  /*119a0*/  SEL R89, R46, R89, P1 ;  /* 0x000000592e597207 */ /* 0x000fe40000800000 */
[-C--:B------:R-:W-:Y:S02]  /*119b0*/  IADD3 R46, P1, PT, R30, R32.reuse, RZ ;  /* 0x000000201e2e7210 */ /* 0x080fe40007f3e0ff */
[----:B------:R-:W-:Y:S02]  /*119c0*/  IADD3 R32, P3, PT, R58, R32, RZ ;  /* 0x000000203a207210 */ /* 0x000fe40007f7e0ff */
[----:B------:R-:W-:Y:S01]  /*119d0*/  ISETP.GT.AND.EX P0, PT, R51, R96, PT, P0 ;  /* 0x000000603300720c */ /* 0x000fe20003f04300 */
[--C-:B------:R-:W-:Y:S01]  /*119e0*/  IMAD.X R47, R31, 0x1, R33.reuse, P1 ;  /* 0x000000011f2f7824 */ /* 0x100fe200008e0621 */
[----:B------:R-:W-:Y:S01]  /*119f0*/  ISETP.GT.U32.AND P2, PT, R25, R68, PT ;  /* 0x000000441900720c */ /* 0x000fe20003f44070 */
[----:B------:R-:W-:Y:S01]  /*11a00*/  IMAD.X R33, R59, 0x1, R33, P3 ;  /* 0x000000013b217824 */ /* 0x000fe200018e0621 */
[----:B------:R-:W-:-:S02]  /*11a10*/  SEL R100, R49, R100, P0 ;  /* 0x0000006431647207 */ /* 0x000fc40000000000 */
[----:B------:R-:W-:Y:S02]  /*11a20*/  SEL R96, R51, R96, P0 ;  /* 0x0000006033607207 */ /* 0x000fe40000000000 */
[----:B------:R-:W-:Y:S02]  /*11a30*/  ISETP.GT.AND.EX P0, PT, R24, R69, PT, P2 ;  /* 0x000000451800720c */ /* 0x000fe40003f04320 */
[----:B------:R-:W-:Y:S02]  /*11a40*/  ISETP.GT.U32.AND P3, PT, R32, R45, PT ;  /* 0x0000002d2000720c */ /* 0x000fe40003f64070 */
[----:B------:R-:W-:Y:S02]  /*11a50*/  ISETP.GT.U32.AND P1, PT, R46, R77, PT ;  /* 0x0000004d2e00720c */ /* 0x000fe40003f24070 */
[----:B------:R-:W-:Y:S02]  /*11a60*/  SEL R68, R25, R68, P0 ;  /* 0x0000004419447207 */ /* 0x000fe40000000000 */
[----:B------:R-:W-:-:S02]  /*11a70*/  SEL R69, R24, R69, P0 ;  /* 0x0000004518457207 */ /* 0x000fc40000000000 */
[----:B------:R-:W-:Y:S02]  /*11a80*/  ISETP.GT.AND.EX P2, PT, R33, R44, PT, P3 ;  /* 0x0000002c2100720c */ /* 0x000fe40003f44330 */
[----:B-1----:R-:W-:Y:S02]  /*11a90*/  IADD3 R108, P0, PT, R28, R36, RZ ;  /* 0x000000241c6c7210 */ /* 0x002fe40007f1e0ff */
[----:B------:R-:W-:Y:S02]  /*11aa0*/  ISETP.GT.AND.EX P1, PT, R47, R78, PT, P1 ;  /* 0x0000004e2f00720c */ /* 0x000fe40003f24310 */
[----:B------:R-:W-:Y:S01]  /*11ab0*/  SEL R32, R32, R45, P2 ;  /* 0x0000002d20207207 */ /* 0x000fe20001000000 */
[----:B------:R-:W-:Y:S01]  /*11ac0*/  IMAD.X R110, R29, 0x1, R37, P0 ;  /* 0x000000011d6e7824 */ /* 0x000fe200000e0625 */
[----:B------:R-:W-:Y:S02]  /*11ad0*/  SEL R33, R33, R44, P2 ;  /* 0x0000002c21217207 */ /* 0x000fe40001000000 */
[----:B------:R-:W-:-:S02]  /*11ae0*/  SEL R77, R46, R77, P1 ;  /* 0x0000004d2e4d7207 */ /* 0x000fc40000800000 */
[----:B------:R-:W-:Y:S02]  /*11af0*/  SEL R78, R47, R78, P1 ;  /* 0x0000004e2f4e7207 */ /* 0x000fe40000800000 */
[-C--:B------:R-:W-:Y:S01]  /*11b00*/  IADD3 R48, P2, PT, R60, R36.reuse, RZ ;  /* 0x000000243c307210 */ /* 0x080fe20007f5e0ff */
[----:B------:R-:W1:Y:S01]  /*11b10*/  LDS.128 R44, [R56+0x40d0] ;  /* 0x0040d000382c7984 */ /* 0x000e620000000c00 */
[----:B------:R-:W-:Y:S02]  /*11b20*/  ISETP.GT.U32.AND P0, PT, R108, R101, PT ;  /* 0x000000656c00720c */ /* 0x000fe40003f04070 */
[-C--:B------:R-:W-:Y:S01]  /*11b30*/  IADD3 R50, P1, PT, R30, R36.reuse, RZ ;  /* 0x000000241e327210 */ /* 0x080fe20007f3e0ff */
[--C-:B------:R-:W-:Y:S01]  /*11b40*/  IMAD.X R25, R61, 0x1, R37.reuse, P2 ;  /* 0x000000013d197824 */ /* 0x100fe200010e0625 */
[----:B------:R-:W-:Y:S02]  /*11b50*/  IADD3 R24, P3, PT, R58, R36, RZ ;  /* 0x000000243a187210 */ /* 0x000fe40007f7e0ff */
[----:B------:R-:W-:Y:S01]  /*11b60*/  ISETP.GT.AND.EX P0, PT, R110, R97, PT, P0 ;  /* 0x000000616e00720c */ /* 0x000fe20003f04300 */
[--C-:B------:R-:W-:Y:S01]  /*11b70*/  IMAD.X R49, R31, 0x1, R37.reuse, P1 ;  /* 0x000000011f317824 */ /* 0x100fe200008e0625 */
[----:B------:R-:W-:Y:S01]  /*11b80*/  ISETP.GT.U32.AND P2, PT, R48, R75, PT ;  /* 0x0000004b3000720c */ /* 0x000fe20003f44070 */
[----:B------:R-:W-:Y:S01]  /*11b90*/  IMAD.X R36, R59, 0x1, R37, P3 ;  /* 0x000000013b247824 */ /* 0x000fe200018e0625 */
[----:B------:R-:W-:-:S02]  /*11ba0*/  SEL R101, R108, R101, P0 ;  /* 0x000000656c657207 */ /* 0x000fc40000000000 */
[----:B------:R-:W-:Y:S02]  /*11bb0*/  SEL R97, R110, R97, P0 ;  /* 0x000000616e617207 */ /* 0x000fe40000000000 */
[CC--:B------:R-:W-:Y:S02]  /*11bc0*/  ISETP.GT.AND.EX P0, PT, R25.reuse, R70.reuse, PT, P2 ;  /* 0x000000461900720c */ /* 0x0c0fe40003f04320 */
[----:B------:R-:W-:Y:S02]  /*11bd0*/  ISETP.GT.U32.AND P1, PT, R50, R87, PT ;  /* 0x000000573200720c */ /* 0x000fe40003f24070 */
[----:B------:R-:W-:Y:S02]  /*11be0*/  ISETP.GT.U32.AND P3, PT, R24, R99, PT ;  /* 0x000000631800720c */ /* 0x000fe40003f64070 */
[----:B------:R-:W-:Y:S02]  /*11bf0*/  SEL R75, R48, R75, P0 ;  /* 0x0000004b304b7207 */ /* 0x000fe40000000000 */
[----:B------:R-:W-:-:S02]  /*11c00*/  SEL R70, R25, R70, P0 ;  /* 0x0000004619467207 */ /* 0x000fc40000000000 */
[C---:B------:R-:W-:Y:S02]  /*11c10*/  ISETP.GT.AND.EX P1, PT, R49.reuse, R86, PT, P1 ;  /* 0x000000563100720c */ /* 0x040fe40003f24310 */
[----:B------:R-:W-:Y:S02]  /*11c20*/  ISETP.GT.AND.EX P2, PT, R36, R79, PT, P3 ;  /* 0x0000004f2400720c */ /* 0x000fe40003f44330 */
[----:B0-----:R-:W-:Y:S02]  /*11c30*/  IADD3 R109, P0, PT, R28, R40, RZ ;  /* 0x000000281c6d7210 */ /* 0x001fe40007f1e0ff */
[----:B------:R-:W-:Y:S02]  /*11c40*/  SEL R87, R50, R87, P1 ;  /* 0x0000005732577207 */ /* 0x000fe40000800000 */
[----:B------:R-:W-:Y:S01]  /*11c50*/  SEL R86, R49, R86, P1 ;  /* 0x0000005631567207 */ /* 0x000fe20000800000 */
[----:B------:R-:W-:Y:S01]  /*11c60*/  IMAD.X R111, R29, 0x1, R41, P0 ;  /* 0x000000011d6f7824 */ /* 0x000fe200000e0629 */
[----:B------:R-:W-:Y:S01]  /*11c70*/  SEL R99, R24, R99, P2 ;  /* 0x0000006318637207 */ /* 0x000fe20001000000 */
[----:B------:R-:W0:Y:S01]  /*11c80*/  LDS.128 R48, [R56+0x50d0] ;  /* 0x0050d00038307984 */ /* 0x000e220000000c00 */
[----:B------:R-:W-:-:S02]  /*11c90*/  SEL R79, R36, R79, P2 ;  /* 0x0000004f244f7207 */ /* 0x000fc40001000000 */
[-C--:B------:R-:W-:Y:S02]  /*11ca0*/  IADD3 R36, P1, PT, R30, R40.reuse, RZ ;  /* 0x000000281e247210 */ /* 0x080fe40007f3e0ff */
[----:B------:R-:W-:Y:S02]  /*11cb0*/  IADD3 R24, P2, PT, R60, R40, RZ ;  /* 0x000000283c187210 */ /* 0x000fe40007f5e0ff */
        /* <DEDUP_REMOVED lines=17> */
[----:B------:R-:W-:Y:S01]  /*11dd0*/  SEL R40, R25, R106, P2 ;  /* 0x0000006a19287207 */ /* 0x000fe20001000000 */
[----:B------:R-:W2:Y:S01]  /*11de0*/  LDS.64 R36, [R4+0x3600] ;  /* 0x0036000004247984 */ /* 0x000ea20000000a00 */
[----:B-1----:R-:W-:Y:S02]  /*11df0*/  IADD3 R111, P0, PT, R28, R44, RZ ;  /* 0x0000002c1c6f7210 */ /* 0x002fe40007f1e0ff */
[----:B------:R-:W-:Y:S01]  /*11e00*/  SEL R64, R107, R64, P1 ;  /* 0x000000406b407207 */ /* 0x000fe20000800000 */
[----:B------:R-:W1:Y:S01]  /*11e10*/  LDS.64 R24, [R4+0x3680] ;  /* 0x0036800004187984 */ /* 0x000e620000000a00 */
[----:B------:R-:W-:Y:S01]  /*11e20*/  IADD3 R110, P1, PT, R30, R44, RZ ;  /* 0x0000002c1e6e7210 */ /* 0x000fe20007f3e0ff */
[----:B------:R-:W-:Y:S01]  /*11e30*/  IMAD.X R112, R29, 0x1, R45, P0 ;  /* 0x000000011d707824 */ /* 0x000fe200000e062d */
[----:B------:R-:W-:-:S02]  /*11e40*/  SEL R82, R41, R82, P2 ;  /* 0x0000005229527207 */ /* 0x000fc40001000000 */
[----:B------:R-:W-:Y:S01]  /*11e50*/  IADD3 R108, P2, PT, R60, R44, RZ ;  /* 0x0000002c3c6c7210 */ /* 0x000fe20007f5e0ff */
[--C-:B------:R-:W-:Y:S01]  /*11e60*/  IMAD.X R109, R31, 0x1, R45.reuse, P1 ;  /* 0x000000011f6d7824 */ /* 0x100fe200008e062d */
[----:B------:R-:W-:Y:S02]  /*11e70*/  ISETP.GT.U32.AND P0, PT, R111, R84, PT ;  /* 0x000000546f00720c */ /* 0x000fe40003f04070 */
[----:B------:R-:W-:Y:S01]  /*11e80*/  IADD3 R41, P3, PT, R58, R44, RZ ;  /* 0x0000002c3a297210 */ /* 0x000fe20007f7e0ff */
[--C-:B------:R-:W-:Y:S01]  /*11e90*/  IMAD.X R107, R61, 0x1, R45.reuse, P2 ;  /* 0x000000013d6b7824 */ /* 0x100fe200010e062d */
[----:B------:R-:W-:Y:S02]  /*11ea0*/  ISETP.GT.U32.AND P1, PT, R110, R93, PT ;  /* 0x0000005d6e00720c */ /* 0x000fe40003f24070 */
[----:B------:R-:W-:Y:S01]  /*11eb0*/  ISETP.GT.AND.EX P0, PT, R112, R85, PT, P0 ;  /* 0x000000557000720c */ /* 0x000fe20003f04300 */
[----:B------:R-:W-:Y:S01]  /*11ec0*/  IMAD.X R106, R59, 0x1, R45, P3 ;  /* 0x000000013b6a7824 */ /* 0x000fe200018e062d */
[----:B------:R-:W-:-:S02]  /*11ed0*/  ISETP.GT.U32.AND P2, PT, R108, R73, PT ;  /* 0x000000496c00720c */ /* 0x000fc40003f44070 */
[----:B------:R-:W-:Y:S02]  /*11ee0*/  ISETP.GT.AND.EX P1, PT, R109, R66, PT, P1 ;  /* 0x000000426d00720c */ /* 0x000fe40003f24310 */
[----:B------:R-:W-:Y:S02]  /*11ef0*/  SEL R84, R111, R84, P0 ;  /* 0x000000546f547207 */ /* 0x000fe40000000000 */
[----:B------:R-:W-:Y:S02]  /*11f00*/  SEL R85, R112, R85, P0 ;  /* 0x0000005570557207 */ /* 0x000fe40000000000 */
[----:B------:R-:W-:Y:S02]  /*11f10*/  ISETP.GT.U32.AND P3, PT, R41, R104, PT ;  /* 0x000000682900720c */ /* 0x000fe40003f64070 */
[----:B------:R-:W-:Y:S02]  /*11f20*/  ISETP.GT.AND.EX P0, PT, R107, R74, PT, P2 ;  /* 0x0000004a6b00720c */ /* 0x000fe40003f04320 */
[----:B------:R-:W-:-:S02]  /*11f30*/  SEL R93, R110, R93, P1 ;  /* 0x0000005d6e5d7207 */ /* 0x000fc40000800000 */
[----:B------:R-:W-:Y:S02]  /*11f40*/  SEL R66, R109, R66, P1 ;  /* 0x000000426d427207 */ /* 0x000fe40000800000 */
[----:B------:R-:W-:Y:S02]  /*11f50*/  ISETP.GT.AND.EX P1, PT, R106, R103, PT, P3 ;  /* 0x000000676a00720c */ /* 0x000fe40003f24330 */
[----:B------:R-:W-:Y:S02]  /*11f60*/  SEL R73, R108, R73, P0 ;  /* 0x000000496c497207 */ /* 0x000fe40000000000 */
[----:B------:R-:W-:Y:S02]  /*11f70*/  SEL R74, R107, R74, P0 ;  /* 0x0000004a6b4a7207 */ /* 0x000fe40000000000 */
[----:B0-----:R-:W-:Y:S02]  /*11f80*/  IADD3 R44, P0, PT, R28, R48, RZ ;  /* 0x000000301c2c7210 */ /* 0x001fe40007f1e0ff */
[----:B------:R-:W-:-:S02]  /*11f90*/  SEL R104, R41, R104, P1 ;  /* 0x0000006829687207 */ /* 0x000fc40000800000 */
[-C--:B------:R-:W-:Y:S01]  /*11fa0*/  IADD3 R41, P2, PT, R30, R48.reuse, RZ ;  /* 0x000000301e297210 */ /* 0x080fe20007f5e0ff */
[--C-:B------:R-:W-:Y:S01]  /*11fb0*/  IMAD.X R30, R29, 0x1, R49.reuse, P0 ;  /* 0x000000011d1e7824 */ /* 0x100fe200000e0631 */
[----:B------:R-:W-:Y:S02]  /*11fc0*/  ISETP.GT.U32.AND P0, PT, R44, R67, PT ;  /* 0x000000432c00720c */ /* 0x000fe40003f04070 */
[-C--:B------:R-:W-:Y:S01]  /*11fd0*/  IADD3 R58, P3, PT, R58, R48.reuse, RZ ;  /* 0x000000303a3a7210 */ /* 0x080fe20007f7e0ff */
[--C-:B------:R-:W-:Y:S01]  /*11fe0*/  IMAD.X R28, R31, 0x1, R49.reuse, P2 ;  /* 0x000000011f1c7824 */ /* 0x100fe200010e0631 */
[----:B------:R-:W-:Y:S02]  /*11ff0*/  IADD3 R60, P2, PT, R60, R48, RZ ;  /* 0x000000303c3c7210 */ /* 0x000fe40007f5e0ff */
[----:B------:R-:W-:Y:S01]  /*12000*/  SEL R103, R106, R103, P1 ;  /* 0x000000676a677207 */ /* 0x000fe20000800000 */
[--C-:B------:R-:W-:Y:S01]  /*12010*/  IMAD.X R59, R59, 0x1, R49.reuse, P3 ;  /* 0x000000013b3b7824 */ /* 0x100fe200018e0631 */
[----:B------:R-:W-:Y:S01]  /*12020*/  ISETP.GT.AND.EX P0, PT, R30, R65, PT, P0 ;  /* 0x000000411e00720c */ /* 0x000fe20003f04300 */
[----:B------:R-:W-:Y:S01]  /*12030*/  IMAD.X R61, R61, 0x1, R49, P2 ;  /* 0x000000013d3d7824 */ /* 0x000fe200010e0631 */
[----:B------:R-:W-:-:S02]  /*12040*/  ISETP.GT.U32.AND P1, PT, R41, R76, PT ;  /* 0x0000004c2900720c */ /* 0x000fc40003f24070 */
[----:B------:R-:W-:Y:S02]  /*12050*/  SEL R44, R44, R67, P0 ;  /* 0x000000432c2c7207 */ /* 0x000fe40000000000 */
[----:B------:R-:W-:Y:S02]  /*12060*/  SEL R45, R30, R65, P0 ;  /* 0x000000411e2d7207 */ /* 0x000fe40000000000 */
[-C--:B------:R-:W-:Y:S02]  /*12070*/  ISETP.GT.AND.EX P1, PT, R28, R57.reuse, PT, P1 ;  /* 0x000000391c00720c */ /* 0x080fe40003f24310 */
[-C--:B--2---:R-:W-:Y:S02]  /*12080*/  IADD3 R49, P0, PT, R36, R26.reuse, RZ ;  /* 0x0000001a24317210 */ /* 0x084fe40007f1e0ff */
[----:B-1----:R-:W-:Y:S02]  /*12090*/  IADD3 R29, P2, PT, R24, R26, RZ ;  /* 0x0000001a181d7210 */ /* 0x002fe40007f5e0ff */
[----:B------:R-:W-:Y:S01]  /*120a0*/  SEL R31, R28, R57, P1 ;  /* 0x000000391c1f7207 */ /* 0x000fe20000800000 */
[--C-:B------:R-:W-:Y:S01]  /*120b0*/  IMAD.X R48, R37, 0x1, R27.reuse, P0 ;  /* 0x0000000125307824 */ /* 0x100fe200000e061b */
[----:B------:R-:W-:Y:S01]  /*120c0*/  ISETP.GT.U32.AND P0, PT, R29, R88, PT ;  /* 0x000000581d00720c */ /* 0x000fe20003f04070 */
[----:B------:R-:W-:Y:S01]  /*120d0*/  IMAD.X R28, R25, 0x1, R27, P2 ;  /* 0x00000001191c7824 */ /* 0x000fe200010e061b */
[----:B------:R-:W-:-:S02]  /*120e0*/  SEL R30, R41, R76, P1 ;  /* 0x0000004c291e7207 */ /* 0x000fc40000800000 */
[----:B------:R-:W-:Y:S02]  /*120f0*/  ISETP.GT.U32.AND P2, PT, R58, R105, PT ;  /* 0x000000693a00720c */ /* 0x000fe40003f44070 */
[----:B------:R-:W-:Y:S02]  /*12100*/  ISETP.GT.U32.AND P1, PT, R60, R91, PT ;  /* 0x0000005b3c00720c */ /* 0x000fe40003f24070 */
[----:B------:R-:W-:Y:S02]  /*12110*/  ISETP.GT.AND.EX P0, PT, R28, R89, PT, P0 ;  /* 0x000000591c00720c */ /* 0x000fe40003f04300 */
[----:B------:R-:W-:Y:S02]  /*12120*/  ISETP.GT.U32.AND P3, PT, R49, R90, PT ;  /* 0x0000005a3100720c */ /* 0x000fe40003f64070 */
[----:B------:R-:W-:Y:S02]  /*12130*/  ISETP.GT.AND.EX P2, PT, R59, R94, PT, P2 ;  /* 0x0000005e3b00720c */ /* 0x000fe40003f44320 */
[----:B------:R-:W-:-:S02]  /*12140*/  ISETP.GT.AND.EX P1, PT, R61, R92, PT, P1 ;  /* 0x0000005c3d00720c */ /* 0x000fc40003f24310 */
[----:B------:R-:W-:Y:S02]  /*12150*/  SEL R88, R29, R88, P0 ;  /* 0x000000581d587207 */ /* 0x000fe40000000000 */
[----:B------:R-:W-:Y:S02]  /*12160*/  SEL R89, R28, R89, P0 ;  /* 0x000000591c597207 */ /* 0x000fe40000000000 */
[----:B------:R-:W-:Y:S01]  /*12170*/  ISETP.GT.AND.EX P3, PT, R48, R95, PT, P3 ;  /* 0x0000005f3000720c */ /* 0x000fe20003f64330 */
[----:B------:R-:W0:Y:S01]  /*12180*/  LDS.64 R28, [R4+0x3700] ;  /* 0x00370000041c7984 */ /* 0x000e220000000a00 */
[----:B------:R-:W-:Y:S02]  /*12190*/  SEL R41, R58, R105, P2 ;  /* 0x000000693a297207 */ /* 0x000fe40001000000 */
[----:B------:R-:W-:Y:S02]  /*121a0*/  SEL R94, R59, R94, P2 ;  /* 0x0000005e3b5e7207 */ /* 0x000fe40001000000 */
[----:B------:R-:W-:-:S02]  /*121b0*/  IADD3 R109, P0, PT, R36, R34, RZ ;  /* 0x00000022246d7210 */ /* 0x000fc40007f1e0ff */
[----:B------:R-:W-:Y:S02]  /*121c0*/  SEL R91, R60, R91, P1 ;  /* 0x0000005b3c5b7207 */ /* 0x000fe40000800000 */
[----:B------:R-:W-:Y:S01]  /*121d0*/  SEL R92, R61, R92, P1 ;  /* 0x0000005c3d5c7207 */ /* 0x000fe20000800000 */
[----:B------:R-:W-:Y:S01]  /*121e0*/  IMAD.X R111, R37, 0x1, R35, P0 ;  /* 0x00000001256f7824 */ /* 0x000fe200000e0623 */
[C---:B------:R-:W-:Y:S02]  /*121f0*/  IADD3 R65, P2, PT, R36.reuse, R42, RZ ;  /* 0x0000002a24417210 */ /* 0x040fe40007f5e0ff */
[----:B------:R-:W-:Y:S02]  /*12200*/  IADD3 R108, P1, PT, R36, R38, RZ ;  /* 0x00000026246c7210 */ /* 0x000fe40007f3e0ff */
[----:B------:R-:W-:Y:S01]  /*12210*/  SEL R90, R49, R90, P3 ;  /* 0x0000005a315a7207 */ /* 0x000fe20001800000 */
[C---:B------:R-:W-:Y:S01]  /*12220*/  IMAD.X R105, R37.reuse, 0x1, R43, P2 ;  /* 0x0000000125697824 */ /* 0x040fe200010e062b */
[----:B------:R-:W-:Y:S01]  /*12230*/  SEL R95, R48, R95, P3 ;  /* 0x0000005f305f7207 */ /* 0x000fe20001800000 */
[----:B------:R-:W-:Y:S01]  /*12240*/  IMAD.X R110, R37, 0x1, R39, P1 ;  /* 0x00000001256e7824 */ /* 0x000fe200008e0627 */
[----:B------:R-:W-:-:S02]  /*12250*/  IADD3 R59, P3, PT, R36, R46, RZ ;  /* 0x0000002e243b7210 */ /* 0x000fc40007f7e0ff */
[C---:B------:R-:W-:Y:S02]  /*12260*/  IADD3 R112, P0, PT, R24.reuse, R34, RZ ;  /* 0x0000002218707210 */ /* 0x040fe40007f1e0ff */
[C---:B------:R-:W-:Y:S01]  /*12270*/  IADD3 R106, P2, PT, R24.reuse, R42, RZ ;  /* 0x0000002a186a7210 */ /* 0x040fe20007f5e0ff */
[----:B------:R-:W-:Y:S01]  /*12280*/  IMAD.X R58, R37, 0x1, R47, P3 ;  /* 0x00000001253a7824 */ /* 0x000fe200018e062f */
[----:B------:R-:W-:Y:S01]  /*12290*/  ISETP.GT.U32.AND P1, PT, R109, R100, PT ;  /* 0x000000646d00720c */ /* 0x000fe20003f24070 */
[C---:B------:R-:W-:Y:S01]  /*122a0*/  IMAD.X R67, R25.reuse, 0x1, R35, P0 ;  /* 0x0000000119437824 */ /* 0x040fe200000e0623 */
[C---:B------:R-:W-:Y:S01]  /*122b0*/  IADD3 R76, P5, PT, R24.reuse, R38, RZ ;  /* 0x00000026184c7210 */ /* 0x040fe20007fbe0ff */
[C---:B------:R-:W-:Y:S01]  /*122c0*/  IMAD.X R61, R25.reuse, 0x1, R43, P2 ;  /* 0x00000001193d7824 */ /* 0x040fe200010e062b */
[----:B------:R-:W-:Y:S02]  /*122d0*/  IADD3 R60, P3, PT, R24, R46, RZ ;  /* 0x0000002e183c7210 */ /* 0x000fe40007f7e0ff */
[----:B------:R-:W-:Y:S01]  /*122e0*/  ISETP.GT.U32.AND P0, PT, R112, R77, PT ;  /* 0x0000004d7000720c */ /* 0x000fe20003f04070 */
[----:B------:R-:W-:Y:S01]  /*122f0*/  IMAD.X R107, R25, 0x1, R39, P5 ;  /* 0x00000001196b7824 */ /* 0x000fe200028e0627 */
[----:B------:R-:W-:Y:S01]  /*12300*/  ISETP.GT.AND.EX P1, PT, R111, R96, PT, P1 ;  /* 0x000000606f00720c */ /* 0x000fe20003f24310 */
[----:B------:R-:W-:Y:S01]  /*12310*/  IMAD.X R57, R25, 0x1, R47, P3 ;  /* 0x0000000119397824 */ /* 0x000fe200018e062f */
[----:B------:R-:W-:-:S02]  /*12320*/  ISETP.GT.U32.AND P2, PT, R108, R101, PT ;  /* 0x000000656c00720c */ /* 0x000fc40003f44070 */
[----:B------:R-:W-:Y:S02]  /*12330*/  SEL R100, R109, R100, P1 ;  /* 0x000000646d647207 */ /* 0x000fe40000800000 */
[----:B------:R-:W-:Y:S02]  /*12340*/  ISETP.GT.AND.EX P0, PT, R67, R78, PT, P0 ;  /* 0x0000004e4300720c */ /* 0x000fe40003f04300 */
[----:B------:R-:W-:Y:S02]  /*12350*/  SEL R96, R111, R96, P1 ;  /* 0x000000606f607207 */ /* 0x000fe40000800000 */
[----:B------:R-:W-:Y:S02]  /*12360*/  ISETP.GT.U32.AND P3, PT, R76, R87, PT ;  /* 0x000000574c00720c */ /* 0x000fe40003f64070 */
[----:B------:R-:W-:Y:S02]  /*12370*/  ISETP.GT.AND.EX P1, PT, R110, R97, PT, P2 ;  /* 0x000000616e00720c */ /* 0x000fe40003f24320 */
[----:B------:R-:W-:-:S02]  /*12380*/  ISETP.GT.U32.AND P2, PT, R65, R102, PT ;  /* 0x000000664100720c */ /* 0x000fc40003f44070 */
[----:B------:R-:W-:Y:S02]  /*12390*/  SEL R77, R112, R77, P0 ;  /* 0x0000004d704d7207 */ /* 0x000fe40000000000 */
[----:B------:R-:W-:Y:S02]  /*123a0*/  SEL R78, R67, R78, P0 ;  /* 0x0000004e434e7207 */ /* 0x000fe40000000000 */
[----:B------:R-:W-:Y:S02]  /*123b0*/  IADD3 R49, P4, PT, R36, R50, RZ ;  /* 0x0000003224317210 */ /* 0x000fe40007f9e0ff */
[----:B------:R-:W-:Y:S02]  /*123c0*/  ISETP.GT.AND.EX P0, PT, R107, R86, PT, P3 ;  /* 0x000000566b00720c */ /* 0x000fe40003f04330 */
        /* <DEDUP_REMOVED lines=8> */
[----:B------:R-:W-:-:S02]  /*12450*/  SEL R102, R65, R102, P1 ;  /* 0x0000006641667207 */ /* 0x000fc40000800000 */
[----:B------:R-:W-:Y:S02]  /*12460*/  SEL R98, R105, R98, P1 ;  /* 0x0000006269627207 */ /* 0x000fe40000800000 */
[----:B------:R-:W-:Y:S02]  /*12470*/  IADD3 R37, P4, PT, R24, R50, RZ ;  /* 0x0000003218257210 */ /* 0x000fe40007f9e0ff */
[----:B------:R-:W-:Y:S02]  /*12480*/  ISETP.GT.AND.EX P0, PT, R61, R64, PT, P3 ;  /* 0x000000403d00720c */ /* 0x000fe40003f04330 */
[----:B------:R-:W-:Y:S01]  /*12490*/  ISETP.GT.AND.EX P1, PT, R58, R85, PT, P2 ;  /* 0x000000553a00720c */ /* 0x000fe20003f24320 */
[----:B------:R-:W-:Y:S01]  /*124a0*/  IMAD.X R36, R25, 0x1, R51, P4 ;  /* 0x0000000119247824 */ /* 0x000fe200020e0633 */
[----:B------:R-:W-:Y:S01]  /*124b0*/  ISETP.GT.U32.AND P2, PT, R60, R93, PT ;  /* 0x0000005d3c00720c */ /* 0x000fe20003f44070 */
[----:B------:R-:W1:Y:S01]  /*124c0*/  LDS.64 R24, [R4+0x3780] ;  /* 0x0037800004187984 */ /* 0x000e620000000a00 */
[----:B------:R-:W-:-:S02]  /*124d0*/  SEL R65, R106, R83, P0 ;  /* 0x000000536a417207 */ /* 0x000fc40000000000 */
[----:B------:R-:W-:Y:S02]  /*124e0*/  SEL R64, R61, R64, P0 ;  /* 0x000000403d407207 */ /* 0x000fe40000000000 */
[----:B------:R-:W-:Y:S02]  /*124f0*/  ISETP.GT.AND.EX P0, PT, R57, R66, PT, P2 ;  /* 0x000000423900720c */ /* 0x000fe40003f04320 */
[----:B------:R-:W-:Y:S02]  /*12500*/  ISETP.GT.U32.AND P3, PT, R49, R44, PT ;  /* 0x0000002c3100720c */ /* 0x000fe40003f64070 */
[----:B------:R-:W-:Y:S02]  /*12510*/  ISETP.GT.U32.AND P2, PT, R37, R30, PT ;  /* 0x0000001e2500720c */ /* 0x000fe40003f44070 */
[----:B------:R-:W-:Y:S02]  /*12520*/  SEL R84, R59, R84, P1 ;  /* 0x000000543b547207 */ /* 0x000fe40000800000 */
[----:B------:R-:W-:-:S02]  /*12530*/  SEL R85, R58, R85, P1 ;  /* 0x000000553a557207 */ /* 0x000fc40000800000 */
[----:B------:R-:W-:Y:S02]  /*12540*/  SEL R93, R60, R93, P0 ;  /* 0x0000005d3c5d7207 */ /* 0x000fe40000000000 */
[----:B------:R-:W-:Y:S02]  /*12550*/  SEL R66, R57, R66, P0 ;  /* 0x0000004239427207 */ /* 0x000fe40000000000 */
[----:B------:R-:W-:Y:S02]  /*12560*/  ISETP.GT.AND.EX P1, PT, R48, R45, PT, P3 ;  /* 0x0000002d3000720c */ /* 0x000fe40003f24330 */
[----:B------:R-:W-:Y:S02]  /*12570*/  ISETP.GT.AND.EX P0, PT, R36, R31, PT, P2 ;  /* 0x0000001f2400720c */ /* 0x000fe40003f04320 */
[----:B------:R-:W-:Y:S02]  /*12580*/  SEL R87, R49, R44, P1 ;  /* 0x0000002c31577207 */ /* 0x000fe40000800000 */
[----:B------:R-:W-:-:S02]  /*12590*/  SEL R57, R48, R45, P1 ;  /* 0x0000002d30397207 */ /* 0x000fc40000800000 */
[----:B------:R-:W-:Y:S02]  /*125a0*/  SEL R83, R36, R31, P0 ;  /* 0x0000001f24537207 */ /* 0x000fe40000000000 */
[----:B------:R-:W-:Y:S02]  /*125b0*/  SEL R86, R37, R30, P0 ;  /* 0x0000001e25567207 */ /* 0x000fe40000000000 */
[C---:B0-----:R-:W-:Y:S02]  /*125c0*/  IADD3 R36, P1, PT, R28.reuse, R26, RZ ;  /* 0x0000001a1c247210 */ /* 0x041fe40007f3e0ff */
        /* <DEDUP_REMOVED lines=9> */
[----:B------:R-:W-:Y:S01]  /*12660*/  IMAD.X R61, R29, 0x1, R43, P5 ;  /* 0x000000011d3d7824 */ /* 0x000fe200028e062b */
[----:B------:R-:W-:Y:S01]  /*12670*/  ISETP.GT.U32.AND P2, PT, R31, R68, PT ;  /* 0x000000441f00720c */ /* 0x000fe20003f44070 */
[C---:B------:R-:W-:Y:S01]  /*12680*/  IMAD.X R59, R29.reuse, 0x1, R47, P3 ;  /* 0x000000011d3b7824 */ /* 0x040fe200018e062f */
        /* <DEDUP_REMOVED lines=10> */
[----:B------:R-:W-:Y:S01]  /*12730*/  SEL R75, R30, R75, P0 ;  /* 0x0000004b1e4b7207 */ /* 0x000fe20000000000 */
[----:B------:R-:W-:Y:S01]  /*12740*/  LDS.64 R62, [R4+0x3900] ;  /* 0x00390000043e7984 */ /* 0x000fe20000000a00 */
[----:B------:R-:W-:Y:S02]  /*12750*/  ISETP.GT.U32.AND P2, PT, R58, R73, PT ;  /* 0x000000493a00720c */ /* 0x000fe40003f44070 */
[----:B------:R-:W-:Y:S01]  /*12760*/  ISETP.GT.U32.AND P1, PT, R60, R71, PT ;  /* 0x000000473c00720c */ /* 0x000fe20003f24070 */
[----:B------:R-:W0:Y:S01]  /*12770*/  LDS.128 R28, [R56+0xe0] ;  /* 0x0000e000381c7984 */ /* 0x000e220000000c00 */
[----:B------:R-:W-:Y:S02]  /*12780*/  ISETP.GT.U32.AND P3, PT, R44, R91, PT ;  /* 0x0000005b2c00720c */ /* 0x000fe40003f64070 */
[----:B------:R-:W-:Y:S02]  /*12790*/  SEL R70, R105, R70, P0 ;  /* 0x0000004669467207 */ /* 0x000fe40000000000 */
        /* <DEDUP_REMOVED lines=9> */
[----:B------:R-:W2:Y:S01]  /*12830*/  LDS.64 R58, [R4+0x3880] ;  /* 0x00388000043a7984 */ /* 0x000ea20000000a00 */
[----:B------:R-:W-:Y:S02]  /*12840*/  SEL R92, R45, R92, P2 ;  /* 0x0000005c2d5c7207 */ /* 0x000fe40001000000 */
[C---:B-1----:R-:W-:Y:S02]  /*12850*/  IADD3 R109, P0, PT, R24.reuse, R26, RZ ;  /* 0x0000001a186d7210 */ /* 0x042fe40007f1e0ff */
[C---:B------:R-:W-:Y:S02]  /*12860*/  IADD3 R107, P1, PT, R24.reuse, R34, RZ ;  /* 0x00000022186b7210 */ /* 0x040fe40007f3e0ff */
[C---:B------:R-:W-:Y:S01]  /*12870*/  IADD3 R44, P2, PT, R24.reuse, R38, RZ ;  /* 0x00000026182c7210 */ /* 0x040fe20007f5e0ff */
[----:B------:R-:W-:Y:S01]  /*12880*/  IMAD.X R26, R25, 0x1, R27, P0 ;  /* 0x00000001191a7824 */ /* 0x000fe200000e061b */
[----:B------:R-:W-:Y:S01]  /*12890*/  ISETP.GT.U32.AND P0, PT, R109, R80, PT ;  /* 0x000000506d00720c */ /* 0x000fe20003f04070 */
[C---:B------:R-:W-:Y:S01]  /*128a0*/  IMAD.X R108, R25.reuse, 0x1, R35, P1 ;  /* 0x00000001196c7824 */ /* 0x040fe200008e0623 */
[C---:B------:R-:W-:Y:S01]  /*128b0*/  IADD3 R34, P3, PT, R24.reuse, R50, RZ ;  /* 0x0000003218227210 */ /* 0x040fe20007f7e0ff */
[----:B------:R-:W-:Y:S01]  /*128c0*/  IMAD.X R106, R25, 0x1, R39, P2 ;  /* 0x00000001196a7824 */ /* 0x000fe200010e0627 */
[----:B------:R-:W-:-:S02]  /*128d0*/  IADD3 R39, P1, PT, R24, R42, RZ ;  /* 0x0000002a18277210 */ /* 0x000fc40007f3e0ff */
[----:B------:R-:W-:Y:S01]  /*128e0*/  IADD3 R35, P2, PT, R24, R46, RZ ;  /* 0x0000002e18237210 */ /* 0x000fe20007f5e0ff */
[C---:B------:R-:W-:Y:S01]  /*128f0*/  IMAD.X R51, R25.reuse, 0x1, R51, P3 ;  /* 0x0000000119337824 */ /* 0x040fe200018e0633 */
[----:B------:R-:W-:Y:S01]  /*12900*/  ISETP.GT.AND.EX P0, PT, R26, R81, PT, P0 ;  /* 0x000000511a00720c */ /* 0x000fe20003f04300 */
[----:B------:R-:W-:Y:S01]  /*12910*/  IMAD.X R105, R25, 0x1, R43, P1 ;  /* 0x0000000119697824 */ /* 0x000fe200008e062b */
[----:B------:R-:W-:Y:S01]  /*12920*/  ISETP.GT.U32.AND P1, PT, R107, R32, PT ;  /* 0x000000206b00720c */ /* 0x000fe20003f24070 */
[----:B------:R-:W-:Y:S01]  /*12930*/  IMAD.X R46, R25, 0x1, R47, P2 ;  /* 0x00000001192e7824 */ /* 0x000fe200010e062f */
[----:B------:R-:W-:Y:S02]  /*12940*/  ISETP.GT.U32.AND P2, PT, R44, R99, PT ;  /* 0x000000632c00720c */ /* 0x000fe40003f44070 */
[----:B------:R-:W-:Y:S02]  /*12950*/  SEL R38, R109, R80, P0 ;  /* 0x000000506d267207 */ /* 0x000fe40000000000 */
[----:B------:R-:W-:-:S02]  /*12960*/  SEL R80, R26, R81, P0 ;  /* 0x000000511a507207 */ /* 0x000fc40000000000 */
[----:B------:R-:W-:Y:S01]  /*12970*/  ISETP.GT.AND.EX P0, PT, R108, R33, PT, P1 ;  /* 0x000000216c00720c */ /* 0x000fe20003f04310 */
[----:B------:R-:W1:Y:S01]  /*12980*/  LDS.128 R24, [R56+0x10e0] ;  /* 0x0010e00038187984 */ /* 0x000e620000000c00 */
[----:B------:R-:W-:Y:S02]  /*12990*/  ISETP.GT.AND.EX P1, PT, R106, R79, PT, P2 ;  /* 0x0000004f6a00720c */ /* 0x000fe40003f24320 */
[----:B------:R-:W-:Y:S02]  /*129a0*/  ISETP.GT.U32.AND P2, PT, R39, R40, PT ;  /* 0x000000282700720c */ /* 0x000fe40003f44070 */
[----:B------:R-:W-:Y:S02]  /*129b0*/  SEL R43, R107, R32, P0 ;  /* 0x000000206b2b7207 */ /* 0x000fe40000000000 */
[----:B------:R-:W-:Y:S02]  /*129c0*/  SEL R42, R108, R33, P0 ;  /* 0x000000216c2a7207 */ /* 0x000fe40000000000 */
[----:B------:R-:W-:-:S02]  /*129d0*/  ISETP.GT.AND.EX P0, PT, R105, R82, PT, P2 ;  /* 0x000000526900720c */ /* 0x000fc40003f04320 */
[----:B0-----:R-:W-:Y:S02]  /*129e0*/  IADD3 R33, P4, PT, R28, R48, RZ ;  /* 0x000000301c217210 */ /* 0x001fe40007f9e0ff */
[----:B------:R-:W-:Y:S02]  /*129f0*/  SEL R45, R44, R99, P1 ;  /* 0x000000632c2d7207 */ /* 0x000fe40000800000 */
[----:B------:R-:W-:Y:S01]  /*12a00*/  SEL R81, R39, R40, P0 ;  /* 0x0000002827517207 */ /* 0x000fe20000000000 */
[----:B------:R-:W-:Y:S01]  /*12a10*/  IMAD.X R40, R29, 0x1, R49, P4 ;  /* 0x000000011d287824 */ /* 0x000fe200020e0631 */
[----:B------:R-:W-:Y:S02]  /*12a20*/  SEL R44, R106, R79, P1 ;  /* 0x0000004f6a2c7207 */ /* 0x000fe40000800000 */
[----:B------:R-:W-:Y:S02]  /*12a30*/  ISETP.GT.U32.AND P2, PT, R35, R104, PT ;  /* 0x000000682300720c */ /* 0x000fe40003f44070 */
[----:B------:R-:W-:-:S02]  /*12a40*/  ISETP.GT.U32.AND P3, PT, R34, R41, PT ;  /* 0x000000292200720c */ /* 0x000fc40003f64070 */
[----:B------:R-:W-:Y:S02]  /*12a50*/  ISETP.GT.U32.AND P1, PT, R33, R90, PT ;  /* 0x0000005a2100720c */ /* 0x000fe40003f24070 */
[----:B------:R-:W-:Y:S02]  /*12a60*/  SEL R82, R105, R82, P0 ;  /* 0x0000005269527207 */ /* 0x000fe40000000000 */
[----:B------:R-:W-:Y:S02]  /*12a70*/  ISETP.GT.AND.EX P2, PT, R46, R103, PT, P2 ;  /* 0x000000672e00720c */ /* 0x000fe40003f44320 */
[----:B------:R-:W-:Y:S02]  /*12a80*/  ISETP.GT.AND.EX P3, PT, R51, R94, PT, P3 ;  /* 0x0000005e3300720c */ /* 0x000fe40003f64330 */
[----:B------:R-:W-:Y:S02]  /*12a90*/  ISETP.GT.AND.EX P0, PT, R40, R95, PT, P1 ;  /* 0x0000005f2800720c */ /* 0x000fe40003f04310 */
[----:B------:R-:W-:-:S02]  /*12aa0*/  SEL R104, R35, R104, P2 ;  /* 0x0000006823687207 */ /* 0x000fc40001000000 */
[----:B------:R-:W-:Y:S02]  /*12ab0*/  SEL R99, R34, R41, P3 ;  /* 0x0000002922637207 */ /* 0x000fe40001800000 */
[----:B------:R-:W-:Y:S02]  /*12ac0*/  SEL R90, R33, R90, P0 ;  /* 0x0000005a215a7207 */ /* 0x000fe40000000000 */
[----:B------:R-:W0:Y:S01]  /*12ad0*/  LDS.128 R32, [R56+0x20e0] ;  /* 0x0020e00038207984 */ /* 0x000e220000000c00 */
[----:B------:R-:W-:Y:S02]  /*12ae0*/  SEL R103, R46, R103, P2 ;  /* 0x000000672e677207 */ /* 0x000fe40001000000 */
[----:B------:R-:W-:Y:S02]  /*12af0*/  SEL R94, R51, R94, P3 ;  /* 0x0000005e335e7207 */ /* 0x000fe40001800000 */
[C---:B--2---:R-:W-:Y:S02]  /*12b00*/  IADD3 R39, P2, PT, R28.reuse, R58, RZ ;  /* 0x0000003a1c277210 */ /* 0x044fe40007f5e0ff */
[----:B------:R-:W-:-:S02]  /*12b10*/  IADD3 R50, P3, PT, R28, R62, RZ ;  /* 0x0000003e1c327210 */ /* 0x000fc40007f7e0ff */
[----:B------:R-:W-:Y:S01]  /*12b20*/  IADD3 R79, P4, PT, R28, R60, RZ ;  /* 0x0000003c1c4f7210 */ /* 0x000fe20007f9e0ff */
[C---:B------:R-:W-:Y:S01]  /*12b30*/  IMAD.X R28, R29.reuse, 0x1, R59, P2 ;  /* 0x000000011d1c7824 */ /* 0x040fe200010e063b */
[----:B------:R-:W-:Y:S01]  /*12b40*/  ISETP.GT.U32.AND P2, PT, R50, R37, PT ;  /* 0x000000253200720c */ /* 0x000fe20003f44070 */
[----:B------:R-:W-:Y:S01]  /*12b50*/  IMAD.X R51, R29, 0x1, R63, P3 ;  /* 0x000000011d337824 */ /* 0x000fe200018e063f */
[----:B------:R-:W-:Y:S01]  /*12b60*/  ISETP.GT.U32.AND P1, PT, R39, R88, PT ;  /* 0x000000582700720c */ /* 0x000fe20003f24070 */
[----:B------:R-:W-:Y:S01]  /*12b70*/  IMAD.X R29, R29, 0x1, R61, P4 ;  /* 0x000000011d1d7824 */ /* 0x000fe200020e063d */
[----:B------:R-:W-:Y:S02]  /*12b80*/  ISETP.GT.U32.AND P3, PT, R79, R38, PT ;  /* 0x000000264f00720c */ /* 0x000fe40003f64070 */
[----:B------:R-:W-:Y:S02]  /*12b90*/  SEL R95, R40, R95, P0 ;  /* 0x0000005f285f7207 */ /* 0x000fe40000000000 */
[----:B------:R-:W-:-:S02]  /*12ba0*/  ISETP.GT.AND.EX P0, PT, R51, R36, PT, P2 ;  /* 0x000000243300720c */ /* 0x000fc40003f04320 */
[----:B------:R-:W-:Y:S02]  /*12bb0*/  ISETP.GT.AND.EX P1, PT, R28, R89, PT, P1 ;  /* 0x000000591c00720c */ /* 0x000fe40003f24310 */
[----:B------:R-:W-:Y:S02]  /*12bc0*/  ISETP.GT.AND.EX P2, PT, R29, R80, PT, P3 ;  /* 0x000000501d00720c */ /* 0x000fe40003f44330 */
[----:B------:R-:W-:Y:S02]  /*12bd0*/  SEL R50, R50, R37, P0 ;  /* 0x0000002532327207 */ /* 0x000fe40000000000 */
[----:B------:R-:W-:Y:S02]  /*12be0*/  SEL R51, R51, R36, P0 ;  /* 0x0000002433337207 */ /* 0x000fe40000000000 */
[----:B------:R-:W-:Y:S02]  /*12bf0*/  SEL R88, R39, R88, P1 ;  /* 0x0000005827587207 */ /* 0x000fe40000800000 */
[----:B------:R-:W-:-:S02]  /*12c00*/  SEL R79, R79, R38, P2 ;  /* 0x000000264f4f7207 */ /* 0x000fc40001000000 */
[----:B-1----:R-:W-:Y:S01]  /*12c10*/  IADD3 R47, P0, PT, R48, R24, RZ ;  /* 0x00000018302f7210 */ /* 0x002fe20007f1e0ff */
[----:B------:R-:W1:Y:S01]  /*12c20*/  LDS.128 R36, [R56+0x30e0] ;  /* 0x0030e00038247984 */ /* 0x000e620000000c00 */
        /* <DEDUP_REMOVED lines=23> */
[----:B------:R-:W-:Y:S02]  /*12da0*/  SEL R28, R28, R43, P2 ;  /* 0x0000002b1c1c7207 */ /* 0x000fe40001000000 */
[----:B------:R-:W-:Y:S02]  /*12db0*/  SEL R29, R25, R42, P2 ;  /* 0x0000002a191d7207 */ /* 0x000fe40001000000 */
[-C--:B0-----:R-:W-:Y:S01]  /*12dc0*/  IADD3 R108, P0, PT, R48, R32.reuse, RZ ;  /* 0x00000020306c7210 */ /* 0x081fe20007f1e0ff */
[----:B------:R-:W0:Y:S01]  /*12dd0*/  LDS.128 R40, [R56+0x40e0] ;  /* 0x0040e00038287984 */ /* 0x000e220000000c00 */
[-C--:B------:R-:W-:Y:S02]  /*12de0*/  IADD3 R46, P2, PT, R62, R32.reuse, RZ ;  /* 0x000000203e2e7210 */ /* 0x080fe40007f5e0ff */
[-C--:B------:R-:W-:Y:S01]  /*12df0*/  IADD3 R24, P3, PT, R60, R32.reuse, RZ ;  /* 0x000000203c187210 */ /* 0x080fe20007f7e0ff */
        /* <DEDUP_REMOVED lines=12> */
[----:B------:R-:W-:-:S02]  /*12ec0*/  ISETP.GT.U32.AND P1, PT, R106, R67, PT ;  /* 0x000000436a00720c */ /* 0x000fc40003f24070 */
[----:B------:R-:W-:Y:S02]  /*12ed0*/  ISETP.GT.AND.EX P2, PT, R25, R44, PT, P3 ;  /* 0x0000002c1900720c */ /* 0x000fe40003f44330 */
[----:B------:R-:W-:Y:S02]  /*12ee0*/  SEL R75, R46, R75, P0 ;  /* 0x0000004b2e4b7207 */ /* 0x000fe40000000000 */
[----:B------:R-:W-:Y:S02]  /*12ef0*/  SEL R70, R47, R70, P0 ;  /* 0x000000462f467207 */ /* 0x000fe40000000000 */
[----:B------:R-:W-:Y:S02]  /*12f00*/  ISETP.GT.AND.EX P1, PT, R105, R76, PT, P1 ;  /* 0x0000004c6900720c */ /* 0x000fe40003f24310 */
[----:B------:R-:W-:Y:S02]  /*12f10*/  SEL R33, R24, R45, P2 ;  /* 0x0000002d18217207 */ /* 0x000fe40001000000 */
[----:B-1----:R-:W-:-:S02]  /*12f20*/  IADD3 R107, P0, PT, R48, R36, RZ ;  /* 0x00000024306b7210 */ /* 0x002fc40007f1e0ff */
[----:B------:R-:W-:Y:S02]  /*12f30*/  SEL R32, R25, R44, P2 ;  /* 0x0000002c19207207 */ /* 0x000fe40001000000 */
[----:B------:R-:W1:Y:S01]  /*12f40*/  LDS.128 R44, [R56+0x50e0] ;  /* 0x0050e000382c7984 */ /* 0x000e620000000c00 */
        /* <DEDUP_REMOVED lines=22> */
[----:B0-----:R-:W-:-:S02]  /*130b0*/  IADD3 R105, P0, PT, R48, R40, RZ ;  /* 0x0000002830697210 */ /* 0x001fc40007f1e0ff */
[----:B------:R-:W-:Y:S02]  /*130c0*/  SEL R82, R37, R82, P2 ;  /* 0x0000005225527207 */ /* 0x000fe40001000000 */
[----:B------:R-:W-:Y:S01]  /*130d0*/  SEL R65, R108, R65, P1 ;  /* 0x000000416c417207 */ /* 0x000fe20000800000 */
[----:B------:R-:W0:Y:S01]  /*130e0*/  LDS.64 R36, [R4+0x3a00] ;  /* 0x003a000004247984 */ /* 0x000e220000000a00 */
        /* <DEDUP_REMOVED lines=21> */
[-C--:B------:R-:W-:Y:S02]  /*13240*/  ISETP.GT.AND.EX P1, PT, R40, R103.reuse, PT, P3 ;  /* 0x000000672800720c */ /* 0x080fe40003f24330 */
[----:B-1----:R-:W-:Y:S02]  /*13250*/  IADD3 R48, P0, PT, R48, R44, RZ ;  /* 0x0000002c30307210 */ /* 0x002fe40007f1e0ff */
[----:B------:R-:W-:Y:S02]  /*13260*/  SEL R84, R25, R104, P1 ;  /* 0x0000006819547207 */ /* 0x000fe40000800000 */
[----:B------:R-:W-:Y:S01]  /*13270*/  SEL R85, R40, R103, P1 ;  /* 0x0000006728557207 */ /* 0x000fe20000800000 */
[----:B------:R-:W-:Y:S01]  /*13280*/  IMAD.X R104, R49, 0x1, R45, P0 ;  /* 0x0000000131687824 */ /* 0x000fe200000e062d */
[-C--:B------:R-:W-:Y:S02]  /*13290*/  IADD3 R25, P1, PT, R58, R44.reuse, RZ ;  /* 0x0000002c3a197210 */ /* 0x080fe40007f3e0ff */
[----:B------:R-:W-:-:S02]  /*132a0*/  IADD3 R24, P2, PT, R62, R44, RZ ;  /* 0x0000002c3e187210 */ /* 0x000fc40007f5e0ff */
[----:B------:R-:W-:Y:S01]  /*132b0*/  ISETP.GT.U32.AND P0, PT, R48, R87, PT ;  /* 0x000000573000720c */ /* 0x000fe20003f04070 */
[--C-:B------:R-:W-:Y:S01]  /*132c0*/  IMAD.X R58, R59, 0x1, R45.reuse, P1 ;  /* 0x000000013b3a7824 */ /* 0x100fe200008e062d */
[----:B------:R-:W-:Y:S01]  /*132d0*/  ISETP.GT.U32.AND P1, PT, R25, R86, PT ;  /* 0x000000561900720c */ /* 0x000fe20003f24070 */
[----:B------:R-:W-:Y:S01]  /*132e0*/  IMAD.X R63, R63, 0x1, R45, P2 ;  /* 0x000000013f3f7824 */ /* 0x000fe200010e062d */
[----:B------:R-:W-:Y:S02]  /*132f0*/  ISETP.GT.AND.EX P0, PT, R104, R57, PT, P0 ;  /* 0x000000396800720c */ /* 0x000fe40003f04300 */
[----:B------:R-:W-:Y:S02]  /*13300*/  ISETP.GT.U32.AND P2, PT, R24, R91, PT ;  /* 0x0000005b1800720c */ /* 0x000fe40003f44070 */
[----:B------:R-:W-:Y:S02]  /*13310*/  IADD3 R40, P3, PT, R60, R44, RZ ;  /* 0x0000002c3c287210 */ /* 0x000fe40007f7e0ff */
[----:B------:R-:W-:-:S02]  /*13320*/  SEL R59, R48, R87, P0 ;  /* 0x00000057303b7207 */ /* 0x000fc40000000000 */
[----:B------:R-:W-:Y:S01]  /*13330*/  SEL R60, R104, R57, P0 ;  /* 0x00000039683c7207 */ /* 0x000fe20000000000 */
[----:B------:R-:W-:Y:S01]  /*13340*/  IMAD.X R45, R61, 0x1, R45, P3 ;  /* 0x000000013d2d7824 */ /* 0x000fe200018e062d */
[----:B------:R-:W-:Y:S02]  /*13350*/  ISETP.GT.AND.EX P1, PT, R58, R83, PT, P1 ;  /* 0x000000533a00720c */ /* 0x000fe40003f24310 */
[----:B------:R-:W-:Y:S02]  /*13360*/  ISETP.GT.AND.EX P0, PT, R63, R92, PT, P2 ;  /* 0x0000005c3f00720c */ /* 0x000fe40003f04320 */
[----:B------:R-:W-:Y:S02]  /*13370*/  ISETP.GT.U32.AND P3, PT, R40, R99, PT ;  /* 0x000000632800720c */ /* 0x000fe40003f64070 */
[----:B------:R-:W-:Y:S02]  /*13380*/  SEL R104, R25, R86, P1 ;  /* 0x0000005619687207 */ /* 0x000fe40000800000 */
[----:B------:R-:W-:-:S02]  /*13390*/  SEL R91, R24, R91, P0 ;  /* 0x0000005b185b7207 */ /* 0x000fc40000000000 */
[----:B------:R-:W1:Y:S01]  /*133a0*/  LDS.64 R24, [R4+0x3a80] ;  /* 0x003a800004187984 */ /* 0x000e620000000a00 */
[----:B------:R-:W-:Y:S02]  /*133b0*/  SEL R103, R58, R83, P1 ;  /* 0x000000533a677207 */ /* 0x000fe40000800000 */
[----:B------:R-:W-:Y:S02]  /*133c0*/  ISETP.GT.AND.EX P1, PT, R45, R94, PT, P3 ;  /* 0x0000005e2d00720c */ /* 0x000fe40003f24330 */
[----:B------:R-:W-:Y:S02]  /*133d0*/  SEL R92, R63, R92, P0 ;  /* 0x0000005c3f5c7207 */ /* 0x000fe40000000000 */
[----:B0-----:R-:W-:Y:S02]  /*133e0*/  IADD3 R83, P0, PT, R36, R30, RZ ;  /* 0x0000001e24537210 */ /* 0x001fe40007f1e0ff */
[----:B------:R-:W-:Y:S02]  /*133f0*/  SEL R86, R40, R99, P1 ;  /* 0x0000006328567207 */ /* 0x000fe40000800000 */
[----:B------:R-:W-:-:S02]  /*13400*/  SEL R87, R45, R94, P1 ;  /* 0x0000005e2d577207 */ /* 0x000fc40000800000 */
        /* <DEDUP_REMOVED lines=9> */
[----:B------:R-:W-:Y:S01]  /*134a0*/  IMAD.X R49, R37, 0x1, R39, P1 ;  /* 0x0000000125317824 */ /* 0x000fe200008e0627 */
[----:B------:R-:W-:Y:S01]  /*134b0*/  ISETP.GT.U32.AND P1, PT, R41, R100, PT ;  /* 0x000000642900720c */ /* 0x000fe20003f24070 */
[C---:B------:R-:W-:Y:S01]  /*134c0*/  IMAD.X R61, R37.reuse, 0x1, R47, P2 ;  /* 0x00000001253d7824 */ /* 0x040fe200010e062f */
[----:B------:R-:W-:Y:S01]  /*134d0*/  ISETP.GT.AND.EX P0, PT, R36, R95, PT, P0 ;  /* 0x0000005f2400720c */ /* 0x000fe20003f04300 */
[----:B------:R-:W-:Y:S01]  /*134e0*/  IMAD.X R58, R37, 0x1, R43, P3 ;  /* 0x00000001253a7824 */ /* 0x000fe200018e062b */
[----:B------:R-:W-:-:S02]  /*134f0*/  ISETP.GT.U32.AND P2, PT, R40, R101, PT ;  /* 0x000000652800720c */ /* 0x000fc40003f44070 */
[----:B------:R-:W-:Y:S02]  /*13500*/  SEL R90, R83, R90, P0 ;  /* 0x0000005a535a7207 */ /* 0x000fe40000000000 */
[----:B------:R-:W-:Y:S02]  /*13510*/  SEL R83, R36, R95, P0 ;  /* 0x0000005f24537207 */ /* 0x000fe40000000000 */
[----:B------:R-:W-:Y:S02]  /*13520*/  ISETP.GT.AND.EX P1, PT, R63, R96, PT, P1 ;  /* 0x000000603f00720c */ /* 0x000fe40003f24310 */
[----:B------:R-:W-:Y:S02]  /*13530*/  ISETP.GT.AND.EX P0, PT, R44, R97, PT, P2 ;  /* 0x000000612c00720c */ /* 0x000fe40003f04320 */
[----:B------:R-:W-:Y:S02]  /*13540*/  ISETP.GT.U32.AND P2, PT, R45, R102, PT ;  /* 0x000000662d00720c */ /* 0x000fe40003f44070 */
[----:B------:R-:W-:-:S02]  /*13550*/  SEL R36, R41, R100, P1 ;  /* 0x0000006429247207 */ /* 0x000fc40000800000 */
[----:B------:R-:W-:Y:S02]  /*13560*/  SEL R37, R63, R96, P1 ;  /* 0x000000603f257207 */ /* 0x000fe40000800000 */
[----:B------:R-:W-:Y:S02]  /*13570*/  ISETP.GT.AND.EX P1, PT, R49, R98, PT, P2 ;  /* 0x000000623100720c */ /* 0x000fe40003f24320 */
[----:B------:R-:W-:Y:S02]  /*13580*/  SEL R41, R44, R97, P0 ;  /* 0x000000612c297207 */ /* 0x000fe40000000000 */
[----:B------:R-:W-:Y:S02]  /*13590*/  SEL R44, R45, R102, P1 ;  /* 0x000000662d2c7207 */ /* 0x000fe40000800000 */
[----:B------:R-:W-:Y:S02]  /*135a0*/  SEL R45, R49, R98, P1 ;  /* 0x00000062312d7207 */ /* 0x000fe40000800000 */
[----:B------:R-:W-:Y:S01]  /*135b0*/  ISETP.GT.U32.AND P3, PT, R57, R106, PT ;  /* 0x0000006a3900720c */ /* 0x000fe20003f64070 */
[----:B------:R-:W0:Y:S01]  /*135c0*/  LDS.64 R48, [R4+0x3b00] ;  /* 0x003b000004307984 */ /* 0x000e220000000a00 */
[----:B------:R-:W-:-:S02]  /*135d0*/  SEL R40, R40, R101, P0 ;  /* 0x0000006528287207 */ /* 0x000fc40000000000 */
[----:B------:R-:W-:Y:S02]  /*135e0*/  ISETP.GT.U32.AND P2, PT, R62, R59, PT ;  /* 0x0000003b3e00720c */ /* 0x000fe40003f44070 */
[CC--:B------:R-:W-:Y:S02]  /*135f0*/  ISETP.GT.AND.EX P0, PT, R58.reuse, R105.reuse, PT, P3 ;  /* 0x000000693a00720c */ /* 0x0c0fe40003f04330 */
[----:B------:R-:W-:Y:S02]  /*13600*/  ISETP.GT.AND.EX P1, PT, R61, R60, PT, P2 ;  /* 0x0000003c3d00720c */ /* 0x000fe40003f24320 */
[----:B------:R-:W-:Y:S02]  /*13610*/  SEL R57, R57, R106, P0 ;  /* 0x0000006a39397207 */ /* 0x000fe40000000000 */
[----:B------:R-:W-:Y:S02]  /*13620*/  SEL R58, R58, R105, P0 ;  /* 0x000000693a3a7207 */ /* 0x000fe40000000000 */
[----:B-1----:R-:W-:-:S02]  /*13630*/  IADD3 R101, P0, PT, R24, R30, RZ ;  /* 0x0000001e18657210 */ /* 0x002fc40007f1e0ff */
[----:B------:R-:W-:Y:S02]  /*13640*/  SEL R59, R62, R59, P1 ;  /* 0x0000003b3e3b7207 */ /* 0x000fe40000800000 */
[----:B------:R-:W-:Y:S02]  /*13650*/  SEL R60, R61, R60, P1 ;  /* 0x0000003c3d3c7207 */ /* 0x000fe40000800000 */
        /* <DEDUP_REMOVED lines=11> */
[C---:B------:R-:W-:Y:S01]  /*13710*/  IMAD.X R94, R25.reuse, 0x1, R47, P2 ;  /* 0x00000001195e7824 */ /* 0x040fe200010e062f */
[----:B------:R-:W-:Y:S01]  /*13720*/  ISETP.GT.AND.EX P0, PT, R24, R89, PT, P0 ;  /* 0x000000591800720c */ /* 0x000fe20003f04300 */
[----:B------:R-:W-:Y:S01]  /*13730*/  IMAD.X R97, R25, 0x1, R43, P3 ;  /* 0x0000000119617824 */ /* 0x000fe200018e062b */
[----:B------:R-:W-:-:S02]  /*13740*/  ISETP.GT.U32.AND P2, PT, R98, R67, PT ;  /* 0x000000436200720c */ /* 0x000fc40003f44070 */
[----:B------:R-:W-:Y:S02]  /*13750*/  SEL R88, R101, R88, P0 ;  /* 0x0000005865587207 */ /* 0x000fe40000000000 */
[----:B------:R-:W-:Y:S02]  /*13760*/  SEL R89, R24, R89, P0 ;  /* 0x0000005918597207 */ /* 0x000fe40000000000 */
[----:B------:R-:W-:Y:S01]  /*13770*/  ISETP.GT.AND.EX P1, PT, R99, R78, PT, P1 ;  /* 0x0000004e6300720c */ /* 0x000fe20003f24310 */
[----:B------:R-:W1:Y:S01]  /*13780*/  LDS.64 R24, [R4+0x3b80] ;  /* 0x003b800004187984 */ /* 0x000e620000000a00 */
[----:B------:R-:W-:Y:S02]  /*13790*/  ISETP.GT.AND.EX P0, PT, R61, R76, PT, P2 ;  /* 0x0000004c3d00720c */ /* 0x000fe40003f04320 */
[----:B------:R-:W-:Y:S02]  /*137a0*/  ISETP.GT.U32.AND P2, PT, R62, R65, PT ;  /* 0x000000413e00720c */ /* 0x000fe40003f44070 */
[----:B------:R-:W-:-:S02]  /*137b0*/  SEL R77, R100, R77, P1 ;  /* 0x0000004d644d7207 */ /* 0x000fc40000800000 */
[----:B------:R-:W-:Y:S02]  /*137c0*/  SEL R78, R99, R78, P1 ;  /* 0x0000004e634e7207 */ /* 0x000fe40000800000 */
[----:B------:R-:W-:Y:S02]  /*137d0*/  ISETP.GT.AND.EX P1, PT, R63, R64, PT, P2 ;  /* 0x000000403f00720c */ /* 0x000fe40003f24320 */
[----:B------:R-:W-:Y:S02]  /*137e0*/  ISETP.GT.U32.AND P2, PT, R95, R104, PT ;  /* 0x000000685f00720c */ /* 0x000fe40003f44070 */
[----:B------:R-:W-:Y:S02]  /*137f0*/  SEL R76, R61, R76, P0 ;  /* 0x0000004c3d4c7207 */ /* 0x000fe40000000000 */
[----:B------:R-:W-:Y:S02]  /*13800*/  SEL R61, R62, R65, P1 ;  /* 0x000000413e3d7207 */ /* 0x000fe40000800000 */
[----:B------:R-:W-:-:S02]  /*13810*/  SEL R62, R63, R64, P1 ;  /* 0x000000403f3e7207 */ /* 0x000fc40000800000 */
[----:B------:R-:W-:Y:S02]  /*13820*/  ISETP.GT.AND.EX P1, PT, R94, R103, PT, P2 ;  /* 0x000000675e00720c */ /* 0x000fe40003f24320 */
[----:B------:R-:W-:Y:S02]  /*13830*/  ISETP.GT.U32.AND P3, PT, R96, R93, PT ;  /* 0x0000005d6000720c */ /* 0x000fe40003f64070 */
[----:B------:R-:W-:Y:S02]  /*13840*/  SEL R67, R98, R67, P0 ;  /* 0x0000004362437207 */ /* 0x000fe40000000000 */
[----:B------:R-:W-:Y:S02]  /*13850*/  SEL R64, R95, R104, P1 ;  /* 0x000000685f407207 */ /* 0x000fe40000800000 */
[----:B------:R-:W-:Y:S02]  /*13860*/  SEL R65, R94, R103, P1 ;  /* 0x000000675e417207 */ /* 0x000fe40000800000 */
[----:B------:R-:W-:-:S02]  /*13870*/  ISETP.GT.AND.EX P0, PT, R97, R66, PT, P3 ;  /* 0x000000426100720c */ /* 0x000fc40003f04330 */
[C---:B0-----:R-:W-:Y:S02]  /*13880*/  IADD3 R101, P1, PT, R48.reuse, R30, RZ ;  /* 0x0000001e30657210 */ /* 0x041fe40007f3e0ff */
[C---:B------:R-:W-:Y:S02]  /*13890*/  IADD3 R99, P4, PT, R48.reuse, R26, RZ ;  /* 0x0000001a30637210 */ /* 0x040fe40007f9e0ff */
[----:B------:R-:W-:Y:S01]  /*138a0*/  IADD3 R106, P2, PT, R48, R42, RZ ;  /* 0x0000002a306a7210 */ /* 0x000fe20007f5e0ff */
[----:B------:R-:W-:Y:S01]  /*138b0*/  IMAD.X R102, R49, 0x1, R31, P1 ;  /* 0x0000000131667824 */ /* 0x000fe200008e061f */
[----:B------:R-:W-:Y:S01]  /*138c0*/  SEL R66, R97, R66, P0 ;  /* 0x0000004261427207 */ /* 0x000fe20000000000 */
[----:B------:R-:W-:Y:S01]  /*138d0*/  IMAD.X R100, R49, 0x1, R27, P4 ;  /* 0x0000000131647824 */ /* 0x000fe200020e061b */
[----:B------:R-:W-:Y:S01]  /*138e0*/  ISETP.GT.U32.AND P1, PT, R101, R50, PT ;  /* 0x000000326500720c */ /* 0x000fe20003f24070 */
[----:B------:R-:W-:Y:S01]  /*138f0*/  IMAD.X R97, R49, 0x1, R43, P2 ;  /* 0x0000000131617824 */ /* 0x000fe200010e062b */
[----:B------:R-:W-:-:S02]  /*13900*/  ISETP.GT.U32.AND P2, PT, R99, R68, PT ;  /* 0x000000446300720c */ /* 0x000fc40003f44070 */
[----:B------:R-:W-:Y:S02]  /*13910*/  SEL R63, R96, R93, P0 ;  /* 0x0000005d603f7207 */ /* 0x000fe40000000000 */
[C---:B------:R-:W-:Y:S02]  /*13920*/  IADD3 R96, P5, PT, R48.reuse, R34, RZ ;  /* 0x0000002230607210 */ /* 0x040fe40007fbe0ff */
[C---:B------:R-:W-:Y:S02]  /*13930*/  IADD3 R94, P0, PT, R48.reuse, R38, RZ ;  /* 0x00000026305e7210 */ /* 0x040fe40007f1e0ff */
[----:B------:R-:W-:Y:S01]  /*13940*/  IADD3 R104, P3, PT, R48, R46, RZ ;  /* 0x0000002e30687210 */ /* 0x000fe20007f7e0ff */
[C---:B------:R-:W-:Y:S01]  /*13950*/  IMAD.X R93, R49.reuse, 0x1, R35, P5 ;  /* 0x00000001315d7824 */ /* 0x040fe200028e0623 */
[----:B------:R-:W-:Y:S01]  /*13960*/  ISETP.GT.AND.EX P1, PT, R102, R51, PT, P1 ;  /* 0x000000336600720c */ /* 0x000fe20003f24310 */
[C---:B------:R-:W-:Y:S01]  /*13970*/  IMAD.X R95, R49.reuse, 0x1, R39, P0 ;  /* 0x00000001315f7824 */ /* 0x040fe200000e0627 */
[----:B------:R-:W-:Y:S01]  /*13980*/  ISETP.GT.AND.EX P2, PT, R100, R69, PT, P2 ;  /* 0x000000456400720c */ /* 0x000fe20003f44320 */
[----:B------:R-:W-:Y:S01]  /*13990*/  IMAD.X R103, R49, 0x1, R47, P3 ;  /* 0x0000000131677824 */ /* 0x000fe200018e062f */
[----:B------:R-:W-:-:S02]  /*139a0*/  SEL R101, R101, R50, P1 ;  /* 0x0000003265657207 */ /* 0x000fc40000800000 */
[----:B------:R-:W-:Y:S02]  /*139b0*/  SEL R102, R102, R51, P1 ;  /* 0x0000003366667207 */ /* 0x000fe40000800000 */
[----:B------:R-:W-:Y:S01]  /*139c0*/  SEL R99, R99, R68, P2 ;  /* 0x0000004463637207 */ /* 0x000fe20001000000 */
[----:B------:R-:W-:Y:S01]  /*139d0*/  LDS.128 R48, [R56+0xf0] ;  /* 0x0000f00038307984 */ /* 0x000fe20000000c00 */
[----:B------:R-:W-:Y:S02]  /*139e0*/  SEL R100, R100, R69, P2 ;  /* 0x0000004564647207 */ /* 0x000fe40001000000 */
[----:B------:R-:W-:Y:S01]  /*139f0*/  ISETP.GT.U32.AND P0, PT, R96, R75, PT ;  /* 0x0000004b6000720c */ /* 0x000fe20003f04070 */
[----:B------:R-:W0:Y:S01]  /*13a00*/  LDS.64 R68, [R4+0x3c00] ;  /* 0x003c000004447984 */ /* 0x000e220000000a00 */
[----:B------:R-:W-:Y:S02]  /*13a10*/  ISETP.GT.U32.AND P1, PT, R94, R71, PT ;  /* 0x000000475e00720c */ /* 0x000fe40003f24070 */
[----:B------:R-:W-:-:S02]  /*13a20*/  ISETP.GT.AND.EX P0, PT, R93, R70, PT, P0 ;  /* 0x000000465d00720c */ /* 0x000fc40003f04300 */
[----:B------:R-:W-:Y:S02]  /*13a30*/  ISETP.GT.U32.AND P2, PT, R106, R73, PT ;  /* 0x000000496a00720c */ /* 0x000fe40003f44070 */
[----:B------:R-:W-:Y:S02]  /*13a40*/  ISETP.GT.U32.AND P3, PT, R104, R91, PT ;  /* 0x0000005b6800720c */ /* 0x000fe40003f64070 */
[----:B------:R-:W-:Y:S02]  /*13a50*/  SEL R96, R96, R75, P0 ;  /* 0x0000004b60607207 */ /* 0x000fe40000000000 */
[----:B------:R-:W-:Y:S02]  /*13a60*/  ISETP.GT.AND.EX P1, PT, R95, R72, PT, P1 ;  /* 0x000000485f00720c */ /* 0x000fe40003f24310 */
[----:B------:R-:W-:Y:S02]  /*13a70*/  SEL R98, R93, R70, P0 ;  /* 0x000000465d627207 */ /* 0x000fe40000000000 */
[----:B------:R-:W-:-:S02]  /*13a80*/  ISETP.GT.AND.EX P0, PT, R97, R74, PT, P2 ;  /* 0x0000004a6100720c */ /* 0x000fc40003f04320 */
[----:B------:R-:W-:Y:S02]  /*13a90*/  ISETP.GT.AND.EX P2, PT, R103, R92, PT, P3 ;  /* 0x0000005c6700720c */ /* 0x000fe40003f44330 */
[----:B------:R-:W-:Y:S02]  /*13aa0*/  SEL R93, R94, R71, P1 ;  /* 0x000000475e5d7207 */ /* 0x000fe40000800000 */
[----:B------:R-:W-:Y:S01]  /*13ab0*/  SEL R94, R95, R72, P1 ;  /* 0x000000485f5e7207 */ /* 0x000fe20000800000 */
[----:B------:R-:W2:Y:S01]  /*13ac0*/  LDS.64 R70, [R4+0x3c80] ;  /* 0x003c800004467984 */ /* 0x000ea20000000a00 */
[----:B------:R-:W-:Y:S02]  /*13ad0*/  SEL R95, R106, R73, P0 ;  /* 0x000000496a5f7207 */ /* 0x000fe40000000000 */
[----:B------:R-:W-:Y:S01]  /*13ae0*/  SEL R97, R97, R74, P0 ;  /* 0x0000004a61617207 */ /* 0x000fe20000000000 */
[----:B------:R-:W3:Y:S01]  /*13af0*/  LDS.64 R72, [R4+0x3d00] ;  /* 0x003d000004487984 */ /* 0x000ee20000000a00 */
[----:B------:R-:W-:-:S02]  /*13b00*/  SEL R91, R104, R91, P2 ;  /* 0x0000005b685b7207 */ /* 0x000fc40001000000 */
[C---:B-1----:R-:W-:Y:S01]  /*13b10*/  IADD3 R107, P1, PT, R24.reuse, R26, RZ ;  /* 0x0000001a186b7210 */ /* 0x042fe20007f3e0ff */
[----:B------:R-:W1:Y:S01]  /*13b20*/  LDS.64 R74, [R4+0x3d80] ;  /* 0x003d8000044a7984 */ /* 0x000e620000000a00 */
[----:B------:R-:W-:Y:S02]  /*13b30*/  SEL R92, R103, R92, P2 ;  /* 0x0000005c675c7207 */ /* 0x000fe40001000000 */
[C---:B------:R-:W-:Y:S01]  /*13b40*/  IADD3 R110, P0, PT, R24.reuse, R30, RZ ;  /* 0x0000001e186e7210 */ /* 0x040fe20007f1e0ff */
[C---:B------:R-:W-:Y:S01]  /*13b50*/  IMAD.X R108, R25.reuse, 0x1, R27, P1 ;  /* 0x00000001196c7824 */ /* 0x040fe200008e061b */
[C---:B------:R-:W-:Y:S02]  /*13b60*/  IADD3 R104, P2, PT, R24.reuse, R34, RZ ;  /* 0x0000002218687210 */ /* 0x040fe40007f5e0ff */
[----:B------:R-:W-:Y:S01]  /*13b70*/  IADD3 R106, P1, PT, R24, R38, RZ ;  /* 0x00000026186a7210 */ /* 0x000fe20007f3e0ff */
[C---:B------:R-:W-:Y:S01]  /*13b80*/  IMAD.X R109, R25.reuse, 0x1, R31, P0 ;  /* 0x00000001196d7824 */ /* 0x040fe200000e061f */
[----:B------:R-:W-:Y:S01]  /*13b90*/  ISETP.GT.U32.AND P0, PT, R110, R79, PT ;  /* 0x0000004f6e00720c */ /* 0x000fe20003f04070 */
[C---:B------:R-:W-:Y:S01]  /*13ba0*/  IMAD.X R105, R25.reuse, 0x1, R35, P2 ;  /* 0x0000000119697824 */ /* 0x040fe200010e0623 */
[C---:B------:R-:W-:Y:S01]  /*13bb0*/  IADD3 R35, P2, PT, R24.reuse, R42, RZ ;  /* 0x0000002a18237210 */ /* 0x040fe20007f5e0ff */
[----:B------:R-:W-:Y:S01]  /*13bc0*/  IMAD.X R103, R25, 0x1, R39, P1 ;  /* 0x0000000119677824 */ /* 0x000fe200008e0627 */
[----:B------:R-:W-:-:S02]  /*13bd0*/  IADD3 R31, P3, PT, R24, R46, RZ ;  /* 0x0000002e181f7210 */ /* 0x000fc40007f7e0ff */
[----:B------:R-:W-:Y:S01]  /*13be0*/  ISETP.GT.AND.EX P0, PT, R109, R80, PT, P0 ;  /* 0x000000506d00720c */ /* 0x000fe20003f04300 */
[----:B------:R-:W-:Y:S01]  /*13bf0*/  IMAD.X R34, R25, 0x1, R43, P2 ;  /* 0x0000000119227824 */ /* 0x000fe200010e062b */
[----:B------:R-:W-:Y:S01]  /*13c00*/  ISETP.GT.U32.AND P1, PT, R107, R28, PT ;  /* 0x0000001c6b00720c */ /* 0x000fe20003f24070 */
[----:B------:R-:W-:Y:S01]  /*13c10*/  IMAD.X R30, R25, 0x1, R47, P3 ;  /* 0x00000001191e7824 */ /* 0x000fe200018e062f */
[----:B------:R-:W-:Y:S01]  /*13c20*/  ISETP.GT.U32.AND P2, PT, R104, R33, PT ;  /* 0x000000216800720c */ /* 0x000fe20003f44070 */
[----:B------:R-:W4:Y:S01]  /*13c30*/  LDS.128 R24, [R56+0x10f0] ;  /* 0x0010f00038187984 */ /* 0x000f220000000c00 */
[----:B------:R-:W-:Y:S02]  /*13c40*/  SEL R46, R110, R79, P0 ;  /* 0x0000004f6e2e7207 */ /* 0x000fe40000000000 */
[----:B------:R-:W-:Y:S02]  /*13c50*/  SEL R47, R109, R80, P0 ;  /* 0x000000506d2f7207 */ /* 0x000fe40000000000 */
[----:B------:R-:W-:-:S02]  /*13c60*/  ISETP.GT.AND.EX P0, PT, R108, R29, PT, P1 ;  /* 0x0000001d6c00720c */ /* 0x000fc40003f04310 */
[----:B------:R-:W-:Y:S02]  /*13c70*/  ISETP.GT.AND.EX P1, PT, R105, R32, PT, P2 ;  /* 0x000000206900720c */ /* 0x000fe40003f24320 */
[----:B------:R-:W-:Y:S02]  /*13c80*/  ISETP.GT.U32.AND P2, PT, R106, R81, PT ;  /* 0x000000516a00720c */ /* 0x000fe40003f44070 */
[----:B------:R-:W-:Y:S02]  /*13c90*/  SEL R39, R107, R28, P0 ;  /* 0x0000001c6b277207 */ /* 0x000fe40000000000 */
[----:B------:R-:W-:Y:S02]  /*13ca0*/  SEL R38, R108, R29, P0 ;  /* 0x0000001d6c267207 */ /* 0x000fe40000000000 */
[----:B------:R-:W-:Y:S02]  /*13cb0*/  ISETP.GT.AND.EX P0, PT, R103, R82, PT, P2 ;  /* 0x000000526700720c */ /* 0x000fe40003f04320 */
[----:B0-----:R-:W-:-:S02]  /*13cc0*/  IADD3 R29, P2, PT, R48, R68, RZ ;  /* 0x00000044301d7210 */ /* 0x001fc40007f5e0ff */
[----:B------:R-:W-:Y:S02]  /*13cd0*/  SEL R42, R104, R33, P1 ;  /* 0x00000021682a7207 */ /* 0x000fe40000800000 */
[----:B------:R-:W-:Y:S01]  /*13ce0*/  ISETP.GT.U32.AND P3, PT, R29, R90, PT ;  /* 0x0000005a1d00720c */ /* 0x000fe20003f64070 */
[----:B------:R-:W-:Y:S01]  /*13cf0*/  IMAD.X R80, R49, 0x1, R69, P2 ;  /* 0x0000000131507824 */ /* 0x000fe200010e0645 */
[----:B------:R-:W-:Y:S02]  /*13d00*/  ISETP.GT.U32.AND P2, PT, R31, R86, PT ;  /* 0x000000561f00720c */ /* 0x000fe40003f44070 */
[----:B------:R-:W-:Y:S02]  /*13d10*/  SEL R43, R105, R32, P1 ;  /* 0x00000020692b7207 */ /* 0x000fe40000800000 */
[----:B------:R-:W-:Y:S02]  /*13d20*/  ISETP.GT.U32.AND P1, PT, R35, R84, PT ;  /* 0x000000542300720c */ /* 0x000fe40003f24070 */
[----:B------:R-:W-:-:S02]  /*13d30*/  SEL R106, R106, R81, P0 ;  /* 0x000000516a6a7207 */ /* 0x000fc40000000000 */
[----:B------:R-:W-:Y:S02]  /*13d40*/  SEL R82, R103, R82, P0 ;  /* 0x0000005267527207 */ /* 0x000fe40000000000 */
[----:B------:R-:W-:Y:S02]  /*13d50*/  ISETP.GT.AND.EX P2, PT, R30, R87, PT, P2 ;  /* 0x000000571e00720c */ /* 0x000fe40003f44320 */
[----:B------:R-:W-:Y:S02]  /*13d60*/  ISETP.GT.AND.EX P0, PT, R80, R83, PT, P3 ;  /* 0x000000535000720c */ /* 0x000fe40003f04330 */
[----:B------:R-:W-:Y:S02]  /*13d70*/  ISETP.GT.AND.EX P1, PT, R34, R85, PT, P1 ;  /* 0x000000552200720c */ /* 0x000fe40003f24310 */
[----:B------:R-:W-:Y:S02]  /*13d80*/  SEL R86, R31, R86, P2 ;  /* 0x000000561f567207 */ /* 0x000fe40001000000 */
[----:B------:R-:W-:-:S02]  /*13d90*/  SEL R87, R30, R87, P2 ;  /* 0x000000571e577207 */ /* 0x000fc40001000000 */
[----:B------:R-:W-:Y:S02]  /*13da0*/  SEL R104, R29, R90, P0 ;  /* 0x0000005a1d687207 */ /* 0x000fe40000000000 */
[----:B------:R-:W0:Y:S01]  /*13db0*/  LDS.128 R28, [R56+0x20f0] ;  /* 0x0020f000381c7984 */ /* 0x000e220000000c00 */
[----:B------:R-:W-:Y:S02]  /*13dc0*/  SEL R84, R35, R84, P1 ;  /* 0x0000005423547207 */ /* 0x000fe40000800000 */
[----:B------:R-:W-:Y:S02]  /*13dd0*/  SEL R85, R34, R85, P1 ;  /* 0x0000005522557207 */ /* 0x000fe40000800000 */
[C---:B--2---:R-:W-:Y:S02]  /*13de0*/  IADD3 R79, P1, PT, R48.reuse, R70, RZ ;  /* 0x00000046304f7210 */ /* 0x044fe40007f3e0ff */
[C---:B---3--:R-:W-:Y:S02]  /*13df0*/  IADD3 R32, P2, PT, R48.reuse, R72, RZ ;  /* 0x0000004830207210 */ /* 0x048fe40007f5e0ff */
[----:B-1----:R-:W-:Y:S01]  /*13e00*/  IADD3 R33, P3, PT, R48, R74, RZ ;  /* 0x0000004a30217210 */ /* 0x002fe20007f7e0ff */
[----:B------:R-:W-:Y:S01]  /*13e10*/  IMAD.X R34, R49, 0x1, R71, P1 ;  /* 0x0000000131227824 */ /* 0x000fe200008e0647 */
[----:B------:R-:W-:Y:S01]  /*13e20*/  ISETP.GT.U32.AND P1, PT, R79, R88, PT ;  /* 0x000000584f00720c */ /* 0x000fe20003f24070 */
[C---:B------:R-:W-:Y:S01]  /*13e30*/  IMAD.X R35, R49.reuse, 0x1, R73, P2 ;  /* 0x0000000131237824 */ /* 0x040fe200010e0649 */
[----:B------:R-:W-:Y:S01]  /*13e40*/  ISETP.GT.U32.AND P2, PT, R32, R101, PT ;  /* 0x000000652000720c */ /* 0x000fe20003f44070 */
[----:B------:R-:W-:Y:S01]  /*13e50*/  IMAD.X R48, R49, 0x1, R75, P3 ;  /* 0x0000000131307824 */ /* 0x000fe200018e064b */
[----:B------:R-:W-:-:S02]  /*13e60*/  ISETP.GT.U32.AND P3, PT, R33, R46, PT ;  /* 0x0000002e2100720c */ /* 0x000fc40003f64070 */
[----:B------:R-:W-:Y:S02]  /*13e70*/  ISETP.GT.AND.EX P1, PT, R34, R89, PT, P1 ;  /* 0x000000592200720c */ /* 0x000fe40003f24310 */
[----:B------:R-:W-:Y:S02]  /*13e80*/  SEL R83, R80, R83, P0 ;  /* 0x0000005350537207 */ /* 0x000fe40000000000 */
[----:B------:R-:W-:Y:S02]  /*13e90*/  ISETP.GT.AND.EX P0, PT, R35, R102, PT, P2 ;  /* 0x000000662300720c */ /* 0x000fe40003f04320 */
[----:B------:R-:W-:Y:S02]  /*13ea0*/  ISETP.GT.AND.EX P2, PT, R48, R47, PT, P3 ;  /* 0x0000002f3000720c */ /* 0x000fe40003f44330 */
[----:B------:R-:W-:Y:S02]  /*13eb0*/  SEL R88, R79, R88, P1 ;  /* 0x000000584f587207 */ /* 0x000fe40000800000 */
[----:B------:R-:W-:-:S02]  /*13ec0*/  SEL R79, R32, R101, P0 ;  /* 0x00000065204f7207 */ /* 0x000fc40000000000 */
[----:B------:R-:W-:Y:S02]  /*13ed0*/  SEL R80, R35, R102, P0 ;  /* 0x0000006623507207 */ /* 0x000fe40000000000 */
[----:B----4-:R-:W-:Y:S02]  /*13ee0*/  IADD3 R101, P0, PT, R68, R24, RZ ;  /* 0x0000001844657210 */ /* 0x010fe40007f1e0ff */
[----:B------:R-:W-:Y:S02]  /*13ef0*/  SEL R89, R34, R89, P1 ;  /* 0x0000005922597207 */ /* 0x000fe40000800000 */
[----:B------:R-:W-:Y:S01]  /*13f00*/  SEL R46, R33, R46, P2 ;  /* 0x0000002e212e7207 */ /* 0x000fe20001000000 */
[----:B------:R-:W-:Y:S01]  /*13f10*/  IMAD.X R108, R69, 0x1, R25, P0 ;  /* 0x00000001456c7824 */ /* 0x000fe200000e0619 */
[----:B------:R-:W1:Y:S01]  /*13f20*/  LDS.128 R32, [R56+0x30f0] ;  /* 0x0030f00038207984 */ /* 0x000e620000000c00 */
[----:B------:R-:W-:Y:S02]  /*13f30*/  SEL R47, R48, R47, P2 ;  /* 0x0000002f302f7207 */ /* 0x000fe40001000000 */
[----:B------:R-:W-:-:S02]  /*13f40*/  ISETP.GT.U32.AND P0, PT, R101, R36, PT ;  /* 0x000000246500720c */ /* 0x000fc40003f04070 */
[-C--:B------:R-:W-:Y:S02]  /*13f50*/  IADD3 R90, P2, PT, R72, R24.reuse, RZ ;  /* 0x00000018485a7210 */ /* 0x080fe40007f5e0ff */
[-C--:B------:R-:W-:Y:S02]  /*13f60*/  IADD3 R48, P3, PT, R74, R24.reuse, RZ ;  /* 0x000000184a307210 */ /* 0x080fe40007f7e0ff */
[----:B------:R-:W-:Y:S01]  /*13f70*/  IADD3 R102, P1, PT, R70, R24, RZ ;  /* 0x0000001846667210 */ /* 0x000fe20007f3e0ff */
[--C-:B------:R-:W-:Y:S01]  /*13f80*/  IMAD.X R81, R73, 0x1, R25.reuse, P2 ;  /* 0x0000000149517824 */ /* 0x100fe200010e0619 */
[----:B------:R-:W-:Y:S01]  /*13f90*/  ISETP.GT.AND.EX P0, PT, R108, R37, PT, P0 ;  /* 0x000000256c00720c */ /* 0x000fe20003f04300 */
[--C-:B------:R-:W-:Y:S01]  /*13fa0*/  IMAD.X R49, R75, 0x1, R25.reuse, P3 ;  /* 0x000000014b317824 */ /* 0x100fe200018e0619 */
[----:B------:R-:W-:Y:S01]  /*13fb0*/  ISETP.GT.U32.AND P2, PT, R90, R99, PT ;  /* 0x000000635a00720c */ /* 0x000fe20003f44070 */
[----:B------:R-:W-:Y:S01]  /*13fc0*/  IMAD.X R103, R71, 0x1, R25, P1 ;  /* 0x0000000147677824 */ /* 0x000fe200008e0619 */
[----:B------:R-:W-:-:S02]  /*13fd0*/  ISETP.GT.U32.AND P3, PT, R48, R39, PT ;  /* 0x000000273000720c */ /* 0x000fc40003f64070 */
[----:B------:R-:W-:Y:S02]  /*13fe0*/  SEL R25, R101, R36, P0 ;  /* 0x0000002465197207 */ /* 0x000fe40000000000 */
[----:B------:R-:W-:Y:S02]  /*13ff0*/  SEL R101, R108, R37, P0 ;  /* 0x000000256c657207 */ /* 0x000fe40000000000 */
[----:B------:R-:W-:Y:S02]  /*14000*/  ISETP.GT.AND.EX P0, PT, R81, R100, PT, P2 ;  /* 0x000000645100720c */ /* 0x000fe40003f04320 */
[----:B------:R-:W-:Y:S02]  /*14010*/  ISETP.GT.U32.AND P1, PT, R102, R77, PT ;  /* 0x0000004d6600720c */ /* 0x000fe40003f24070 */
[----:B------:R-:W-:Y:S02]  /*14020*/  ISETP.GT.AND.EX P2, PT, R49, R38, PT, P3 ;  /* 0x000000263100720c */ /* 0x000fe40003f44330 */
[----:B------:R-:W-:-:S02]  /*14030*/  SEL R99, R90, R99, P0 ;  /* 0x000000635a637207 */ /* 0x000fc40000000000 */
[----:B------:R-:W-:Y:S02]  /*14040*/  SEL R81, R81, R100, P0 ;  /* 0x0000006451517207 */ /* 0x000fe40000000000 */
[----:B------:R-:W-:Y:S02]  /*14050*/  ISETP.GT.AND.EX P1, PT, R103, R78, PT, P1 ;  /* 0x0000004e6700720c */ /* 0x000fe40003f24310 */
[----:B------:R-:W-:Y:S02]  /*14060*/  SEL R48, R48, R39, P2 ;  /* 0x0000002730307207 */ /* 0x000fe40001000000 */
[----:B0-----:R-:W-:Y:S02]  /*14070*/  IADD3 R105, P0, PT, R68, R28, RZ ;  /* 0x0000001c44697210 */ /* 0x001fe40007f1e0ff */
[----:B------:R-:W-:Y:S02]  /*14080*/  SEL R49, R49, R38, P2 ;  /* 0x0000002631317207 */ /* 0x000fe40001000000 */
[----:B------:R-:W0:Y:S01]  /*14090*/  LDS.128 R36, [R56+0x40f0] ;  /* 0x0040f00038247984 */ /* 0x000e220000000c00 */
[----:B------:R-:W-:Y:S01]  /*140a0*/  SEL R77, R102, R77, P1 ;  /* 0x0000004d664d7207 */ /* 0x000fe20000800000 */
[----:B------:R-:W-:Y:S01]  /*140b0*/  IMAD.X R102, R69, 0x1, R29, P0 ;  /* 0x0000000145667824 */ /* 0x000fe200000e061d */
[----:B------:R-:W-:-:S02]  /*140c0*/  SEL R78, R103, R78, P1 ;  /* 0x0000004e674e7207 */ /* 0x000fc40000800000 */
[----:B------:R-:W-:Y:S02]  /*140d0*/  IADD3 R103, P2, PT, R72, R28, RZ ;  /* 0x0000001c48677210 */ /* 0x000fe40007f5e0ff */
        /* <DEDUP_REMOVED lines=15> */
[----:B------:R-:W-:Y:S02]  /*141d0*/  ISETP.GT.AND.EX P1, PT, R111, R76, PT, P1 ;  /* 0x0000004c6f00720c */ /* 0x000fe40003f24310 */
[----:B------:R-:W-:Y:S02]  /*141e0*/  SEL R103, R109, R98, P0 ;  /* 0x000000626d677207 */ /* 0x000fe40000000000 */
[----:B------:R-:W-:Y:S02]  /*141f0*/  SEL R29, R107, R42, P2 ;  /* 0x0000002a6b1d7207 */ /* 0x000fe40001000000 */
[----:B------:R-:W-:Y:S02]  /*14200*/  SEL R28, R28, R43, P2 ;  /* 0x0000002b1c1c7207 */ /* 0x000fe40001000000 */
[----:B-1----:R-:W-:Y:S01]  /*14210*/  IADD3 R113, P0, PT, R68, R32, RZ ;  /* 0x0000002044717210 */ /* 0x002fe20007f1e0ff */
[----:B------:R1:W2:Y:S01]  /*14220*/  LDS.128 R40, [R56+0x50f0] ;  /* 0x0050f00038287984 */ /* 0x0002a20000000c00 */
[----:B------:R-:W-:-:S02]  /*14230*/  SEL R67, R24, R67, P1 ;  /* 0x0000004318437207 */ /* 0x000fc40000800000 */
        /* <DEDUP_REMOVED lines=12> */
[----:B-1----:R-:W-:Y:S02]  /*14300*/  SEL R56, R113, R44, P0 ;  /* 0x0000002c71387207 */ /* 0x002fe40000000000 */
[----:B------:R-:W-:Y:S02]  /*14310*/  SEL R98, R98, R45, P0 ;  /* 0x0000002d62627207 */ /* 0x000fe40000000000 */
[----:B------:R-:W-:Y:S02]  /*14320*/  ISETP.GT.AND.EX P0, PT, R109, R94, PT, P2 ;  /* 0x0000005e6d00720c */ /* 0x000fe40003f04320 */
[----:B------:R-:W-:-:S02]  /*14330*/  ISETP.GT.AND.EX P1, PT, R111, R62, PT, P1 ;  /* 0x0000003e6f00720c */ /* 0x000fc40003f24310 */
[----:B------:R-:W-:Y:S02]  /*14340*/  ISETP.GT.U32.AND P3, PT, R107, R106, PT ;  /* 0x0000006a6b00720c */ /* 0x000fe40003f64070 */
[----:B------:R-:W-:Y:S02]  /*14350*/  SEL R32, R76, R93, P0 ;  /* 0x0000005d4c207207 */ /* 0x000fe40000000000 */
[----:B------:R-:W-:Y:S02]  /*14360*/  SEL R94, R109, R94, P0 ;  /* 0x0000005e6d5e7207 */ /* 0x000fe40000000000 */
[----:B------:R-:W-:Y:S01]  /*14370*/  SEL R61, R96, R61, P1 ;  /* 0x0000003d603d7207 */ /* 0x000fe20000800000 */
[----:B------:R-:W1:Y:S01]  /*14380*/  LDS.64 R108, [R4+0x3e00] ;  /* 0x003e0000046c7984 */ /* 0x000e620000000a00 */
[----:B------:R-:W-:Y:S02]  /*14390*/  ISETP.GT.AND.EX P2, PT, R33, R82, PT, P3 ;  /* 0x000000522100720c */ /* 0x000fe40003f44330 */
[----:B------:R-:W-:-:S02]  /*143a0*/  SEL R62, R111, R62, P1 ;  /* 0x0000003e6f3e7207 */ /* 0x000fc40000800000 */
[-C--:B0-----:R-:W-:Y:S02]  /*143b0*/  IADD3 R76, P0, PT, R68, R36.reuse, RZ ;  /* 0x00000024444c7210 */ /* 0x081fe40007f1e0ff */
[----:B------:R-:W-:Y:S02]  /*143c0*/  IADD3 R100, P1, PT, R70, R36, RZ ;  /* 0x0000002446647210 */ /* 0x000fe40007f3e0ff */
[----:B------:R-:W-:Y:S01]  /*143d0*/  SEL R106, R107, R106, P2 ;  /* 0x0000006a6b6a7207 */ /* 0x000fe20001000000 */
[--C-:B------:R-:W-:Y:S01]  /*143e0*/  IMAD.X R93, R69, 0x1, R37.reuse, P0 ;  /* 0x00000001455d7824 */ /* 0x100fe200000e0625 */
[----:B------:R-:W-:Y:S01]  /*143f0*/  SEL R82, R33, R82, P2 ;  /* 0x0000005221527207 */ /* 0x000fe20001000000 */
[----:B------:R-:W-:Y:S01]  /*14400*/  IMAD.X R45, R71, 0x1, R37, P1 ;  /* 0x00000001472d7824 */ /* 0x000fe200008e0625 */
[----:B------:R-:W-:Y:S02]  /*14410*/  IADD3 R44, P2, PT, R72, R36, RZ ;  /* 0x00000024482c7210 */ /* 0x000fe40007f5e0ff */
[----:B------:R-:W-:-:S02]  /*14420*/  ISETP.GT.U32.AND P0, PT, R76, R57, PT ;  /* 0x000000394c00720c */ /* 0x000fc40003f04070 */
[----:B------:R-:W-:Y:S01]  /*14430*/  IADD3 R33, P3, PT, R74, R36, RZ ;  /* 0x000000244a217210 */ /* 0x000fe20007f7e0ff */
[--C-:B------:R-:W-:Y:S01]  /*14440*/  IMAD.X R96, R73, 0x1, R37.reuse, P2 ;  /* 0x0000000149607824 */ /* 0x100fe200010e0625 */
[----:B------:R-:W-:Y:S02]  /*14450*/  ISETP.GT.U32.AND P1, PT, R100, R63, PT ;  /* 0x0000003f6400720c */ /* 0x000fe40003f24070 */
[----:B------:R-:W-:Y:S01]  /*14460*/  ISETP.GT.AND.EX P0, PT, R93, R58, PT, P0 ;  /* 0x0000003a5d00720c */ /* 0x000fe20003f04300 */
[----:B------:R-:W-:Y:S01]  /*14470*/  IMAD.X R36, R75, 0x1, R37, P3 ;  /* 0x000000014b247824 */ /* 0x000fe200018e0625 */
        /* <DEDUP_REMOVED lines=9> */
[----:B------:R-:W-:Y:S02]  /*14510*/  SEL R44, R44, R95, P0 ;  /* 0x0000005f2c2c7207 */ /* 0x000fe40000000000 */
[----:B------:R-:W-:Y:S02]  /*14520*/  SEL R45, R96, R97, P0 ;  /* 0x00000061602d7207 */ /* 0x000fe40000000000 */
[----:B--2---:R-:W-:Y:S02]  /*14530*/  IADD3 R96, P0, PT, R68, R40, RZ ;  /* 0x0000002844607210 */ /* 0x004fe40007f1e0ff */
[----:B------:R-:W-:Y:S02]  /*14540*/  SEL R33, R33, R84, P1 ;  /* 0x0000005421217207 */ /* 0x000fe40000800000 */
[----:B------:R-:W-:Y:S01]  /*14550*/  SEL R37, R36, R85, P1 ;  /* 0x0000005524257207 */ /* 0x000fe20000800000 */
[----:B------:R-:W-:Y:S01]  /*14560*/  IMAD.X R69, R69, 0x1, R41, P0 ;  /* 0x0000000145457824 */ /* 0x000fe200000e0629 */
[----:B------:R-:W-:-:S02]  /*14570*/  IADD3 R57, P1, PT, R70, R40, RZ ;  /* 0x0000002846397210 */ /* 0x000fc40007f3e0ff */
[----:B------:R-:W-:Y:S02]  /*14580*/  ISETP.GT.U32.AND P0, PT, R96, R59, PT ;  /* 0x0000003b6000720c */ /* 0x000fe40003f04070 */
[----:B------:R-:W-:Y:S01]  /*14590*/  IADD3 R36, P2, PT, R72, R40, RZ ;  /* 0x0000002848247210 */ /* 0x000fe20007f5e0ff */
[--C-:B------:R-:W-:Y:S01]  /*145a0*/  IMAD.X R68, R71, 0x1, R41.reuse, P1 ;  /* 0x0000000147447824 */ /* 0x100fe200008e0629 */
[----:B------:R-:W-:Y:S02]  /*145b0*/  ISETP.GT.U32.AND P1, PT, R57, R64, PT ;  /* 0x000000403900720c */ /* 0x000fe40003f24070 */
[----:B------:R-:W-:Y:S01]  /*145c0*/  ISETP.GT.AND.EX P0, PT, R69, R60, PT, P0 ;  /* 0x0000003c4500720c */ /* 0x000fe20003f04300 */
[----:B------:R-:W-:Y:S01]  /*145d0*/  IMAD.X R73, R73, 0x1, R41, P2 ;  /* 0x0000000149497824 */ /* 0x000fe200010e0629 */
[----:B------:R-:W-:Y:S02]  /*145e0*/  IADD3 R85, P3, PT, R74, R40, RZ ;  /* 0x000000284a557210 */ /* 0x000fe40007f7e0ff */
[----:B------:R-:W-:-:S02]  /*145f0*/  ISETP.GT.AND.EX P1, PT, R68, R65, PT, P1 ;  /* 0x000000414400720c */ /* 0x000fc40003f24310 */
[----:B------:R-:W-:Y:S01]  /*14600*/  SEL R71, R69, R60, P0 ;  /* 0x0000003c45477207 */ /* 0x000fe20000000000 */
[----:B------:R-:W-:Y:S01]  /*14610*/  IMAD.X R40, R75, 0x1, R41, P3 ;  /* 0x000000014b287824 */ /* 0x000fe200018e0629 */
[----:B------:R-:W-:Y:S02]  /*14620*/  SEL R60, R57, R64, P1 ;  /* 0x00000040393c7207 */ /* 0x000fe40000800000 */
[----:B------:R-:W-:Y:S02]  /*14630*/  SEL R57, R68, R65, P1 ;  /* 0x0000004144397207 */ /* 0x000fe40000800000 */
[----:B------:R-:W-:Y:S01]  /*14640*/  ISETP.GT.U32.AND P2, PT, R36, R91, PT ;  /* 0x0000005b2400720c */ /* 0x000fe20003f44070 */
[----:B------:R-:W0:Y:S01]  /*14650*/  LDS.64 R68, [R4+0x3e80] ;  /* 0x003e800004447984 */ /* 0x000e220000000a00 */
[----:B------:R-:W-:Y:S02]  /*14660*/  ISETP.GT.U32.AND P3, PT, R85, R86, PT ;  /* 0x000000565500720c */ /* 0x000fe40003f64070 */
[----:B------:R-:W-:-:S02]  /*14670*/  SEL R70, R96, R59, P0 ;  /* 0x0000003b60467207 */ /* 0x000fc40000000000 */
[CC--:B------:R-:W-:Y:S02]  /*14680*/  ISETP.GT.AND.EX P0, PT, R73.reuse, R92.reuse, PT, P2 ;  /* 0x0000005c4900720c */ /* 0x0c0fe40003f04320 */
[----:B------:R-:W-:Y:S02]  /*14690*/  ISETP.GT.AND.EX P1, PT, R40, R87, PT, P3 ;  /* 0x000000572800720c */ /* 0x000fe40003f24330 */
[----:B------:R-:W-:Y:S02]  /*146a0*/  SEL R91, R36, R91, P0 ;  /* 0x0000005b245b7207 */ /* 0x000fe40000000000 */
[----:B------:R-:W-:Y:S02]  /*146b0*/  SEL R92, R73, R92, P0 ;  /* 0x0000005c495c7207 */ /* 0x000fe40000000000 */
[----:B------:R-:W-:Y:S02]  /*146c0*/  SEL R40, R40, R87, P1 ;  /* 0x0000005728287207 */ /* 0x000fe40000800000 */
[----:B-1----:R-:W-:-:S02]  /*146d0*/  IADD3 R87, P0, PT, R108, R50, RZ ;  /* 0x000000326c577210 */ /* 0x002fc40007f1e0ff */
[----:B------:R-:W-:Y:S02]  /*146e0*/  SEL R41, R85, R86, P1 ;  /* 0x0000005655297207 */ /* 0x000fe40000800000 */
[C---:B------:R-:W-:Y:S01]  /*146f0*/  IADD3 R100, P4, PT, R108.reuse, R26, RZ ;  /* 0x0000001a6c647210 */ /* 0x040fe20007f9e0ff */
[C---:B------:R-:W-:Y:S01]  /*14700*/  IMAD.X R72, R109.reuse, 0x1, R51, P0 ;  /* 0x000000016d487824 */ /* 0x040fe200000e0633 */
        /* <DEDUP_REMOVED lines=9> */
[----:B------:R-:W-:-:S02]  /*147a0*/  ISETP.GT.U32.AND P1, PT, R100, R25, PT ;  /* 0x000000196400720c */ /* 0x000fc40003f24070 */
[----:B------:R-:W-:Y:S01]  /*147b0*/  ISETP.GT.AND.EX P0, PT, R72, R83, PT, P0 ;  /* 0x000000534800720c */ /* 0x000fe20003f04300 */
[----:B------:R-:W-:Y:S01]  /*147c0*/  IMAD.X R85, R109, 0x1, R39, P3 ;  /* 0x000000016d557824 */ /* 0x000fe200018e0627 */
[----:B------:R-:W-:Y:S02]  /*147d0*/  ISETP.GT.U32.AND P2, PT, R64, R105, PT ;  /* 0x000000694000720c */ /* 0x000fe40003f44070 */
[----:B------:R-:W-:Y:S02]  /*147e0*/  ISETP.GT.AND.EX P1, PT, R96, R101, PT, P1 ;  /* 0x000000656000720c */ /* 0x000fe40003f24310 */
[----:B------:R-:W-:Y:S02]  /*147f0*/  SEL R36, R87, R104, P0 ;  /* 0x0000006857247207 */ /* 0x000fe40000000000 */
[----:B------:R-:W-:Y:S02]  /*14800*/  SEL R95, R72, R83, P0 ;  /* 0x00000053485f7207 */ /* 0x000fe40000000000 */
[----:B------:R-:W-:-:S02]  /*14810*/  ISETP.GT.AND.EX P0, PT, R97, R102, PT, P2 ;  /* 0x000000666100720c */ /* 0x000fc40003f04320 */
[----:B------:R-:W-:Y:S02]  /*14820*/  ISETP.GT.U32.AND P3, PT, R59, R76, PT ;  /* 0x0000004c3b00720c */ /* 0x000fe40003f64070 */
[----:B------:R-:W-:Y:S02]  /*14830*/  SEL R96, R96, R101, P1 ;  /* 0x0000006560607207 */ /* 0x000fe40000800000 */
[----:B------:R-:W-:Y:S02]  /*14840*/  SEL R101, R64, R105, P0 ;  /* 0x0000006940657207 */ /* 0x000fe40000000000 */
[----:B------:R-:W-:Y:S02]  /*14850*/  SEL R97, R97, R102, P0 ;  /* 0x0000006661617207 */ /* 0x000fe40000000000 */
[----:B------:R-:W-:Y:S02]  /*14860*/  ISETP.GT.AND.EX P0, PT, R85, R58, PT, P3 ;  /* 0x0000003a5500720c */ /* 0x000fe40003f04330 */
[----:B------:R-:W-:-:S02]  /*14870*/  ISETP.GT.U32.AND P2, PT, R73, R56, PT ;  /* 0x000000384900720c */ /* 0x000fc40003f44070 */
[----:B------:R-:W-:Y:S02]  /*14880*/  SEL R100, R100, R25, P1 ;  /* 0x0000001964647207 */ /* 0x000fe40000800000 */
[----:B------:R-:W-:Y:S02]  /*14890*/  SEL R84, R59, R76, P0 ;  /* 0x0000004c3b547207 */ /* 0x000fe40000000000 */
[----:B------:R-:W-:Y:S02]  /*148a0*/  SEL R85, R85, R58, P0 ;  /* 0x0000003a55557207 */ /* 0x000fe40000000000 */
[----:B------:R-:W-:Y:S01]  /*148b0*/  ISETP.GT.AND.EX P1, PT, R75, R98, PT, P2 ;  /* 0x000000624b00720c */ /* 0x000fe20003f24320 */
[----:B------:R-:W1:Y:S01]  /*148c0*/  LDS.64 R58, [R4+0x3f00] ;  /* 0x003f0000043a7984 */ /* 0x000e620000000a00 */
[----:B------:R-:W-:Y:S02]  /*148d0*/  ISETP.GT.U32.AND P2, PT, R65, R70, PT ;  /* 0x000000464100720c */ /* 0x000fe40003f44070 */
[----:B------:R-:W-:-:S02]  /*148e0*/  SEL R102, R73, R56, P1 ;  /* 0x0000003849667207 */ /* 0x000fc40000800000 */
[----:B------:R-:W-:Y:S02]  /*148f0*/  SEL R98, R75, R98, P1 ;  /* 0x000000624b627207 */ /* 0x000fe40000800000 */
[-C--:B------:R-:W-:Y:S02]  /*14900*/  ISETP.GT.AND.EX P1, PT, R108, R71.reuse, PT, P2 ;  /* 0x000000476c00720c */ /* 0x080fe40003f24320 */
[----:B0-----:R-:W-:Y:S02]  /*14910*/  IADD3 R87, P0, PT, R68, R50, RZ ;  /* 0x0000003244577210 */ /* 0x001fe40007f1e0ff */
[----:B------:R-:W-:Y:S02]  /*14920*/  SEL R76, R65, R70, P1 ;  /* 0x00000046414c7207 */ /* 0x000fe40000800000 */
[----:B------:R-:W-:Y:S01]  /*14930*/  SEL R65, R108, R71, P1 ;  /* 0x000000476c417207 */ /* 0x000fe20000800000 */
[----:B------:R-:W-:Y:S01]  /*14940*/  IMAD.X R74, R69, 0x1, R51, P0 ;  /* 0x00000001454a7824 */ /* 0x000fe200000e0633 */
[----:B------:R-:W-:-:S02]  /*14950*/  IADD3 R70, P1, PT, R68, R30, RZ ;  /* 0x0000001e44467210 */ /* 0x000fc40007f3e0ff */
[C---:B------:R-:W-:Y:S02]  /*14960*/  IADD3 R71, P2, PT, R68.reuse, R42, RZ ;  /* 0x0000002a44477210 */ /* 0x040fe40007f5e0ff */
[----:B------:R-:W-:Y:S01]  /*14970*/  ISETP.GT.U32.AND P0, PT, R87, R88, PT ;  /* 0x000000585700720c */ /* 0x000fe20003f04070 */
        /* <DEDUP_REMOVED lines=8> */
[C---:B------:R-:W-:Y:S01]  /*14a00*/  IMAD.X R75, R69.reuse, 0x1, R35, P3 ;  /* 0x00000001454b7824 */ /* 0x040fe200018e0623 */
[----:B------:R-:W-:Y:S01]  /*14a10*/  ISETP.GT.U32.AND P1, PT, R72, R77, PT ;  /* 0x0000004d4800720c */ /* 0x000fe20003f24070 */
[----:B------:R-:W-:Y:S01]  /*14a20*/  IMAD.X R73, R69, 0x1, R39, P4 ;  /* 0x0000000145497824 */ /* 0x000fe200020e0627 */
[----:B------:R-:W-:-:S02]  /*14a30*/  SEL R88, R87, R88, P0 ;  /* 0x0000005857587207 */ /* 0x000fc40000000000 */
[----:B------:R-:W-:Y:S02]  /*14a40*/  SEL R89, R74, R89, P0 ;  /* 0x000000594a597207 */ /* 0x000fe40000000000 */
[----:B------:R-:W-:Y:S02]  /*14a50*/  ISETP.GT.AND.EX P0, PT, R25, R24, PT, P2 ;  /* 0x000000181900720c */ /* 0x000fe40003f04320 */
[----:B------:R-:W-:Y:S02]  /*14a60*/  ISETP.GT.AND.EX P1, PT, R83, R78, PT, P1 ;  /* 0x0000004e5300720c */ /* 0x000fe40003f24310 */
[----:B------:R-:W-:Y:S02]  /*14a70*/  ISETP.GT.U32.AND P2, PT, R64, R61, PT ;  /* 0x0000003d4000720c */ /* 0x000fe40003f44070 */
[----:B------:R-:W-:Y:S02]  /*14a80*/  SEL R86, R25, R24, P0 ;  /* 0x0000001819567207 */ /* 0x000fe40000000000 */
[----:B------:R0:W2:Y:S01]  /*14a90*/  LDS.64 R24, [R4+0x3f80] ;  /* 0x003f800004187984 */ /* 0x0000a20000000a00 */
[----:B------:R-:W-:-:S02]  /*14aa0*/  SEL R77, R72, R77, P1 ;  /* 0x0000004d484d7207 */ /* 0x000fc40000800000 */
[----:B------:R-:W-:Y:S01]  /*14ab0*/  SEL R78, R83, R78, P1 ;  /* 0x0000004e534e7207 */ /* 0x000fe20000800000 */
[----:B------:R-:W-:Y:S01]  /*14ac0*/  BAR.SYNC.DEFER_BLOCKING 0x0 ;  /* 0x0000000000007b1d */ /* 0x000fe20000010000 */
[----:B------:R-:W-:Y:S02]  /*14ad0*/  ISETP.GT.AND.EX P1, PT, R75, R62, PT, P2 ;  /* 0x0000003e4b00720c */ /* 0x000fe40003f24320 */
[----:B------:R-:W-:Y:S02]  /*14ae0*/  ISETP.GT.U32.AND P2, PT, R56, R63, PT ;  /* 0x0000003f3800720c */ /* 0x000fe40003f44070 */
[----:B------:R-:W-:Y:S02]  /*14af0*/  ISETP.GT.U32.AND P3, PT, R71, R60, PT ;  /* 0x0000003c4700720c */ /* 0x000fe40003f64070 */
[----:B------:R-:W-:Y:S02]  /*14b00*/  SEL R87, R70, R67, P0 ;  /* 0x0000004346577207 */ /* 0x000fe40000000000 */
[----:B------:R-:W-:-:S02]  /*14b10*/  ISETP.GT.AND.EX P0, PT, R73, R66, PT, P2 ;  /* 0x000000424900720c */ /* 0x000fc40003f04320 */
[----:B------:R-:W-:Y:S02]  /*14b20*/  ISETP.GT.AND.EX P2, PT, R68, R57, PT, P3 ;  /* 0x000000394400720c */ /* 0x000fe40003f44330 */
[----:B------:R-:W-:Y:S02]  /*14b30*/  SEL R93, R56, R63, P0 ;  /* 0x0000003f385d7207 */ /* 0x000fe40000000000 */
[----:B------:R-:W-:Y:S02]  /*14b40*/  SEL R66, R73, R66, P0 ;  /* 0x0000004249427207 */ /* 0x000fe40000000000 */
[----:B------:R-:W-:Y:S02]  /*14b50*/  SEL R67, R71, R60, P2 ;  /* 0x0000003c47437207 */ /* 0x000fe40001000000 */
[----:B-1----:R-:W-:Y:S02]  /*14b60*/  IADD3 R60, P0, PT, R58, R50, RZ ;  /* 0x000000323a3c7210 */ /* 0x002fe40007f1e0ff */
[----:B------:R-:W-:-:S02]  /*14b70*/  SEL R83, R64, R61, P1 ;  /* 0x0000003d40537207 */ /* 0x000fc40000800000 */
[----:B------:R-:W-:Y:S01]  /*14b80*/  SEL R64, R75, R62, P1 ;  /* 0x0000003e4b407207 */ /* 0x000fe20000800000 */
[C---:B------:R-:W-:Y:S01]  /*14b90*/  IMAD.X R69, R59.reuse, 0x1, R51, P0 ;  /* 0x000000013b457824 */ /* 0x040fe200000e0633 */
[----:B------:R-:W-:Y:S02]  /*14ba0*/  SEL R57, R68, R57, P2 ;  /* 0x0000003944397207 */ /* 0x000fe40001000000 */
[C---:B------:R-:W-:Y:S02]  /*14bb0*/  IADD3 R68, P4, PT, R58.reuse, R26, RZ ;  /* 0x0000001a3a447210 */ /* 0x040fe40007f9e0ff */
[C---:B------:R-:W-:Y:S02]  /*14bc0*/  IADD3 R75, P5, PT, R58.reuse, R30, RZ ;  /* 0x0000001e3a4b7210 */ /* 0x040fe40007fbe0ff */
[C---:B------:R-:W-:Y:S01]  /*14bd0*/  IADD3 R71, P1, PT, R58.reuse, R34, RZ ;  /* 0x000000223a477210 */ /* 0x040fe20007f3e0ff */
[C---:B------:R-:W-:Y:S01]  /*14be0*/  IMAD.X R56, R59.reuse, 0x1, R27, P4 ;  /* 0x000000013b387824 */ /* 0x040fe200020e061b */
[C---:B------:R-:W-:Y:S01]  /*14bf0*/  IADD3 R73, P3, PT, R58.reuse, R38, RZ ;  /* 0x000000263a497210 */ /* 0x040fe20007f7e0ff */
[C---:B------:R-:W-:Y:S01]  /*14c00*/  IMAD.X R70, R59.reuse, 0x1, R31, P5 ;  /* 0x000000013b467824 */ /* 0x040fe200028e061f */
[----:B0-----:R-:W-:Y:S01]  /*14c10*/  IADD3 R4, P2, PT, R58, R42, RZ ;  /* 0x0000002a3a047210 */ /* 0x001fe20007f5e0ff */
[C---:B------:R-:W-:Y:S01]  /*14c20*/  IMAD.X R61, R59.reuse, 0x1, R35, P1 ;  /* 0x000000013b3d7824 */ /* 0x040fe200008e0623 */
        /* <DEDUP_REMOVED lines=13> */
[----:B------:R-:W-:Y:S02]  /*14d00*/  ISETP.GT.AND.EX P1, PT, R61, R94, PT, P2 ;  /* 0x0000005e3d00720c */ /* 0x000fe40003f24320 */
[----:B------:R-:W-:Y:S02]  /*14d10*/  ISETP.GT.U32.AND P2, PT, R4, R91, PT ;  /* 0x0000005b0400720c */ /* 0x000fe40003f44070 */
[----:B------:R-:W-:Y:S02]  /*14d20*/  ISETP.GT.U32.AND P3, PT, R73, R44, PT ;  /* 0x0000002c4900720c */ /* 0x000fe40003f64070 */
[----:B------:R-:W-:-:S02]  /*14d30*/  SEL R71, R71, R32, P1 ;  /* 0x0000002047477207 */ /* 0x000fc40000800000 */
[----:B------:R-:W-:Y:S02]  /*14d40*/  SEL R72, R61, R94, P1 ;  /* 0x0000005e3d487207 */ /* 0x000fe40000800000 */
[----:B------:R-:W-:Y:S02]  /*14d50*/  ISETP.GT.AND.EX P1, PT, R59, R92, PT, P2 ;  /* 0x0000005c3b00720c */ /* 0x000fe40003f24320 */
[----:B------:R-:W-:Y:S02]  /*14d60*/  SEL R75, R75, R90, P0 ;  /* 0x0000005a4b4b7207 */ /* 0x000fe40000000000 */
[----:B------:R-:W-:Y:S02]  /*14d70*/  SEL R70, R70, R103, P0 ;  /* 0x0000006746467207 */ /* 0x000fe40000000000 */
[----:B--2---:R-:W-:Y:S02]  /*14d80*/  IADD3 R61, P2, PT, R24, R50, RZ ;  /* 0x00000032183d7210 */ /* 0x004fe40007f5e0ff */
[----:B------:R-:W-:-:S02]  /*14d90*/  ISETP.GT.AND.EX P0, PT, R74, R45, PT, P3 ;  /* 0x0000002d4a00720c */ /* 0x000fc40003f04330 */
[----:B------:R-:W-:Y:S01]  /*14da0*/  SEL R91, R4, R91, P1 ;  /* 0x0000005b045b7207 */ /* 0x000fe20000800000 */
[----:B------:R-:W-:Y:S01]  /*14db0*/  IMAD.X R50, R25, 0x1, R51, P2 ;  /* 0x0000000119327824 */ /* 0x000fe200010e0633 */
[----:B------:R-:W-:Y:S02]  /*14dc0*/  SEL R74, R74, R45, P0 ;  /* 0x0000002d4a4a7207 */ /* 0x000fe40000000000 */
[C---:B------:R-:W-:Y:S02]  /*14dd0*/  IADD3 R45, P2, PT, R24.reuse, R34, RZ ;  /* 0x00000022182d7210 */ /* 0x040fe40007f5e0ff */
[----:B------:R-:W-:Y:S02]  /*14de0*/  SEL R73, R73, R44, P0 ;  /* 0x0000002c49497207 */ /* 0x000fe40000000000 */
[----:B------:R-:W-:Y:S01]  /*14df0*/  IADD3 R79, P0, PT, R24, R26, RZ ;  /* 0x0000001a184f7210 */ /* 0x000fe20007f1e0ff */
[----:B------:R-:W-:Y:S01]  /*14e00*/  IMAD.X R35, R25, 0x1, R35, P2 ;  /* 0x0000000119237824 */ /* 0x000fe200010e0623 */
[----:B------:R-:W-:-:S02]  /*14e10*/  SEL R92, R59, R92, P1 ;  /* 0x0000005c3b5c7207 */ /* 0x000fc40000800000 */
[C---:B------:R-:W-:Y:S01]  /*14e20*/  IADD3 R26, P1, PT, R24.reuse, R30, RZ ;  /* 0x0000001e181a7210 */ /* 0x040fe20007f3e0ff */
[C---:B------:R-:W-:Y:S01]  /*14e30*/  IMAD.X R80, R25.reuse, 0x1, R27, P0 ;  /* 0x0000000119507824 */ /* 0x040fe200000e061b */
[C---:B------:R-:W-:Y:S02]  /*14e40*/  IADD3 R104, P3, PT, R24.reuse, R38, RZ ;  /* 0x0000002618687210 */ /* 0x040fe40007f7e0ff */
[----:B------:R-:W-:Y:S01]  /*14e50*/  IADD3 R4, P2, PT, R24, R42, RZ ;  /* 0x0000002a18047210 */ /* 0x000fe20007f5e0ff */
[----:B------:R-:W-:Y:S01]  /*14e60*/  IMAD.X R31, R25, 0x1, R31, P1 ;  /* 0x00000001191f7824 */ /* 0x000fe200008e061f */
[----:B------:R-:W0:Y:S01]  /*14e70*/  LDC R24, c[0x0][0x39c] ;  /* 0x0000e700ff187b82 */ /* 0x000e220000000800 */
[----:B------:R-:W-:Y:S01]  /*14e80*/  ISETP.GT.U32.AND P0, PT, R61, R46, PT ;  /* 0x0000002e3d00720c */ /* 0x000fe20003f04070 */
[----:B------:R-:W-:Y:S01]  /*14e90*/  IMAD.X R38, R25, 0x1, R39, P3 ;  /* 0x0000000119267824 */ /* 0x000fe200018e0627 */
        /* <DEDUP_REMOVED lines=11> */
[----:B------:R-:W-:Y:S01]  /*14f50*/  ISETP.GT.AND.EX P1, PT, R35, R82, PT, P2 ;  /* 0x000000522300720c */ /* 0x000fe20003f24320 */
[----:B0-----:R-:W-:Y:S01]  /*14f60*/  IMAD R2, R24, 0x20, R2 ;  /* 0x0000002018027824 */ /* 0x001fe200078e0202 */
[----:B------:R-:W-:Y:S01]  /*14f70*/  ISETP.GT.U32.AND P3, PT, R104, R33, PT ;  /* 0x000000216800720c */ /* 0x000fe20003f64070 */
[----:B------:R-:W-:Y:S01]  /*14f80*/  IMAD R7, R24, 0x20, R7 ;  /* 0x0000002018077824 */ /* 0x000fe200078e0207 */
[----:B------:R-:W-:Y:S01]  /*14f90*/  ISETP.GT.U32.AND P2, PT, R4, R41, PT ;  /* 0x000000290400720c */ /* 0x000fe20003f44070 */
[----:B------:R-:W-:Y:S01]  /*14fa0*/  IMAD R8, R24, 0x20, R8 ;  /* 0x0000002018087824 */ /* 0x000fe200078e0208 */
[----:B------:R-:W-:Y:S01]  /*14fb0*/  SEL R49, R26, R29, P0 ;  /* 0x0000001d1a317207 */ /* 0x000fe20000000000 */
[C---:B------:R-:W-:Y:S01]  /*14fc0*/  IMAD R9, R24.reuse, 0x20, R9 ;  /* 0x0000002018097824 */ /* 0x040fe200078e0209 */
[----:B------:R-:W-:Y:S01]  /*14fd0*/  SEL R48, R31, R28, P0 ;  /* 0x0000001c1f307207 */ /* 0x000fe20000000000 */
[----:B------:R-:W-:Y:S01]  /*14fe0*/  IMAD R10, R24, 0x20, R10 ;  /* 0x00000020180a7824 */ /* 0x000fe200078e020a */
[----:B------:R-:W-:Y:S01]  /*14ff0*/  ISETP.GT.AND.EX P0, PT, R38, R37, PT, P3 ;  /* 0x000000252600720c */ /* 0x000fe20003f04330 */
[C---:B------:R-:W-:Y:S01]  /*15000*/  IMAD R11, R24.reuse, 0x20, R11 ;  /* 0x00000020180b7824 */ /* 0x040fe200078e020b */
[----:B------:R-:W-:Y:S01]  /*15010*/  ISETP.GT.AND.EX P2, PT, R25, R40, PT, P2 ;  /* 0x000000281900720c */ /* 0x000fe20003f44320 */
[C---:B------:R-:W-:Y:S01]  /*15020*/  IMAD R12, R24.reuse, 0x20, R12 ;  /* 0x00000020180c7824 */ /* 0x040fe200078e020c */
[----:B------:R-:W-:Y:S01]  /*15030*/  SEL R106, R45, R106, P1 ;  /* 0x0000006a2d6a7207 */ /* 0x000fe20000800000 */
[----:B------:R-:W-:Y:S01]  /*15040*/  IMAD R13, R24, 0x20, R13 ;  /* 0x00000020180d7824 */ /* 0x000fe200078e020d */
[----:B------:R-:W-:-:S02]  /*15050*/  SEL R82, R35, R82, P1 ;  /* 0x0000005223527207 */ /* 0x000fc40000800000 */
[----:B------:R-:W-:Y:S02]  /*15060*/  SEL R104, R104, R33, P0 ;  /* 0x0000002168687207 */ /* 0x000fe40000000000 */
[----:B------:R-:W-:Y:S02]  /*15070*/  SEL R103, R38, R37, P0 ;  /* 0x0000002526677207 */ /* 0x000fe40000000000 */
[----:B------:R-:W-:Y:S02]  /*15080*/  SEL R105, R4, R41, P2 ;  /* 0x0000002904697207 */ /* 0x000fe40001000000 */
[----:B------:R-:W-:Y:S01]  /*15090*/  SEL R94, R25, R40, P2 ;  /* 0x00000028195e7207 */ /* 0x000fe20001000000 */
[----:B------:R-:W-:Y:S06]  /*150a0*/  BRA.U !UP0, `(.L_x_76) ;  /* 0xfffffeb508407547 */ /* 0x000fec000b83ffff */
.L_x_0:
[----:B------:R-:W0:Y:S01]  /*150b0*/  S2R R7, SR_CTAID.Y ;  /* 0x0000000000077919 */ /* 0x000e220000002600 */
[----:B------:R-:W1:Y:S01]  /*150c0*/  LDCU UR4, c[0x0][0x370] ;  /* 0x00006e00ff0477ac */ /* 0x000e620008000800 */
[----:B------:R-:W2:Y:S01]  /*150d0*/  LDC R6, c[0x0][0x39c] ;  /* 0x0000e700ff067b82 */ /* 0x000ea20000000800 */
[----:B------:R-:W3:Y:S01]  /*150e0*/  S2R R2, SR_CTAID.X ;  /* 0x0000000000027919 */ /* 0x000ee20000002500 */
[----:B------:R-:W4:Y:S06]  /*150f0*/  LDCU UR5, c[0x0][0x374] ;  /* 0x00006e80ff0577ac */ /* 0x000f2c0008000800 */
[----:B------:R-:W5:Y:S01]  /*15100*/  LDC.64 R4, c[0x0][0x390] ;  /* 0x0000e400ff047b82 */ /* 0x000f620000000a00 */
[----:B-1----:R-:W-:-:S02]  /*15110*/  UIADD3 UR4, UPT, UPT, UR4, -0x1, URZ ;  /* 0xffffffff04047890 */ /* 0x002fc4000fffe0ff */
[----:B----4-:R-:W-:-:S06]  /*15120*/  UIADD3 UR5, UPT, UPT, UR5, -0x1, URZ ;  /* 0xffffffff05057890 */ /* 0x010fcc000fffe0ff */
[C---:B0-----:R-:W-:Y:S01]  /*15130*/  ISETP.NE.AND P0, PT, R7.reuse, UR5, PT ;  /* 0x0000000507007c0c */ /* 0x041fe2000bf05270 */
[----:B------:R-:W-:Y:S02]  /*15140*/  IMAD R7, R7, 0x60, R0 ;  /* 0x0000006007077824 */ /* 0x000fe400078e0200 */
[C---:B---3--:R-:W-:Y:S01]  /*15150*/  IMAD R9, R2.reuse, 0x40, R3 ;  /* 0x0000004002097824 */ /* 0x048fe200078e0203 */
[----:B------:R-:W-:-:S03]  /*15160*/  ISETP.EQ.OR P0, PT, R2, UR4, !P0 ;  /* 0x0000000402007c0c */ /* 0x000fc6000c702670 */
[----:B--2---:R-:W-:-:S04]  /*15170*/  IMAD R13, R7, R6, R9 ;  /* 0x00000006070d7224 */ /* 0x004fc800078e0209 */
[----:B-----5:R-:W-:-:S06]  /*15180*/  IMAD.WIDE R2, R13, 0x8, R4 ;  /* 0x000000080d027825 */ /* 0x020fcc00078e0204 */
[----:B------:R-:W2:Y:S02]  /*15190*/  @!P0 LDG.E.64 R10, desc[UR8][R2.64] ;  /* 0x00000008020a8981 */ /* 0x000ea4000c1e1b00 */
[----:B--2---:R-:W-:-:S04]  /*151a0*/  @!P0 ISETP.GT.U32.AND P1, PT, R10, R36, PT ;  /* 0x000000240a00820c */ /* 0x004fc80003f24070 */
[----:B------:R-:W-:-:S04]  /*151b0*/  @!P0 ISETP.GT.AND.EX P1, PT, R11, R95, PT, P1 ;  /* 0x0000005f0b00820c */ /* 0x000fc80003f24310 */
[----:B------:R-:W-:Y:S02]  /*151c0*/  @!P0 SEL R10, R10, R36, P1 ;  /* 0x000000240a0a8207 */ /* 0x000fe40000800000 */
[----:B------:R-:W-:-:S05]  /*151d0*/  @!P0 SEL R11, R11, R95, P1 ;  /* 0x0000005f0b0b8207 */ /* 0x000fca0000800000 */
[----:B------:R0:W-:Y:S01]  /*151e0*/  @!P0 STG.E.64 desc[UR8][R2.64], R10 ;  /* 0x0000000a02008986 */ /* 0x0001e2000c101b08 */
[----:B------:R-:W-:Y:S05]  /*151f0*/  @!P0 BRA `(.L_x_77) ;  /* 0x0000000000308947 */ /* 0x000fea0003800000 */
[----:B------:R-:W1:Y:S01]  /*15200*/  LDCU UR4, c[0x0][0x398] ;  /* 0x00007300ff0477ac */ /* 0x000e620008000800 */
[----:B------:R-:W-:Y:S01]  /*15210*/  ISETP.GE.AND P1, PT, R9, R6, PT ;  /* 0x000000060900720c */ /* 0x000fe20003f26270 */
[----:B------:R-:W-:Y:S03]  /*15220*/  BSSY.RECONVERGENT B0, `(.L_x_77) ;  /* 0x0000009000007945 */ /* 0x000fe60003800200 */
[----:B-1----:R-:W-:-:S13]  /*15230*/  ISETP.GE.OR P1, PT, R7, UR4, P1 ;  /* 0x0000000407007c0c */ /* 0x002fda0008f26670 */
[----:B------:R-:W-:Y:S05]  /*15240*/  @P1 BRA `(.L_x_78) ;  /* 0x0000000000181947 */ /* 0x000fea0003800000 */
[----:B0-----:R-:W2:Y:S02]  /*15250*/  LDG.E.64 R10, desc[UR8][R2.64] ;  /* 0x00000008020a7981 */ /* 0x001ea4000c1e1b00 */
[----:B--2---:R-:W-:-:S04]  /*15260*/  ISETP.GT.U32.AND P1, PT, R10, R36, PT ;  /* 0x000000240a00720c */ /* 0x004fc80003f24070 */
[----:B------:R-:W-:-:S04]  /*15270*/  ISETP.GT.AND.EX P1, PT, R11, R95, PT, P1 ;  /* 0x0000005f0b00720c */ /* 0x000fc80003f24310 */
[----:B------:R-:W-:Y:S02]  /*15280*/  SEL R36, R10, R36, P1 ;  /* 0x000000240a247207 */ /* 0x000fe40000800000 */
[----:B------:R-:W-:-:S05]  /*15290*/  SEL R37, R11, R95, P1 ;  /* 0x0000005f0b257207 */ /* 0x000fca0000800000 */
[----:B------:R1:W-:Y:S02]  /*152a0*/  STG.E.64 desc[UR8][R2.64], R36 ;  /* 0x0000002402007986 */ /* 0x0003e4000c101b08 */
.L_x_78:
[----:B------:R-:W-:Y:S05]  /*152b0*/  BSYNC.RECONVERGENT B0 ;  /* 0x0000000000007941 */ /* 0x000fea0003800200 */
.L_x_77:
[----:B0-----:R-:W-:Y:S01]  /*152c0*/  VIADD R11, R9, 0x10 ;  /* 0x00000010090b7836 */ /* 0x001fe20000000000 */
[----:B------:R-:W-:Y:S06]  /*152d0*/  @P0 BRA `(.L_x_79) ;  /* 0x00000000001c0947 */ /* 0x000fec0003800000 */
[----:B------:R-:W2:Y:S02]  /*152e0*/  LDG.E.64 R14, desc[UR8][R2.64+0x80] ;  /* 0x00008008020e7981 */ /* 0x000ea4000c1e1b00 */
[----:B--2---:R-:W-:-:S04]  /*152f0*/  ISETP.GT.U32.AND P1, PT, R14, R88, PT ;  /* 0x000000580e00720c */ /* 0x004fc80003f24070 */
[----:B------:R-:W-:-:S04]  /*15300*/  ISETP.GT.AND.EX P1, PT, R15, R89, PT, P1 ;  /* 0x000000590f00720c */ /* 0x000fc80003f24310 */
[----:B------:R-:W-:Y:S02]  /*15310*/  SEL R88, R14, R88, P1 ;  /* 0x000000580e587207 */ /* 0x000fe40000800000 */
[----:B------:R-:W-:-:S05]  /*15320*/  SEL R89, R15, R89, P1 ;  /* 0x000000590f597207 */ /* 0x000fca0000800000 */
[----:B------:R0:W-:Y:S01]  /*15330*/  STG.E.64 desc[UR8][R2.64+0x80], R88 ;  /* 0x0000805802007986 */ /* 0x0001e2000c101b08 */
[----:B------:R-:W-:Y:S05]  /*15340*/  BRA `(.L_x_80) ;  /* 0x0000000000307947 */ /* 0x000fea0003800000 */
.L_x_79:
[----:B------:R-:W0:Y:S01]  /*15350*/  LDCU UR4, c[0x0][0x398] ;  /* 0x00007300ff0477ac */ /* 0x000e220008000800 */
[----:B------:R-:W-:Y:S01]  /*15360*/  ISETP.GE.AND P1, PT, R11, R6, PT ;  /* 0x000000060b00720c */ /* 0x000fe20003f26270 */
[----:B------:R-:W-:Y:S03]  /*15370*/  BSSY.RECONVERGENT B0, `(.L_x_80) ;  /* 0x0000009000007945 */ /* 0x000fe60003800200 */
[----:B0-----:R-:W-:-:S13]  /*15380*/  ISETP.GE.OR P1, PT, R7, UR4, P1 ;  /* 0x0000000407007c0c */ /* 0x001fda0008f26670 */
[----:B------:R-:W-:Y:S05]  /*15390*/  @P1 BRA `(.L_x_81) ;  /* 0x0000000000181947 */ /* 0x000fea0003800000 */
[----:B------:R-:W2:Y:S02]  /*153a0*/  LDG.E.64 R14, desc[UR8][R2.64+0x80] ;  /* 0x00008008020e7981 */ /* 0x000ea4000c1e1b00 */
[----:B--2---:R-:W-:-:S04]  /*153b0*/  ISETP.GT.U32.AND P1, PT, R14, R88, PT ;  /* 0x000000580e00720c */ /* 0x004fc80003f24070 */
[----:B------:R-:W-:-:S04]  /*153c0*/  ISETP.GT.AND.EX P1, PT, R15, R89, PT, P1 ;  /* 0x000000590f00720c */ /* 0x000fc80003f24310 */
[----:B------:R-:W-:Y:S02]  /*153d0*/  SEL R88, R14, R88, P1 ;  /* 0x000000580e587207 */ /* 0x000fe40000800000 */
[----:B------:R-:W-:-:S05]  /*153e0*/  SEL R89, R15, R89, P1 ;  /* 0x000000590f597207 */ /* 0x000fca0000800000 */
[----:B------:R0:W-:Y:S02]  /*153f0*/  STG.E.64 desc[UR8][R2.64+0x80], R88 ;  /* 0x0000805802007986 */ /* 0x0001e4000c101b08 */
.L_x_81:
[----:B------:R-:W-:Y:S05]  /*15400*/  BSYNC.RECONVERGENT B0 ;  /* 0x0000000000007941 */ /* 0x000fea0003800200 */
.L_x_80:
[----:B------:R-:W-:Y:S01]  /*15410*/  VIADD R15, R9, 0x20 ;  /* 0x00000020090f7836 */ /* 0x000fe20000000000 */
        /* <DEDUP_REMOVED lines=8> */
.L_x_82:
[----:B------:R-:W2:Y:S01]  /*154a0*/  LDCU UR4, c[0x0][0x398] ;  /* 0x00007300ff0477ac */ /* 0x000ea20008000800 */
[----:B------:R-:W-:Y:S01]  /*154b0*/  ISETP.GE.AND P1, PT, R15, R6, PT ;  /* 0x000000060f00720c */ /* 0x000fe20003f26270 */
[----:B------:R-:W-:Y:S03]  /*154c0*/  BSSY.RECONVERGENT B0, `(.L_x_83) ;  /* 0x0000009000007945 */ /* 0x000fe60003800200 */
[----:B--2---:R-:W-:-:S13]  /*154d0*/  ISETP.GE.OR P1, PT, R7, UR4, P1 ;  /* 0x0000000407007c0c */ /* 0x004fda0008f26670 */
[----:B------:R-:W-:Y:S05]  /*154e0*/  @P1 BRA `(.L_x_84) ;  /* 0x0000000000181947 */ /* 0x000fea0003800000 */
[----:B------:R-:W2:Y:S02]  /*154f0*/  LDG.E.64 R16, desc[UR8][R2.64+0x100] ;  /* 0x0001000802107981 */ /* 0x000ea4000c1e1b00 */
[----:B--2---:R-:W-:-:S04]  /*15500*/  ISETP.GT.U32.AND P1, PT, R16, R63, PT ;  /* 0x0000003f1000720c */ /* 0x004fc80003f24070 */
[----:B------:R-:W-:-:S04]  /*15510*/  ISETP.GT.AND.EX P1, PT, R17, R62, PT, P1 ;  /* 0x0000003e1100720c */ /* 0x000fc80003f24310 */
[----:B------:R-:W-:Y:S02]  /*15520*/  SEL R16, R16, R63, P1 ;  /* 0x0000003f10107207 */ /* 0x000fe40000800000 */
[----:B------:R-:W-:-:S05]  /*15530*/  SEL R17, R17, R62, P1 ;  /* 0x0000003e11117207 */ /* 0x000fca0000800000 */
[----:B------:R2:W-:Y:S02]  /*15540*/  STG.E.64 desc[UR8][R2.64+0x100], R16 ;  /* 0x0001001002007986 */ /* 0x0005e4000c101b08 */
.L_x_84:
[----:B------:R-:W-:Y:S05]  /*15550*/  BSYNC.RECONVERGENT B0 ;  /* 0x0000000000007941 */ /* 0x000fea0003800200 */
.L_x_83:
[----:B--2---:R-:W-:Y:S01]  /*15560*/  VIADD R17, R9, 0x30 ;  /* 0x0000003009117836 */ /* 0x004fe20000000000 */
        /* <DEDUP_REMOVED lines=8> */
.L_x_85:
        /* <DEDUP_REMOVED lines=11> */
.L_x_87:
[----:B------:R-:W-:Y:S05]  /*156a0*/  BSYNC.RECONVERGENT B0 ;  /* 0x0000000000007941 */ /* 0x000fea0003800200 */
.L_x_86:
[----:B0123--:R-:W-:Y:S02]  /*156b0*/  IMAD R3, R6, 0x10, R13 ;  /* 0x0000001006037824 */ /* 0x00ffe400078e020d */
[----:B------:R-:W-:Y:S02]  /*156c0*/  VIADD R0, R7, 0x10 ;  /* 0x0000001007007836 */ /* 0x000fe40000000000 */
[----:B------:R-:W-:Y:S01]  /*156d0*/  IMAD.WIDE R2, R3, 0x8, R4 ;  /* 0x0000000803027825 */ /* 0x000fe200078e0204 */
        /* <DEDUP_REMOVED lines=8> */
.L_x_88:
        /* <DEDUP_REMOVED lines=11> */
.L_x_90:
[----:B------:R-:W-:Y:S05]  /*15810*/  BSYNC.RECONVERGENT B0 ;  /* 0x0000000000007941 */ /* 0x000fea0003800200 */
.L_x_89:
[----:B------:R-:W-:Y:S05]  /*15820*/  @P0 BRA `(.L_x_91) ;  /* 0x00000000001c0947 */ /* 0x000fea0003800000 */
[----:B0-----:R-:W2:Y:S02]  /*15830*/  LDG.E.64 R18, desc[UR8][R2.64+0x80] ;  /* 0x0000800802127981 */ /* 0x001ea4000c1e1b00 */
[----:B--2---:R-:W-:-:S04]  /*15840*/  ISETP.GT.U32.AND P1, PT, R18, R77, PT ;  /* 0x0000004d1200720c */ /* 0x004fc80003f24070 */
[----:B------:R-:W-:-:S04]  /*15850*/  ISETP.GT.AND.EX P1, PT, R19, R78, PT, P1 ;  /* 0x0000004e1300720c */ /* 0x000fc80003f24310 */
[----:B------:R-:W-:Y:S02]  /*15860*/  SEL R18, R18, R77, P1 ;  /* 0x0000004d12127207 */ /* 0x000fe40000800000 */
[----:B------:R-:W-:-:S05]  /*15870*/  SEL R19, R19, R78, P1 ;  /* 0x0000004e13137207 */ /* 0x000fca0000800000 */
[----:B------:R2:W-:Y:S01]  /*15880*/  STG.E.64 desc[UR8][R2.64+0x80], R18 ;  /* 0x0000801202007986 */ /* 0x0005e2000c101b08 */
[----:B------:R-:W-:Y:S05]  /*15890*/  BRA `(.L_x_92) ;  /* 0x0000000000307947 */ /* 0x000fea0003800000 */
.L_x_91:
        /* <DEDUP_REMOVED lines=11> */
.L_x_93:
[----:B------:R-:W-:Y:S05]  /*15950*/  BSYNC.RECONVERGENT B0 ;  /* 0x0000000000007941 */ /* 0x000fea0003800200 */
.L_x_92:
[----:B------:R-:W-:Y:S05]  /*15960*/  @P0 BRA `(.L_x_94) ;  /* 0x00000000001c0947 */ /* 0x000fea0003800000 */
[----:B012---:R-:W2:Y:S02]  /*15970*/  LDG.E.64 R18, desc[UR8][R2.64+0x100] ;  /* 0x0001000802127981 */ /* 0x007ea4000c1e1b00 */
[----:B--2---:R-:W-:-:S04]  /*15980*/  ISETP.GT.U32.AND P1, PT, R18, R68, PT ;  /* 0x000000441200720c */ /* 0x004fc80003f24070 */
[----:B------:R-:W-:-:S04]  /*15990*/  ISETP.GT.AND.EX P1, PT, R19, R69, PT, P1 ;  /* 0x000000451300720c */ /* 0x000fc80003f24310 */
[----:B------:R-:W-:Y:S02]  /*159a0*/  SEL R68, R18, R68, P1 ;  /* 0x0000004412447207 */ /* 0x000fe40000800000 */
[----:B------:R-:W-:-:S05]  /*159b0*/  SEL R69, R19, R69, P1 ;  /* 0x0000004513457207 */ /* 0x000fca0000800000 */
[----:B------:R0:W-:Y:S01]  /*159c0*/  STG.E.64 desc[UR8][R2.64+0x100], R68 ;  /* 0x0001004402007986 */ /* 0x0001e2000c101b08 */
[----:B------:R-:W-:Y:S05]  /*159d0*/  BRA `(.L_x_95) ;  /* 0x0000000000307947 */ /* 0x000fea0003800000 */
.L_x_94:
[----:B------:R-:W3:Y:S01]  /*159e0*/  LDCU UR4, c[0x0][0x398] ;  /* 0x00007300ff0477ac */ /* 0x000ee20008000800 */
[----:B------:R-:W-:Y:S01]  /*159f0*/  ISETP.GE.AND P1, PT, R15, R6, PT ;  /* 0x000000060f00720c */ /* 0x000fe20003f26270 */
[----:B------:R-:W-:Y:S03]  /*15a00*/  BSSY.RECONVERGENT B0, `(.L_x_95) ;  /* 0x0000009000007945 */ /* 0x000fe60003800200 */
[----:B---3--:R-:W-:-:S13]  /*15a10*/  ISETP.GE.OR P1, PT, R0, UR4, P1 ;  /* 0x0000000400007c0c */ /* 0x008fda0008f26670 */
[----:B------:R-:W-:Y:S05]  /*15a20*/  @P1 BRA `(.L_x_96) ;  /* 0x0000000000181947 */ /* 0x000fea0003800000 */
[----:B012---:R-:W2:Y:S02]  /*15a30*/  LDG.E.64 R18, desc[UR8][R2.64+0x100] ;  /* 0x0001000802127981 */ /* 0x007ea4000c1e1b00 */
[----:B--2---:R-:W-:-:S04]  /*15a40*/  ISETP.GT.U32.AND P1, PT, R18, R68, PT ;  /* 0x000000441200720c */ /* 0x004fc80003f24070 */
[----:B------:R-:W-:-:S04]  /*15a50*/  ISETP.GT.AND.EX P1, PT, R19, R69, PT, P1 ;  /* 0x000000451300720c */ /* 0x000fc80003f24310 */
[----:B------:R-:W-:Y:S02]  /*15a60*/  SEL R68, R18, R68, P1 ;  /* 0x0000004412447207 */ /* 0x000fe40000800000 */
[----:B------:R-:W-:-:S05]  /*15a70*/  SEL R69, R19, R69, P1 ;  /* 0x0000004513457207 */ /* 0x000fca0000800000 */
[----:B------:R3:W-:Y:S02]  /*15a80*/  STG.E.64 desc[UR8][R2.64+0x100], R68 ;  /* 0x0001004402007986 */ /* 0x0007e4000c101b08 */
.L_x_96:
[----:B------:R-:W-:Y:S05]  /*15a90*/  BSYNC.RECONVERGENT B0 ;  /* 0x0000000000007941 */ /* 0x000fea0003800200 */
.L_x_95:
        /* <DEDUP_REMOVED lines=8> */
.L_x_97:
[----:B------:R-:W4:Y:S01]  /*15b20*/  LDCU UR4, c[0x0][0x398] ;  /* 0x00007300ff0477ac */ /* 0x000f220008000800 */
[----:B------:R-:W-:Y:S01]  /*15b30*/  ISETP.GE.AND P1, PT, R17, R6, PT ;  /* 0x000000061100720c */ /* 0x000fe20003f26270 */
[----:B------:R-:W-:Y:S03]  /*15b40*/  BSSY.RECONVERGENT B0, `(.L_x_98) ;  /* 0x0000009000007945 */ /* 0x000fe60003800200 */
[----:B----4-:R-:W-:-:S13]  /*15b50*/  ISETP.GE.OR P1, PT, R0, UR4, P1 ;  /* 0x0000000400007c0c */ /* 0x010fda0008f26670 */
[----:B------:R-:W-:Y:S05]  /*15b60*/  @P1 BRA `(.L_x_99) ;  /* 0x0000000000181947 */ /* 0x000fea0003800000 */
[----:B012---:R-:W2:Y:S02]  /*15b70*/  LDG.E.64 R18, desc[UR8][R2.64+0x180] ;  /* 0x0001800802127981 */ /* 0x007ea4000c1e1b00 */
[----:B--2---:R-:W-:-:S04]  /*15b80*/  ISETP.GT.U32.AND P1, PT, R18, R79, PT ;  /* 0x0000004f1200720c */ /* 0x004fc80003f24070 */
[----:B------:R-:W-:-:S04]  /*15b90*/  ISETP.GT.AND.EX P1, PT, R19, R80, PT, P1 ;  /* 0x000000501300720c */ /* 0x000fc80003f24310 */
[----:B------:R-:W-:Y:S02]  /*15ba0*/  SEL R18, R18, R79, P1 ;  /* 0x0000004f12127207 */ /* 0x000fe40000800000 */
[----:B------:R-:W-:-:S05]  /*15bb0*/  SEL R19, R19, R80, P1 ;  /* 0x0000005013137207 */ /* 0x000fca0000800000 */
[----:B------:R4:W-:Y:S02]  /*15bc0*/  STG.E.64 desc[UR8][R2.64+0x180], R18 ;  /* 0x0001801202007986 */ /* 0x0009e4000c101b08 */
.L_x_99:
[----:B------:R-:W-:Y:S05]  /*15bd0*/  BSYNC.RECONVERGENT B0 ;  /* 0x0000000000007941 */ /* 0x000fea0003800200 */
.L_x_98:
[----:B------:R-:W-:Y:S02]  /*15be0*/  IMAD R21, R6, 0x20, R13 ;  /* 0x0000002006157824 */ /* 0x000fe400078e020d */
[----:B------:R-:W-:Y:S02]  /*15bf0*/  VIADD R0, R7, 0x20 ;  /* 0x0000002007007836 */ /* 0x000fe40000000000 */
[----:B01234-:R-:W-:Y:S01]  /*15c00*/  IMAD.WIDE R2, R21, 0x8, R4 ;  /* 0x0000000815027825 */ /* 0x01ffe200078e0204 */
        /* <DEDUP_REMOVED lines=8> */
.L_x_100:
        /* <DEDUP_REMOVED lines=11> */
.L_x_102:
[----:B------:R-:W-:Y:S05]  /*15d40*/  BSYNC.RECONVERGENT B0 ;  /* 0x0000000000007941 */ /* 0x000fea0003800200 */
.L_x_101:
        /* <DEDUP_REMOVED lines=8> */
.L_x_103:
        /* <DEDUP_REMOVED lines=11> */
.L_x_105:
[----:B------:R-:W-:Y:S05]  /*15e80*/  BSYNC.RECONVERGENT B0 ;  /* 0x0000000000007941 */ /* 0x000fea0003800200 */
.L_x_104:
[----:B------:R-:W-:Y:S05]  /*15e90*/  @P0 BRA `(.L_x_106) ;  /* 0x00000000001c0947 */ /* 0x000fea0003800000 */
[----:B01----:R-:W2:Y:S02]  /*15ea0*/  LDG.E.64 R18, desc[UR8][R2.64+0x100] ;  /* 0x0001000802127981 */ /* 0x003ea4000c1e1b00 */
[----:B--2---:R-:W-:-:S04]  /*15eb0*/  ISETP.GT.U32.AND P1, PT, R18, R75, PT ;  /* 0x0000004b1200720c */ /* 0x004fc80003f24070 */
[----:B------:R-:W-:-:S04]  /*15ec0*/  ISETP.GT.AND.EX P1, PT, R19, R70, PT, P1 ;  /* 0x000000461300720c */ /* 0x000fc80003f24310 */
[----:B------:R-:W-:Y:S02]  /*15ed0*/  SEL R18, R18, R75, P1 ;  /* 0x0000004b12127207 */ /* 0x000fe40000800000 */
[----:B------:R-:W-:-:S05]  /*15ee0*/  SEL R19, R19, R70, P1 ;  /* 0x0000004613137207 */ /* 0x000fca0000800000 */
[----:B------:R0:W-:Y:S01]  /*15ef0*/  STG.E.64 desc[UR8][R2.64+0x100], R18 ;  /* 0x0001001202007986 */ /* 0x0001e2000c101b08 */
[----:B------:R-:W-:Y:S05]  /*15f00*/  BRA `(.L_x_107) ;  /* 0x0000000000307947 */ /* 0x000fea0003800000 */
.L_x_106:
[----:B------:R-:W2:Y:S01]  /*15f10*/  LDCU UR4, c[0x0][0x398] ;  /* 0x00007300ff0477ac */ /* 0x000ea20008000800 */
[----:B------:R-:W-:Y:S01]  /*15f20*/  ISETP.GE.AND P1, PT, R15, R6, PT ;  /* 0x000000060f00720c */ /* 0x000fe20003f26270 */
[----:B------:R-:W-:Y:S03]  /*15f30*/  BSSY.RECONVERGENT B0, `(.L_x_107) ;  /* 0x0000009000007945 */ /* 0x000fe60003800200 */
[----:B--2---:R-:W-:-:S13]  /*15f40*/  ISETP.GE.OR P1, PT, R0, UR4, P1 ;  /* 0x0000000400007c0c */ /* 0x004fda0008f26670 */
[----:B------:R-:W-:Y:S05]  /*15f50*/  @P1 BRA `(.L_x_108) ;  /* 0x0000000000181947 */ /* 0x000fea0003800000 */
[----:B01----:R-:W2:Y:S02]  /*15f60*/  LDG.E.64 R18, desc[UR8][R2.64+0x100] ;  /* 0x0001000802127981 */ /* 0x003ea4000c1e1b00 */
[----:B--2---:R-:W-:-:S04]  /*15f70*/  ISETP.GT.U32.AND P1, PT, R18, R75, PT ;  /* 0x0000004b1200720c */ /* 0x004fc80003f24070 */
[----:B------:R-:W-:-:S04]  /*15f80*/  ISETP.GT.AND.EX P1, PT, R19, R70, PT, P1 ;  /* 0x000000461300720c */ /* 0x000fc80003f24310 */
[----:B------:R-:W-:Y:S02]  /*15f90*/  SEL R18, R18, R75, P1 ;  /* 0x0000004b12127207 */ /* 0x000fe40000800000 */
[----:B------:R-:W-:-:S05]  /*15fa0*/  SEL R19, R19, R70, P1 ;  /* 0x0000004613137207 */ /* 0x000fca0000800000 */
[----:B------:R2:W-:Y:S02]  /*15fb0*/  STG.E.64 desc[UR8][R2.64+0x100], R18 ;  /* 0x0001001202007986 */ /* 0x0005e4000c101b08 */
.L_x_108:
[----:B------:R-:W-:Y:S05]  /*15fc0*/  BSYNC.RECONVERGENT B0 ;  /* 0x0000000000007941 */ /* 0x000fea0003800200 */
.L_x_107:
        /* <DEDUP_REMOVED lines=8> */
.L_x_109:
        /* <DEDUP_REMOVED lines=11> */
.L_x_111:
[----:B------:R-:W-:Y:S05]  /*16100*/  BSYNC.RECONVERGENT B0 ;  /* 0x0000000000007941 */ /* 0x000fea0003800200 */
.L_x_110:
[----:B01234-:R-:W-:Y:S02]  /*16110*/  IMAD R3, R6, 0x10, R21 ;  /* 0x0000001006037824 */ /* 0x01ffe400078e0215 */
        /* <DEDUP_REMOVED lines=10> */
.L_x_112:
        /* <DEDUP_REMOVED lines=11> */
.L_x_114:
[----:B------:R-:W-:Y:S05]  /*16270*/  BSYNC.RECONVERGENT B0 ;  /* 0x0000000000007941 */ /* 0x000fea0003800200 */
.L_x_113:
        /* <DEDUP_REMOVED lines=8> */
.L_x_115:
        /* <DEDUP_REMOVED lines=11> */
.L_x_117:
[----:B------:R-:W-:Y:S05]  /*163b0*/  BSYNC.RECONVERGENT B0 ;  /* 0x0000000000007941 */ /* 0x000fea0003800200 */
.L_x_116:
        /* <DEDUP_REMOVED lines=8> */
.L_x_118:
        /* <DEDUP_REMOVED lines=11> */
.L_x_120:
[----:B------:R-:W-:Y:S05]  /*164f0*/  BSYNC.RECONVERGENT B0 ;  /* 0x0000000000007941 */ /* 0x000fea0003800200 */
.L_x_119:
[----:B------:R-:W-:Y:S05]  /*16500*/  @P0 BRA `(.L_x_121) ;  /* 0x00000000001c0947 */ /* 0x000fea0003800000 */
[----:B0123--:R-:W2:Y:S02]  /*16510*/  LDG.E.64 R18, desc[UR8][R2.64+0x180] ;  /* 0x0001800802127981 */ /* 0x00fea4000c1e1b00 */
[----:B--2---:R-:W-:-:S04]  /*16520*/  ISETP.GT.U32.AND P1, PT, R18, R106, PT ;  /* 0x0000006a1200720c */ /* 0x004fc80003f24070 */
[----:B------:R-:W-:-:S04]  /*16530*/  ISETP.GT.AND.EX P1, PT, R19, R82, PT, P1 ;  /* 0x000000521300720c */ /* 0x000fc80003f24310 */
[----:B------:R-:W-:Y:S02]  /*16540*/  SEL R106, R18, R106, P1 ;  /* 0x0000006a126a7207 */ /* 0x000fe40000800000 */
[----:B------:R-:W-:-:S05]  /*16550*/  SEL R107, R19, R82, P1 ;  /* 0x00000052136b7207 */ /* 0x000fca0000800000 */
[----:B------:R0:W-:Y:S01]  /*16560*/  STG.E.64 desc[UR8][R2.64+0x180], R106 ;  /* 0x0001806a02007986 */ /* 0x0001e2000c101b08 */
[----:B------:R-:W-:Y:S05]  /*16570*/  BRA `(.L_x_122) ;  /* 0x0000000000307947 */ /* 0x000fea0003800000 */
.L_x_121:
[----:B------:R-:W4:Y:S01]  /*16580*/  LDCU UR4, c[0x0][0x398] ;  /* 0x00007300ff0477ac */ /* 0x000f220008000800 */
[----:B------:R-:W-:Y:S01]  /*16590*/  ISETP.GE.AND P1, PT, R17, R6, PT ;  /* 0x000000061100720c */ /* 0x000fe20003f26270 */
[----:B------:R-:W-:Y:S03]  /*165a0*/  BSSY.RECONVERGENT B0, `(.L_x_122) ;  /* 0x0000009000007945 */ /* 0x000fe60003800200 */
[----:B----4-:R-:W-:-:S13]  /*165b0*/  ISETP.GE.OR P1, PT, R0, UR4, P1 ;  /* 0x0000000400007c0c */ /* 0x010fda0008f26670 */
[----:B------:R-:W-:Y:S05]  /*165c0*/  @P1 BRA `(.L_x_123) ;  /* 0x0000000000181947 */ /* 0x000fea0003800000 */
[----:B0123--:R-:W2:Y:S02]  /*165d0*/  LDG.E.64 R18, desc[UR8][R2.64+0x180] ;  /* 0x0001800802127981 */ /* 0x00fea4000c1e1b00 */
[----:B--2---:R-:W-:-:S04]  /*165e0*/  ISETP.GT.U32.AND P1, PT, R18, R106, PT ;  /* 0x0000006a1200720c */ /* 0x004fc80003f24070 */
[----:B------:R-:W-:-:S04]  /*165f0*/  ISETP.GT.AND.EX P1, PT, R19, R82, PT, P1 ;  /* 0x000000521300720c */ /* 0x000fc80003f24310 */
[----:B------:R-:W-:Y:S02]  /*16600*/  SEL R106, R18, R106, P1 ;  /* 0x0000006a126a7207 */ /* 0x000fe40000800000 */
[----:B------:R-:W-:-:S05]  /*16610*/  SEL R107, R19, R82, P1 ;  /* 0x00000052136b7207 */ /* 0x000fca0000800000 */
[----:B------:R4:W-:Y:S02]  /*16620*/  STG.E.64 desc[UR8][R2.64+0x180], R106 ;  /* 0x0001806a02007986 */ /* 0x0009e4000c101b08 */
.L_x_123:
[----:B------:R-:W-:Y:S05]  /*16630*/  BSYNC.RECONVERGENT B0 ;  /* 0x0000000000007941 */ /* 0x000fea0003800200 */
.L_x_122:
[----:B0123--:R-:W-:Y:S02]  /*16640*/  IMAD R19, R6, 0x40, R13 ;  /* 0x0000004006137824 */ /* 0x00ffe400078e020d */
[----:B------:R-:W-:Y:S02]  /*16650*/  VIADD R0, R7, 0x40 ;  /* 0x0000004007007836 */ /* 0x000fe40000000000 */
[----:B----4-:R-:W-:Y:S01]  /*16660*/  IMAD.WIDE R2, R19, 0x8, R4 ;  /* 0x0000000813027825 */ /* 0x010fe200078e0204 */
        /* <DEDUP_REMOVED lines=8> */
.L_x_124:
        /* <DEDUP_REMOVED lines=11> */
.L_x_126:
[----:B------:R-:W-:Y:S05]  /*167a0*/  BSYNC.RECONVERGENT B0 ;  /* 0x0000000000007941 */ /* 0x000fea0003800200 */
.L_x_125:
[----:B------:R-:W-:Y:S05]  /*167b0*/  @P0 BRA `(.L_x_127) ;  /* 0x00000000001c0947 */ /* 0x000fea0003800000 */
[----:B------:R-:W2:Y:S02]  /*167c0*/  LDG.E.64 R12, desc[UR8][R2.64+0x80] ;  /* 0x00008008020c7981 */ /* 0x000ea4000c1e1b00 */
[----:B--2---:R-:W-:-:S04]  /*167d0*/  ISETP.GT.U32.AND P1, PT, R12, R93, PT ;  /* 0x0000005d0c00720c */ /* 0x004fc80003f24070 */
[----:B------:R-:W-:-:S04]  /*167e0*/  ISETP.GT.AND.EX P1, PT, R13, R66, PT, P1 ;  /* 0x000000420d00720c */ /* 0x000fc80003f24310 */
[----:B------:R-:W-:Y:S02]  /*167f0*/  SEL R12, R12, R93, P1 ;  /* 0x0000005d0c0c7207 */ /* 0x000fe40000800000 */
[----:B------:R-:W-:-:S05]  /*16800*/  SEL R13, R13, R66, P1 ;  /* 0x000000420d0d7207 */ /* 0x000fca0000800000 */
[----:B------:R1:W-:Y:S01]  /*16810*/  STG.E.64 desc[UR8][R2.64+0x80], R12 ;  /* 0x0000800c02007986 */ /* 0x0003e2000c101b08 */
[----:B------:R-:W-:Y:S05]  /*16820*/  BRA `(.L_x_128) ;  /* 0x0000000000307947 */ /* 0x000fea0003800000 */
.L_x_127:
[----:B------:R-:W1:Y:S01]  /*16830*/  LDCU UR4, c[0x0][0x398] ;  /* 0x00007300ff0477ac */ /* 0x000e620008000800 */
[----:B------:R-:W-:Y:S01]  /*16840*/  ISETP.GE.AND P1, PT, R11, R6, PT ;  /* 0x000000060b00720c */ /* 0x000fe20003f26270 */
[----:B------:R-:W-:Y:S03]  /*16850*/  BSSY.RECONVERGENT B0, `(.L_x_128) ;  /* 0x0000009000007945 */ /* 0x000fe60003800200 */
[----:B-1----:R-:W-:-:S13]  /*16860*/  ISETP.GE.OR P1, PT, R0, UR4, P1 ;  /* 0x0000000400007c0c */ /* 0x002fda0008f26670 */
[----:B------:R-:W-:Y:S05]  /*16870*/  @P1 BRA `(.L_x_129) ;  /* 0x0000000000181947 */ /* 0x000fea0003800000 */
[----:B------:R-:W2:Y:S02]  /*16880*/  LDG.E.64 R12, desc[UR8][R2.64+0x80] ;  /* 0x00008008020c7981 */ /* 0x000ea4000c1e1b00 */
[----:B--2---:R-:W-:-:S04]  /*16890*/  ISETP.GT.U32.AND P1, PT, R12, R93, PT ;  /* 0x0000005d0c00720c */ /* 0x004fc80003f24070 */
[----:B------:R-:W-:-:S04]  /*168a0*/  ISETP.GT.AND.EX P1, PT, R13, R66, PT, P1 ;  /* 0x000000420d00720c */ /* 0x000fc80003f24310 */
[----:B------:R-:W-:Y:S02]  /*168b0*/  SEL R12, R12, R93, P1 ;  /* 0x0000005d0c0c7207 */ /* 0x000fe40000800000 */
[----:B------:R-:W-:-:S05]  /*168c0*/  SEL R13, R13, R66, P1 ;  /* 0x000000420d0d7207 */ /* 0x000fca0000800000 */
[----:B------:R1:W-:Y:S02]  /*168d0*/  STG.E.64 desc[UR8][R2.64+0x80], R12 ;  /* 0x0000800c02007986 */ /* 0x0003e4000c101b08 */
.L_x_129:
[----:B------:R-:W-:Y:S05]  /*168e0*/  BSYNC.RECONVERGENT B0 ;  /* 0x0000000000007941 */ /* 0x000fea0003800200 */
.L_x_128:
[----:B------:R-:W-:Y:S05]  /*168f0*/  @P0 BRA `(.L_x_130) ;  /* 0x00000000001c0947 */ /* 0x000fea0003800000 */
[----:B-1----:R-:W2:Y:S02]  /*16900*/  LDG.E.64 R12, desc[UR8][R2.64+0x100] ;  /* 0x00010008020c7981 */ /* 0x002ea4000c1e1b00 */
[----:B--2---:R-:W-:-:S04]  /*16910*/  ISETP.GT.U32.AND P1, PT, R12, R73, PT ;  /* 0x000000490c00720c */ /* 0x004fc80003f24070 */
[----:B------:R-:W-:-:S04]  /*16920*/  ISETP.GT.AND.EX P1, PT, R13, R74, PT, P1 ;  /* 0x0000004a0d00720c */ /* 0x000fc80003f24310 */
[----:B------:R-:W-:Y:S02]  /*16930*/  SEL R12, R12, R73, P1 ;  /* 0x000000490c0c7207 */ /* 0x000fe40000800000 */
[----:B------:R-:W-:-:S05]  /*16940*/  SEL R13, R13, R74, P1 ;  /* 0x0000004a0d0d7207 */ /* 0x000fca0000800000 */
[----:B------:R1:W-:Y:S01]  /*16950*/  STG.E.64 desc[UR8][R2.64+0x100], R12 ;  /* 0x0001000c02007986 */ /* 0x0003e2000c101b08 */
[----:B------:R-:W-:Y:S05]  /*16960*/  BRA `(.L_x_131) ;  /* 0x0000000000307947 */ /* 0x000fea0003800000 */
.L_x_130:
[----:B------:R-:W2:Y:S01]  /*16970*/  LDCU UR4, c[0x0][0x398] ;  /* 0x00007300ff0477ac */ /* 0x000ea20008000800 */
[----:B------:R-:W-:Y:S01]  /*16980*/  ISETP.GE.AND P1, PT, R15, R6, PT ;  /* 0x000000060f00720c */ /* 0x000fe20003f26270 */
[----:B------:R-:W-:Y:S03]  /*16990*/  BSSY.RECONVERGENT B0, `(.L_x_131) ;  /* 0x0000009000007945 */ /* 0x000fe60003800200 */
[----:B--2---:R-:W-:-:S13]  /*169a0*/  ISETP.GE.OR P1, PT, R0, UR4, P1 ;  /* 0x0000000400007c0c */ /* 0x004fda0008f26670 */
[----:B------:R-:W-:Y:S05]  /*169b0*/  @P1 BRA `(.L_x_132) ;  /* 0x0000000000181947 */ /* 0x000fea0003800000 */
[----:B-1----:R-:W2:Y:S02]  /*169c0*/  LDG.E.64 R12, desc[UR8][R2.64+0x100] ;  /* 0x00010008020c7981 */ /* 0x002ea4000c1e1b00 */
[----:B--2---:R-:W-:-:S04]  /*169d0*/  ISETP.GT.U32.AND P1, PT, R12, R73, PT ;  /* 0x000000490c00720c */ /* 0x004fc80003f24070 */
[----:B------:R-:W-:-:S04]  /*169e0*/  ISETP.GT.AND.EX P1, PT, R13, R74, PT, P1 ;  /* 0x0000004a0d00720c */ /* 0x000fc80003f24310 */
[----:B------:R-:W-:Y:S02]  /*169f0*/  SEL R12, R12, R73, P1 ;  /* 0x000000490c0c7207 */ /* 0x000fe40000800000 */
[----:B------:R-:W-:-:S05]  /*16a00*/  SEL R13, R13, R74, P1 ;  /* 0x0000004a0d0d7207 */ /* 0x000fca0000800000 */
[----:B------:R2:W-:Y:S02]  /*16a10*/  STG.E.64 desc[UR8][R2.64+0x100], R12 ;  /* 0x0001000c02007986 */ /* 0x0005e4000c101b08 */
.L_x_132:
[----:B------:R-:W-:Y:S05]  /*16a20*/  BSYNC.RECONVERGENT B0 ;  /* 0x0000000000007941 */ /* 0x000fea0003800200 */
.L_x_131:
[----:B------:R-:W-:Y:S05]  /*16a30*/  @P0 BRA `(.L_x_133) ;  /* 0x00000000001c0947 */ /* 0x000fea0003800000 */
[----:B-12---:R-:W2:Y:S02]  /*16a40*/  LDG.E.64 R12, desc[UR8][R2.64+0x180] ;  /* 0x00018008020c7981 */ /* 0x006ea4000c1e1b00 */
[----:B--2---:R-:W-:-:S04]  /*16a50*/  ISETP.GT.U32.AND P1, PT, R12, R104, PT ;  /* 0x000000680c00720c */ /* 0x004fc80003f24070 */
[----:B------:R-:W-:-:S04]  /*16a60*/  ISETP.GT.AND.EX P1, PT, R13, R103, PT, P1 ;  /* 0x000000670d00720c */ /* 0x000fc80003f24310 */
[----:B------:R-:W-:Y:S02]  /*16a70*/  SEL R12, R12, R104, P1 ;  /* 0x000000680c0c7207 */ /* 0x000fe40000800000 */
[----:B------:R-:W-:-:S05]  /*16a80*/  SEL R13, R13, R103, P1 ;  /* 0x000000670d0d7207 */ /* 0x000fca0000800000 */
[----:B------:R4:W-:Y:S01]  /*16a90*/  STG.E.64 desc[UR8][R2.64+0x180], R12 ;  /* 0x0001800c02007986 */ /* 0x0009e2000c101b08 */
[----:B------:R-:W-:Y:S05]  /*16aa0*/  BRA `(.L_x_134) ;  /* 0x0000000000307947 */ /* 0x000fea0003800000 */
.L_x_133:
[----:B------:R-:W3:Y:S01]  /*16ab0*/  LDCU UR4, c[0x0][0x398] ;  /* 0x00007300ff0477ac */ /* 0x000ee20008000800 */
[----:B------:R-:W-:Y:S01]  /*16ac0*/  ISETP.GE.AND P1, PT, R17, R6, PT ;  /* 0x000000061100720c */ /* 0x000fe20003f26270 */
[----:B------:R-:W-:Y:S03]  /*16ad0*/  BSSY.RECONVERGENT B0, `(.L_x_134) ;  /* 0x0000009000007945 */ /* 0x000fe60003800200 */
[----:B---3--:R-:W-:-:S13]  /*16ae0*/  ISETP.GE.OR P1, PT, R0, UR4, P1 ;  /* 0x0000000400007c0c */ /* 0x008fda0008f26670 */
[----:B------:R-:W-:Y:S05]  /*16af0*/  @P1 BRA `(.L_x_135) ;  /* 0x0000000000181947 */ /* 0x000fea0003800000 */
[----:B-12---:R-:W2:Y:S02]  /*16b00*/  LDG.E.64 R12, desc[UR8][R2.64+0x180] ;  /* 0x00018008020c7981 */ /* 0x006ea4000c1e1b00 */
[----:B--2---:R-:W-:-:S04]  /*16b10*/  ISETP.GT.U32.AND P1, PT, R12, R104, PT ;  /* 0x000000680c00720c */ /* 0x004fc80003f24070 */
[----:B------:R-:W-:-:S04]  /*16b20*/  ISETP.GT.AND.EX P1, PT, R13, R103, PT, P1 ;  /* 0x000000670d00720c */ /* 0x000fc80003f24310 */
[----:B------:R-:W-:Y:S02]  /*16b30*/  SEL R12, R12, R104, P1 ;  /* 0x000000680c0c7207 */ /* 0x000fe40000800000 */
[----:B------:R-:W-:-:S05]  /*16b40*/  SEL R13, R13, R103, P1 ;  /* 0x000000670d0d7207 */ /* 0x000fca0000800000 */
[----:B------:R3:W-:Y:S02]  /*16b50*/  STG.E.64 desc[UR8][R2.64+0x180], R12 ;  /* 0x0001800c02007986 */ /* 0x0007e4000c101b08 */
.L_x_135:
[----:B------:R-:W-:Y:S05]  /*16b60*/  BSYNC.RECONVERGENT B0 ;  /* 0x0000000000007941 */ /* 0x000fea0003800200 */
.L_x_134:
[----:B------:R-:W-:Y:S02]  /*16b70*/  IMAD R19, R6, 0x10, R19 ;  /* 0x0000001006137824 */ /* 0x000fe400078e0213 */
[----:B------:R-:W-:Y:S02]  /*16b80*/  VIADD R7, R7, 0x50 ;  /* 0x0000005007077836 */ /* 0x000fe40000000000 */
[----:B------:R-:W-:Y:S01]  /*16b90*/  IMAD.WIDE R4, R19, 0x8, R4 ;  /* 0x0000000813047825 */ /* 0x000fe200078e0204 */
[----:B------:R-:W-:Y:S06]  /*16ba0*/  @P0 BRA `(.L_x_136) ;  /* 0x00000000001c0947 */ /* 0x000fec0003800000 */
[----:B01234-:R-:W2:Y:S02]  /*16bb0*/  LDG.E.64 R2, desc[UR8][R4.64] ;  /* 0x0000000804027981 */ /* 0x01fea4000c1e1b00 */
[----:B--2---:R-:W-:-:S04]  /*16bc0*/  ISETP.GT.U32.AND P1, PT, R2, R76, PT ;  /* 0x0000004c0200720c */ /* 0x004fc80003f24070 */
[----:B------:R-:W-:-:S04]  /*16bd0*/  ISETP.GT.AND.EX P1, PT, R3, R65, PT, P1 ;  /* 0x000000410300720c */ /* 0x000fc80003f24310 */
[----:B------:R-:W-:Y:S02]  /*16be0*/  SEL R76, R2, R76, P1 ;  /* 0x0000004c024c7207 */ /* 0x000fe40000800000 */
[----:B------:R-:W-:-:S05]  /*16bf0*/  SEL R77, R3, R65, P1 ;  /* 0x00000041034d7207 */ /* 0x000fca0000800000 */
[----:B------:R0:W-:Y:S01]  /*16c00*/  STG.E.64 desc[UR8][R4.64], R76 ;  /* 0x0000004c04007986 */ /* 0x0001e2000c101b08 */
[----:B------:R-:W-:Y:S05]  /*16c10*/  BRA `(.L_x_137) ;  /* 0x0000000000307947 */ /* 0x000fea0003800000 */
.L_x_136:
[----:B------:R-:W5:Y:S01]  /*16c20*/  LDCU UR4, c[0x0][0x398] ;  /* 0x00007300ff0477ac */ /* 0x000f620008000800 */
[----:B------:R-:W-:Y:S01]  /*16c30*/  ISETP.GE.AND P1, PT, R9, R6, PT ;  /* 0x000000060900720c */ /* 0x000fe20003f26270 */
[----:B------:R-:W-:Y:S03]  /*16c40*/  BSSY.RECONVERGENT B0, `(.L_x_137) ;  /* 0x0000009000007945 */ /* 0x000fe60003800200 */
[----:B-----5:R-:W-:-:S13]  /*16c50*/  ISETP.GE.OR P1, PT, R7, UR4, P1 ;  /* 0x0000000407007c0c */ /* 0x020fda0008f26670 */
[----:B------:R-:W-:Y:S05]  /*16c60*/  @P1 BRA `(.L_x_138) ;  /* 0x0000000000181947 */ /* 0x000fea0003800000 */
[----:B01234-:R-:W2:Y:S02]  /*16c70*/  LDG.E.64 R2, desc[UR8][R4.64] ;  /* 0x0000000804027981 */ /* 0x01fea4000c1e1b00 */
[----:B--2---:R-:W-:-:S04]  /*16c80*/  ISETP.GT.U32.AND P1, PT, R2, R76, PT ;  /* 0x0000004c0200720c */ /* 0x004fc80003f24070 */
[----:B------:R-:W-:-:S04]  /*16c90*/  ISETP.GT.AND.EX P1, PT, R3, R65, PT, P1 ;  /* 0x000000410300720c */ /* 0x000fc80003f24310 */
[----:B------:R-:W-:Y:S02]  /*16ca0*/  SEL R76, R2, R76, P1 ;  /* 0x0000004c024c7207 */ /* 0x000fe40000800000 */
[----:B------:R-:W-:-:S05]  /*16cb0*/  SEL R77, R3, R65, P1 ;  /* 0x00000041034d7207 */ /* 0x000fca0000800000 */
[----:B------:R0:W-:Y:S02]  /*16cc0*/  STG.E.64 desc[UR8][R4.64], R76 ;  /* 0x0000004c04007986 */ /* 0x0001e4000c101b08 */
.L_x_138:
[----:B------:R-:W-:Y:S05]  /*16cd0*/  BSYNC.RECONVERGENT B0 ;  /* 0x0000000000007941 */ /* 0x000fea0003800200 */
.L_x_137:
[----:B------:R-:W-:Y:S05]  /*16ce0*/  @P0 BRA `(.L_x_139) ;  /* 0x00000000001c0947 */ /* 0x000fea0003800000 */
[----:B01234-:R-:W2:Y:S02]  /*16cf0*/  LDG.E.64 R2, desc[UR8][R4.64+0x80] ;  /* 0x0000800804027981 */ /* 0x01fea4000c1e1b00 */
[----:B--2---:R-:W-:-:S04]  /*16d00*/  ISETP.GT.U32.AND P1, PT, R2, R67, PT ;  /* 0x000000430200720c */ /* 0x004fc80003f24070 */
[----:B------:R-:W-:-:S04]  /*16d10*/  ISETP.GT.AND.EX P1, PT, R3, R57, PT, P1 ;  /* 0x000000390300720c */ /* 0x000fc80003f24310 */
[----:B------:R-:W-:Y:S02]  /*16d20*/  SEL R2, R2, R67, P1 ;  /* 0x0000004302027207 */ /* 0x000fe40000800000 */
[----:B------:R-:W-:-:S05]  /*16d30*/  SEL R3, R3, R57, P1 ;  /* 0x0000003903037207 */ /* 0x000fca0000800000 */
[----:B------:R0:W-:Y:S01]  /*16d40*/  STG.E.64 desc[UR8][R4.64+0x80], R2 ;  /* 0x0000800204007986 */ /* 0x0001e2000c101b08 */
[----:B------:R-:W-:Y:S05]  /*16d50*/  BRA `(.L_x_140) ;  /* 0x0000000000307947 */ /* 0x000fea0003800000 */
.L_x_139:
        /* <DEDUP_REMOVED lines=11> */
.L_x_141:
[----:B------:R-:W-:Y:S05]  /*16e10*/  BSYNC.RECONVERGENT B0 ;  /* 0x0000000000007941 */ /* 0x000fea0003800200 */
.L_x_140:
        /* <DEDUP_REMOVED lines=8> */
.L_x_142:
        /* <DEDUP_REMOVED lines=11> */
.L_x_144:
[----:B------:R-:W-:Y:S05]  /*16f50*/  BSYNC.RECONVERGENT B0 ;  /* 0x0000000000007941 */ /* 0x000fea0003800200 */
.L_x_143:
[----:B------:R-:W-:Y:S05]  /*16f60*/  @P0 BRA `(.L_x_145) ;  /* 0x00000000001c0947 */ /* 0x000fea0003800000 */
[----:B01234-:R-:W2:Y:S02]  /*16f70*/  LDG.E.64 R2, desc[UR8][R4.64+0x180] ;  /* 0x0001800804027981 */ /* 0x01fea4000c1e1b00 */
[----:B--2---:R-:W-:-:S04]  /*16f80*/  ISETP.GT.U32.AND P0, PT, R2, R105, PT ;  /* 0x000000690200720c */ /* 0x004fc80003f04070 */
[----:B------:R-:W-:-:S04]  /*16f90*/  ISETP.GT.AND.EX P0, PT, R3, R94, PT, P0 ;  /* 0x0000005e0300720c */ /* 0x000fc80003f04300 */
[----:B------:R-:W-:Y:S02]  /*16fa0*/  SEL R2, R2, R105, P0 ;  /* 0x0000006902027207 */ /* 0x000fe40000000000 */
[----:B------:R-:W-:-:S05]  /*16fb0*/  SEL R3, R3, R94, P0 ;  /* 0x0000005e03037207 */ /* 0x000fca0000000000 */
[----:B------:R-:W-:Y:S01]  /*16fc0*/  STG.E.64 desc[UR8][R4.64+0x180], R2 ;  /* 0x0001800204007986 */ /* 0x000fe2000c101b08 */
[----:B------:R-:W-:Y:S05]  /*16fd0*/  EXIT ;  /* 0x000000000000794d */ /* 0x000fea0003800000 */
.L_x_145:
[----:B------:R-:W5:Y:S01]  /*16fe0*/  LDCU UR4, c[0x0][0x398] ;  /* 0x00007300ff0477ac */ /* 0x000f620008000800 */
[----:B------:R-:W-:-:S04]  /*16ff0*/  ISETP.GE.AND P0, PT, R17, R6, PT ;  /* 0x000000061100720c */ /* 0x000fc80003f06270 */
[----:B-----5:R-:W-:-:S13]  /*17000*/  ISETP.GE.OR P0, PT, R7, UR4, P0 ;  /* 0x0000000407007c0c */ /* 0x020fda0008706670 */
[----:B------:R-:W-:Y:S05]  /*17010*/  @P0 EXIT ;  /* 0x000000000000094d */ /* 0x000fea0003800000 */
[----:B01234-:R-:W2:Y:S02]  /*17020*/  LDG.E.64 R2, desc[UR8][R4.64+0x180] ;  /* 0x0001800804027981 */ /* 0x01fea4000c1e1b00 */
[----:B--2---:R-:W-:-:S04]  /*17030*/  ISETP.GT.U32.AND P0, PT, R2, R105, PT ;  /* 0x000000690200720c */ /* 0x004fc80003f04070 */
[----:B------:R-:W-:-:S04]  /*17040*/  ISETP.GT.AND.EX P0, PT, R3, R94, PT, P0 ;  /* 0x0000005e0300720c */ /* 0x000fc80003f04300 */
[----:B------:R-:W-:Y:S02]  /*17050*/  SEL R2, R2, R105, P0 ;  /* 0x0000006902027207 */ /* 0x000fe40000000000 */
[----:B------:R-:W-:-:S05]  /*17060*/  SEL R3, R3, R94, P0 ;  /* 0x0000005e03037207 */ /* 0x000fca0000000000 */
[----:B------:R-:W-:Y:S01]  /*17070*/  STG.E.64 desc[UR8][R4.64+0x180], R2 ;  /* 0x0001800204007986 */ /* 0x000fe2000c101b08 */
[----:B------:R-:W-:Y:S05]  /*17080*/  EXIT ;  /* 0x000000000000794d */ /* 0x000fea0003800000 */
.L_x_146:
[----:B------:R-:W-:-:S00]  /*17090*/  BRA `(.L_x_146) ;  /* 0xfffffffc00fc7947 */ /* 0x000fc0000383ffff */
[----:B------:R-:W-:-:S00]  /*170a0*/  NOP ;  /* 0x0000000000007918 */ /* 0x000fc00000000000 */
        /* <DEDUP_REMOVED lines=13> */
.L_x_147:


//--------------------- .nv.shared._Z6MatMulILi96ELi32ELi64ELi6ELi4EEvPlS0_S0_iii --------------------------
	.section	.nv.shared._Z6MatMulILi96ELi32ELi64ELi6ELi4EEvPlS0_S0_iii,"aw",@nobits
	.sectionflags	@""
	.align	8
.nv.shared._Z6MatMulILi96ELi32ELi64ELi6ELi4EEvPlS0_S0_iii:
	.zero		41984


//--------------------- .nv.shared.reserved.0     --------------------------
	.section	.nv.shared.reserved.0,"aw",@nobits
	.weak		__nv_reservedSMEM_offset_0_alias
	.size		__nv_reservedSMEM_offset_0_alias, 0, 64
	.other		__nv_reservedSMEM_offset_0_alias,@"STO_CUDA_RESERVED_SHARED STV_DEFAULT"
__nv_reservedSMEM_offset_0_alias:
	.zero		0
	.zero		64


//--------------------- .nv.constant0._Z6MatMulILi96ELi32ELi64ELi6ELi4EEvPlS0_S0_iii --------------------------
	.section	.nv.constant0._Z6MatMulILi96ELi32ELi64ELi6ELi4EEvPlS0_S0_iii,"a",@progbits
	.sectionflags	@""
	.align	4
.nv.constant0._Z6MatMulILi96ELi32ELi64ELi6ELi4EEvPlS0_S0_iii:
	.zero		932


//--------------------- SYMBOLS --------------------------

	.type		.nv.reservedSmem.offset0,@object
	.size		.nv.reservedSmem.offset0,0x4
	.type		.nv.reservedSmem.cap,@object
	.size		.nv.reservedSmem.cap,0x4
